	.target	sm_100a

	.elftype	@"ET_EXEC"


//--------------------- .note.nv.tkinfo           --------------------------
	.section	.note.nv.tkinfo,"",@"SHT_NOTE"
	.sectionflags	@"SHF_NOTE_NV_TKINFO"
	.tkinfo
        /*0018*/ 	.word	0x00000002
        /*0030*/ 	.string	""
        /*0030*/ 	.string	"ptxas"
        /*0030*/ 	.string	"Cuda compilation tools, release 13.0, V13.0.88"
        /*0030*/ 	.string	"Build cuda_13.0.r13.0/compiler.36424714_0"
        /*0030*/ 	.string	"-arch sm_100a -m 64 "



//--------------------- .note.nv.cuinfo           --------------------------
	.section	.note.nv.cuinfo,"",@"SHT_NOTE"
	.sectionflags	@"SHF_NOTE_NV_CUINFO"
        /*0018*/ 	.short	0x0002
        /*001a*/ 	.short	0x0064
        /*001c*/ 	.short	0x0082
	.zero		2


//--------------------- .nv.info                  --------------------------
	.section	.nv.info,"",@"SHT_CUDA_INFO"
	.align	4


	//----- nvinfo : EIATTR_REGCOUNT
	.align		4
        /*0000*/ 	.byte	0x04, 0x2f
        /*0002*/ 	.short	(.L_19 - .L_18)
	.align		4
.L_18:
        /*0004*/ 	.word	index@(_ZN7cutlass13device_kernelINS_4gemm6kernel13GemmUniversalIN4cute5tupleIJiiiiEEENS1_10collective13CollectiveMmaINS1_46MainloopSm100TmaUmmaWarpSpecializedBlockScaledILi4ELi2ELi1ENS5_IJNS4_1CILi2EEESB_NSA_ILi1EEEEEEEENS5_IJNSA_ILi256EEESF_NSA_ILi128EEEEEENS5_IJNS_12float_e5m2_tENS_13float_ue8m0_tEEEENS5_IJNS5_IJlSC_lEEENS4_6LayoutINS5_IJNS5_IJNS5_IJNSA_ILi32EEENSA_ILi4EEEEEEiEEESQ_NS5_IJSC_iEEEEEENS5_IJNS5_IJNS5_IJNSA_ILi16EEESO_EEEiEEENS5_IJNS5_IJNSA_ILi0EEESC_EEENSA_ILi512EEEEEENS5_IJSW_iEEEEEEEEEEESK_S13_NS4_8TiledMMAINS4_8MMA_AtomIJNS4_27SM100_MMA_MXF8F6F4_2x1SM_SSISI_SI_fSJ_Li256ELi256ELNS4_4UMMA5MajorE0ELS18_0ELNS17_7ScaleInE0ELS19_0EEEEEENSM_INS5_IJSC_SC_SC_EEENS5_IJSW_SW_SW_EEEEENS5_IJNS4_10UnderscoreES1F_S1F_EEEEENS5_IJNS4_28SM100_TMA_2SM_LOAD_MULTICASTES1I_EEENS5_IJNS4_14ComposedLayoutINS4_7SwizzleILi3ELi4ELi3EEENS4_18smem_ptr_flag_bitsILi8EEENSM_INS5_IJNSA_ILi8EEESG_EEENS5_IJSG_SC_EEEEEEENSM_INS5_IJNS5_IJNS5_IJSP_SC_EEENS5_IJSN_SC_EEEEEESC_NS5_IJSO_SC_EEEEEENS5_IJNS5_IJNS5_IJSU_SY_EEESX_EEESW_NS5_IJSC_SY_EEEEEEEEEEEvNS4_8identityENS5_IJNS4_18SM100_TMA_2SM_LOADES1I_EEENS5_IJS1T_NSM_INS5_IJNS5_IJNS5_IJSP_SB_EEES1V_EEESC_S1X_EEENS5_IJS20_SW_NS5_IJSC_NSA_ILi1024EEEEEEEEEEEEEEvS25_EENS_8epilogue10collective18CollectiveEpilogueINS2H_23Sm100TmaWarpSpecializedILi4ELi2ELi64ELb1ELb0EEEJNS5_IJSG_SF_SG_EEENS5_IJNSM_ISG_SC_EENSM_INSA_ILi64EEESC_EEEEENS_10bfloat16_tESL_S2R_SL_NS2H_6fusion15FusionCallbacksIS2L_NS2S_17LinearCombinationIS2R_fS2R_fLNS_15FloatRoundStyleE2EEES2M_S2Q_JEEENS4_5SM1004TMEM4LOAD26SM100_TMEM_LOAD_32dp32b64xENS4_13SM90_TMA_LOADENS1K_IS1M_NS1N_ILi16EEENSM_INS5_IJS1P_S2O_EEENS5_IJS2O_SC_EEEEEEENS4_39AutoVectorizingCopyWithAssumedAlignmentILi128EEENS4_14SM90_TMA_STOREES37_S39_S39_EEEvvEEEEvNT_6ParamsE)
        /*0008*/ 	.word	0x000000a8


	//----- nvinfo : EIATTR_FRAME_SIZE
	.align		4
.L_19:
        /*000c*/ 	.byte	0x04, 0x11
        /*000e*/ 	.short	(.L_21 - .L_20)
	.align		4
.L_20:
        /*0010*/ 	.word	index@($__internal_2_$__cuda_sm10x_tcgen05_guardrail_trap_unallocated_columns_being_dealloced)
        /*0014*/ 	.word	0x00000000


	//----- nvinfo : EIATTR_FRAME_SIZE
	.align		4
.L_21:
        /*0018*/ 	.byte	0x04, 0x11
        /*001a*/ 	.short	(.L_23 - .L_22)
	.align		4
.L_22:
        /*001c*/ 	.word	index@($__internal_1_$__cuda_sm10x_tcgen05_guardrail_trap_phase_invalid_during_alloc)
        /*0020*/ 	.word	0x00000000


	//----- nvinfo : EIATTR_FRAME_SIZE
	.align		4
.L_23:
        /*0024*/ 	.byte	0x04, 0x11
        /*0026*/ 	.short	(.L_25 - .L_24)
	.align		4
.L_24:
        /*0028*/ 	.word	index@($__internal_0_$__cuda_sm10x_tcgen05_guardrail_trap_col_being_dealloced_not_returned_by_alloc)
        /*002c*/ 	.word	0x00000000


	//----- nvinfo : EIATTR_FRAME_SIZE
	.align		4
.L_25:
        /*0030*/ 	.byte	0x04, 0x11
        /*0032*/ 	.short	(.L_27 - .L_26)
	.align		4
.L_26:
        /*0034*/ 	.word	index@(_ZN7cutlass13device_kernelINS_4gemm6kernel13GemmUniversalIN4cute5tupleIJiiiiEEENS1_10collective13CollectiveMmaINS1_46MainloopSm100TmaUmmaWarpSpecializedBlockScaledILi4ELi2ELi1ENS5_IJNS4_1CILi2EEESB_NSA_ILi1EEEEEEEENS5_IJNSA_ILi256EEESF_NSA_ILi128EEEEEENS5_IJNS_12float_e5m2_tENS_13float_ue8m0_tEEEENS5_IJNS5_IJlSC_lEEENS4_6LayoutINS5_IJNS5_IJNS5_IJNSA_ILi32EEENSA_ILi4EEEEEEiEEESQ_NS5_IJSC_iEEEEEENS5_IJNS5_IJNS5_IJNSA_ILi16EEESO_EEEiEEENS5_IJNS5_IJNSA_ILi0EEESC_EEENSA_ILi512EEEEEENS5_IJSW_iEEEEEEEEEEESK_S13_NS4_8TiledMMAINS4_8MMA_AtomIJNS4_27SM100_MMA_MXF8F6F4_2x1SM_SSISI_SI_fSJ_Li256ELi256ELNS4_4UMMA5MajorE0ELS18_0ELNS17_7ScaleInE0ELS19_0EEEEEENSM_INS5_IJSC_SC_SC_EEENS5_IJSW_SW_SW_EEEEENS5_IJNS4_10UnderscoreES1F_S1F_EEEEENS5_IJNS4_28SM100_TMA_2SM_LOAD_MULTICASTES1I_EEENS5_IJNS4_14ComposedLayoutINS4_7SwizzleILi3ELi4ELi3EEENS4_18smem_ptr_flag_bitsILi8EEENSM_INS5_IJNSA_ILi8EEESG_EEENS5_IJSG_SC_EEEEEEENSM_INS5_IJNS5_IJNS5_IJSP_SC_EEENS5_IJSN_SC_EEEEEESC_NS5_IJSO_SC_EEEEEENS5_IJNS5_IJNS5_IJSU_SY_EEESX_EEESW_NS5_IJSC_SY_EEEEEEEEEEEvNS4_8identityENS5_IJNS4_18SM100_TMA_2SM_LOADES1I_EEENS5_IJS1T_NSM_INS5_IJNS5_IJNS5_IJSP_SB_EEES1V_EEESC_S1X_EEENS5_IJS20_SW_NS5_IJSC_NSA_ILi1024EEEEEEEEEEEEEEvS25_EENS_8epilogue10collective18CollectiveEpilogueINS2H_23Sm100TmaWarpSpecializedILi4ELi2ELi64ELb1ELb0EEEJNS5_IJSG_SF_SG_EEENS5_IJNSM_ISG_SC_EENSM_INSA_ILi64EEESC_EEEEENS_10bfloat16_tESL_S2R_SL_NS2H_6fusion15FusionCallbacksIS2L_NS2S_17LinearCombinationIS2R_fS2R_fLNS_15FloatRoundStyleE2EEES2M_S2Q_JEEENS4_5SM1004TMEM4LOAD26SM100_TMEM_LOAD_32dp32b64xENS4_13SM90_TMA_LOADENS1K_IS1M_NS1N_ILi16EEENSM_INS5_IJS1P_S2O_EEENS5_IJS2O_SC_EEEEEEENS4_39AutoVectorizingCopyWithAssumedAlignmentILi128EEENS4_14SM90_TMA_STOREES37_S39_S39_EEEvvEEEEvNT_6ParamsE)
        /*0038*/ 	.word	0x00000000


	//----- nvinfo : EIATTR_MIN_STACK_SIZE
	.align		4
.L_27:
        /*003c*/ 	.byte	0x04, 0x12
        /*003e*/ 	.short	(.L_29 - .L_28)
	.align		4
.L_28:
        /*0040*/ 	.word	index@(_ZN7cutlass13device_kernelINS_4gemm6kernel13GemmUniversalIN4cute5tupleIJiiiiEEENS1_10collective13CollectiveMmaINS1_46MainloopSm100TmaUmmaWarpSpecializedBlockScaledILi4ELi2ELi1ENS5_IJNS4_1CILi2EEESB_NSA_ILi1EEEEEEEENS5_IJNSA_ILi256EEESF_NSA_ILi128EEEEEENS5_IJNS_12float_e5m2_tENS_13float_ue8m0_tEEEENS5_IJNS5_IJlSC_lEEENS4_6LayoutINS5_IJNS5_IJNS5_IJNSA_ILi32EEENSA_ILi4EEEEEEiEEESQ_NS5_IJSC_iEEEEEENS5_IJNS5_IJNS5_IJNSA_ILi16EEESO_EEEiEEENS5_IJNS5_IJNSA_ILi0EEESC_EEENSA_ILi512EEEEEENS5_IJSW_iEEEEEEEEEEESK_S13_NS4_8TiledMMAINS4_8MMA_AtomIJNS4_27SM100_MMA_MXF8F6F4_2x1SM_SSISI_SI_fSJ_Li256ELi256ELNS4_4UMMA5MajorE0ELS18_0ELNS17_7ScaleInE0ELS19_0EEEEEENSM_INS5_IJSC_SC_SC_EEENS5_IJSW_SW_SW_EEEEENS5_IJNS4_10UnderscoreES1F_S1F_EEEEENS5_IJNS4_28SM100_TMA_2SM_LOAD_MULTICASTES1I_EEENS5_IJNS4_14ComposedLayoutINS4_7SwizzleILi3ELi4ELi3EEENS4_18smem_ptr_flag_bitsILi8EEENSM_INS5_IJNSA_ILi8EEESG_EEENS5_IJSG_SC_EEEEEEENSM_INS5_IJNS5_IJNS5_IJSP_SC_EEENS5_IJSN_SC_EEEEEESC_NS5_IJSO_SC_EEEEEENS5_IJNS5_IJNS5_IJSU_SY_EEESX_EEESW_NS5_IJSC_SY_EEEEEEEEEEEvNS4_8identityENS5_IJNS4_18SM100_TMA_2SM_LOADES1I_EEENS5_IJS1T_NSM_INS5_IJNS5_IJNS5_IJSP_SB_EEES1V_EEESC_S1X_EEENS5_IJS20_SW_NS5_IJSC_NSA_ILi1024EEEEEEEEEEEEEEvS25_EENS_8epilogue10collective18CollectiveEpilogueINS2H_23Sm100TmaWarpSpecializedILi4ELi2ELi64ELb1ELb0EEEJNS5_IJSG_SF_SG_EEENS5_IJNSM_ISG_SC_EENSM_INSA_ILi64EEESC_EEEEENS_10bfloat16_tESL_S2R_SL_NS2H_6fusion15FusionCallbacksIS2L_NS2S_17LinearCombinationIS2R_fS2R_fLNS_15FloatRoundStyleE2EEES2M_S2Q_JEEENS4_5SM1004TMEM4LOAD26SM100_TMEM_LOAD_32dp32b64xENS4_13SM90_TMA_LOADENS1K_IS1M_NS1N_ILi16EEENSM_INS5_IJS1P_S2O_EEENS5_IJS2O_SC_EEEEEEENS4_39AutoVectorizingCopyWithAssumedAlignmentILi128EEENS4_14SM90_TMA_STOREES37_S39_S39_EEEvvEEEEvNT_6ParamsE)
        /*0044*/ 	.word	0x00000000
.L_29:


//--------------------- .nv.compat                --------------------------
	.section	.nv.compat,"",@"SHT_CUDA_COMPAT_INFO"
	.align	4
        /*0000*/ 	.byte	0x02, 0x09, 0x01, 0x00, 0x02, 0x02, 0x02, 0x00, 0x02, 0x05, 0x05, 0x00, 0x03, 0x07, 0x01, 0x01
        /*0010*/ 	.byte	0x02, 0x03, 0x01, 0x00, 0x02, 0x06, 0x01, 0x00, 0x04, 0x0b, 0x08, 0x00, 0x09, 0x00, 0x00, 0x00
        /*0020*/ 	.byte	0x00, 0x00, 0x00, 0x00


//--------------------- .nv.info._ZN7cutlass13device_kernelINS_4gemm6kernel13GemmUniversalIN4cute5tupleIJiiiiEEENS1_10collective13CollectiveMmaINS1_46MainloopSm100TmaUmmaWarpSpecializedBlockScaledILi4ELi2ELi1ENS5_IJNS4_1CILi2EEESB_NSA_ILi1EEEEEEEENS5_IJNSA_ILi256EEESF_NSA_ILi128EEEEEENS5_IJNS_12float_e5m2_tENS_13float_ue8m0_tEEEENS5_IJNS5_IJlSC_lEEENS4_6LayoutINS5_IJNS5_IJNS5_IJNSA_ILi32EEENSA_ILi4EEEEEEiEEESQ_NS5_IJSC_iEEEEEENS5_IJNS5_IJNS5_IJNSA_ILi16EEESO_EEEiEEENS5_IJNS5_IJNSA_ILi0EEESC_EEENSA_ILi512EEEEEENS5_IJSW_iEEEEEEEEEEESK_S13_NS4_8TiledMMAINS4_8MMA_AtomIJNS4_27SM100_MMA_MXF8F6F4_2x1SM_SSISI_SI_fSJ_Li256ELi256ELNS4_4UMMA5MajorE0ELS18_0ELNS17_7ScaleInE0ELS19_0EEEEEENSM_INS5_IJSC_SC_SC_EEENS5_IJSW_SW_SW_EEEEENS5_IJNS4_10UnderscoreES1F_S1F_EEEEENS5_IJNS4_28SM100_TMA_2SM_LOAD_MULTICASTES1I_EEENS5_IJNS4_14ComposedLayoutINS4_7SwizzleILi3ELi4ELi3EEENS4_18smem_ptr_flag_bitsILi8EEENSM_INS5_IJNSA_ILi8EEESG_EEENS5_IJSG_SC_EEEEEEENSM_INS5_IJNS5_IJNS5_IJSP_SC_EEENS5_IJSN_SC_EEEEEESC_NS5_IJSO_SC_EEEEEENS5_IJNS5_IJNS5_IJSU_SY_EEESX_EEESW_NS5_IJSC_SY_EEEEEEEEEEEvNS4_8identityENS5_IJNS4_18SM100_TMA_2SM_LOADES1I_EEENS5_IJS1T_NSM_INS5_IJNS5_IJNS5_IJSP_SB_EEES1V_EEESC_S1X_EEENS5_IJS20_SW_NS5_IJSC_NSA_ILi1024EEEEEEEEEEEEEEvS25_EENS_8epilogue10collective18CollectiveEpilogueINS2H_23Sm100TmaWarpSpecializedILi4ELi2ELi64ELb1ELb0EEEJNS5_IJSG_SF_SG_EEENS5_IJNSM_ISG_SC_EENSM_INSA_ILi64EEESC_EEEEENS_10bfloat16_tESL_S2R_SL_NS2H_6fusion15FusionCallbacksIS2L_NS2S_17LinearCombinationIS2R_fS2R_fLNS_15FloatRoundStyleE2EEES2M_S2Q_JEEENS4_5SM1004TMEM4LOAD26SM100_TMEM_LOAD_32dp32b64xENS4_13SM90_TMA_LOADENS1K_IS1M_NS1N_ILi16EEENSM_INS5_IJS1P_S2O_EEENS5_IJS2O_SC_EEEEEEENS4_39AutoVectorizingCopyWithAssumedAlignmentILi128EEENS4_14SM90_TMA_STOREES37_S39_S39_EEEvvEEEEvNT_6ParamsE --------------------------
	.section	.nv.info._ZN7cutlass13device_kernelINS_4gemm6kernel13GemmUniversalIN4cute5tupleIJiiiiEEENS1_10collective13CollectiveMmaINS1_46MainloopSm100TmaUmmaWarpSpecializedBlockScaledILi4ELi2ELi1ENS5_IJNS4_1CILi2EEESB_NSA_ILi1EEEEEEEENS5_IJNSA_ILi256EEESF_NSA_ILi128EEEEEENS5_IJNS_12float_e5m2_tENS_13float_ue8m0_tEEEENS5_IJNS5_IJlSC_lEEENS4_6LayoutINS5_IJNS5_IJNS5_IJNSA_ILi32EEENSA_ILi4EEEEEEiEEESQ_NS5_IJSC_iEEEEEENS5_IJNS5_IJNS5_IJNSA_ILi16EEESO_EEEiEEENS5_IJNS5_IJNSA_ILi0EEESC_EEENSA_ILi512EEEEEENS5_IJSW_iEEEEEEEEEEESK_S13_NS4_8TiledMMAINS4_8MMA_AtomIJNS4_27SM100_MMA_MXF8F6F4_2x1SM_SSISI_SI_fSJ_Li256ELi256ELNS4_4UMMA5MajorE0ELS18_0ELNS17_7ScaleInE0ELS19_0EEEEEENSM_INS5_IJSC_SC_SC_EEENS5_IJSW_SW_SW_EEEEENS5_IJNS4_10UnderscoreES1F_S1F_EEEEENS5_IJNS4_28SM100_TMA_2SM_LOAD_MULTICASTES1I_EEENS5_IJNS4_14ComposedLayoutINS4_7SwizzleILi3ELi4ELi3EEENS4_18smem_ptr_flag_bitsILi8EEENSM_INS5_IJNSA_ILi8EEESG_EEENS5_IJSG_SC_EEEEEEENSM_INS5_IJNS5_IJNS5_IJSP_SC_EEENS5_IJSN_SC_EEEEEESC_NS5_IJSO_SC_EEEEEENS5_IJNS5_IJNS5_IJSU_SY_EEESX_EEESW_NS5_IJSC_SY_EEEEEEEEEEEvNS4_8identityENS5_IJNS4_18SM100_TMA_2SM_LOADES1I_EEENS5_IJS1T_NSM_INS5_IJNS5_IJNS5_IJSP_SB_EEES1V_EEESC_S1X_EEENS5_IJS20_SW_NS5_IJSC_NSA_ILi1024EEEEEEEEEEEEEEvS25_EENS_8epilogue10collective18CollectiveEpilogueINS2H_23Sm100TmaWarpSpecializedILi4ELi2ELi64ELb1ELb0EEEJNS5_IJSG_SF_SG_EEENS5_IJNSM_ISG_SC_EENSM_INSA_ILi64EEESC_EEEEENS_10bfloat16_tESL_S2R_SL_NS2H_6fusion15FusionCallbacksIS2L_NS2S_17LinearCombinationIS2R_fS2R_fLNS_15FloatRoundStyleE2EEES2M_S2Q_JEEENS4_5SM1004TMEM4LOAD26SM100_TMEM_LOAD_32dp32b64xENS4_13SM90_TMA_LOADENS1K_IS1M_NS1N_ILi16EEENSM_INS5_IJS1P_S2O_EEENS5_IJS2O_SC_EEEEEEENS4_39AutoVectorizingCopyWithAssumedAlignmentILi128EEENS4_14SM90_TMA_STOREES37_S39_S39_EEEvvEEEEvNT_6ParamsE,"",@"SHT_CUDA_INFO"
	.sectionflags	@""
	.align	4


	//----- nvinfo : EIATTR_CUDA_API_VERSION
	.align		4
        /*0000*/ 	.byte	0x04, 0x37
        /*0002*/ 	.short	(.L_31 - .L_30)
.L_30:
        /*0004*/ 	.word	0x00000082


	//----- nvinfo : EIATTR_KPARAM_INFO
	.align		4
.L_31:
        /*0008*/ 	.byte	0x04, 0x17
        /*000a*/ 	.short	(.L_33 - .L_32)
.L_32:
        /*000c*/ 	.word	0x00000000
        /*0010*/ 	.short	0x0000
        /*0012*/ 	.short	0x0000
        /*0014*/ 	.byte	0x00, 0xf0, 0x01, 0x30


	//----- nvinfo : EIATTR_AT_ENTRY_FRAGMENTS
	.align		4
.L_33:
        /*0018*/ 	.byte	0x04, 0x4f
        /*001a*/ 	.short	(.L_35 - .L_34)


	//   ....[0]....
.L_34:
        /*001c*/ 	.word	0x00000007


	//----- nvinfo : EIATTR_RESERVED_SMEM_USED
	.align		4
.L_35:
        /*0020*/ 	.byte	0x01, 0x41
	.zero		2


	//----- nvinfo : EIATTR_SPARSE_MMA_MASK
	.align		4
        /*0024*/ 	.byte	0x03, 0x50
        /*0026*/ 	.short	0x0000


	//----- nvinfo : EIATTR_TCGEN05_2CTA_USED
	.align		4
        /*0028*/ 	.byte	0x01, 0x52
	.zero		2


	//----- nvinfo : EIATTR_MAXREG_COUNT
	.align		4
        /*002c*/ 	.byte	0x03, 0x1b
        /*002e*/ 	.short	0x00ff


	//----- nvinfo : EIATTR_NUM_BARRIERS
	.align		4
        /*0030*/ 	.byte	0x02, 0x4c
        /*0032*/ 	.byte	0x07
	.zero		1


	//----- nvinfo : EIATTR_EXTERNS
	.align		4
        /*0034*/ 	.byte	0x04, 0x0f
        /*0036*/ 	.short	(.L_37 - .L_36)


	//   ....[0]....
	.align		4
.L_36:
        /*0038*/ 	.word	index@(__assertfail)


	//----- nvinfo : EIATTR_MERCURY_ISA_VERSION
	.align		4
.L_37:
        /*003c*/ 	.byte	0x03, 0x5f
        /*003e*/ 	.short	0x0101


	//----- nvinfo : EIATTR_INT_WARP_WIDE_INSTR_OFFSETS
	.align		4
        /*0040*/ 	.byte	0x04, 0x31
        /*0042*/ 	.short	(.L_39 - .L_38)


	//   ....[0]....
.L_38:
        /*0044*/ 	.word	0x00000dd0


	//   ....[1]....
        /*0048*/ 	.word	0x00000e80


	//   ....[2]....
        /*004c*/ 	.word	0x00004b10


	//   ....[3]....
        /*0050*/ 	.word	0x00004b30


	//   ....[4]....
        /*0054*/ 	.word	0x00004b60


	//   ....[5]....
        /*0058*/ 	.word	0x00005700


	//   ....[6]....
        /*005c*/ 	.word	0x00005770


	//   ....[7]....
        /*0060*/ 	.word	0x000058b0


	//   ....[8]....
        /*0064*/ 	.word	0x000059b0


	//   ....[9]....
        /*0068*/ 	.word	0x00005a20


	//   ....[10]....
        /*006c*/ 	.word	0x00005b20


	//   ....[11]....
        /*0070*/ 	.word	0x00005bb0


	//   ....[12]....
        /*0074*/ 	.word	0x00005c60


	//----- nvinfo : EIATTR_COOP_GROUP_MASK_REGIDS
	.align		4
.L_39:
        /*0078*/ 	.byte	0x04, 0x29
        /*007a*/ 	.short	(.L_41 - .L_40)


	//   ....[0]....
.L_40:
        /*007c*/ 	.word	0xffffffff


	//   ....[1]....
        /*0080*/ 	.word	0xffffffff


	//   ....[2]....
        /*0084*/ 	.word	0xffffffff


	//   ....[3]....
        /*0088*/ 	.word	0xffffffff


	//   ....[4]....
        /*008c*/ 	.word	0xffffffff


	//   ....[5]....
        /*0090*/ 	.word	0xffffffff


	//   ....[6]....
        /*0094*/ 	.word	0xffffffff


	//   ....[7]....
        /*0098*/ 	.word	0xffffffff


	//   ....[8]....
        /*009c*/ 	.word	0xffffffff


	//   ....[9]....
        /*00a0*/ 	.word	0xffffffff


	//   ....[10]....
        /*00a4*/ 	.word	0xffffffff


	//   ....[11]....
        /*00a8*/ 	.word	0xffffffff


	//   ....[12]....
        /*00ac*/ 	.word	0xffffffff


	//   ....[13]....
        /*00b0*/ 	.word	0xffffffff


	//----- nvinfo : EIATTR_COOP_GROUP_INSTR_OFFSETS
	.align		4
.L_41:
        /*00b4*/ 	.byte	0x04, 0x28
        /*00b6*/ 	.short	(.L_43 - .L_42)


	//   ....[0]....
.L_42:
        /*00b8*/ 	.word	0x000000a0


	//   ....[1]....
        /*00bc*/ 	.word	0x00000570


	//   ....[2]....
        /*00c0*/ 	.word	0x00000740


	//   ....[3]....
        /*00c4*/ 	.word	0x000008e0


	//   ....[4]....
        /*00c8*/ 	.word	0x000009e0


	//   ....[5]....
        /*00cc*/ 	.word	0x00000b50


	//   ....[6]....
        /*00d0*/ 	.word	0x00000c90


	//   ....[7]....
        /*00d4*/ 	.word	0x00000ef0


	//   ....[8]....
        /*00d8*/ 	.word	0x00002650


	//   ....[9]....
        /*00dc*/ 	.word	0x00003540


	//   ....[10]....
        /*00e0*/ 	.word	0x00003a30


	//   ....[11]....
        /*00e4*/ 	.word	0x00003a60


	//   ....[12]....
        /*00e8*/ 	.word	0x000049f0


	//   ....[13]....
        /*00ec*/ 	.word	0x00004c20


	//----- nvinfo : EIATTR_VRC_CTA_INIT_COUNT
	.align		4
.L_43:
        /*00f0*/ 	.byte	0x02, 0x4a
        /*00f2*/ 	.byte	0x80
	.zero		1


	//----- nvinfo : EIATTR_SYSCALL_OFFSETS
	.align		4
        /*00f4*/ 	.byte	0x04, 0x46
        /*00f6*/ 	.short	(.L_45 - .L_44)


	//   ....[0]....
.L_44:
        /*00f8*/ 	.word	0x00006950


	//   ....[1]....
        /*00fc*/ 	.word	0x00006a40


	//   ....[2]....
        /*0100*/ 	.word	0x00007460


	//   ....[3]....
        /*0104*/ 	.word	0x00008930


	//   ....[4]....
        /*0108*/ 	.word	0x00009d90


	//   ....[5]....
        /*010c*/ 	.word	0x0000b1d0


	//----- nvinfo : EIATTR_MBARRIER_INSTR_OFFSETS
	.align		4
.L_45:
        /*0110*/ 	.byte	0x04, 0x39
        /*0112*/ 	.short	(.L_47 - .L_46)


	//   ....[0]....
.L_46:
        /*0114*/ 	.word	0x000006b0
        /*0118*/ 	.word	0x000000ff
        /*011c*/ 	.word	0x00000000
        /*0120*/ 	.short	0x0100
        /*0122*/ 	.byte	0x04
	.zero		1


	//   ....[1]....
        /*0124*/ 	.word	0x000006c0
        /*0128*/ 	.word	0x000000ff
        /*012c*/ 	.word	0x00000020
        /*0130*/ 	.short	0x0100
        /*0132*/ 	.byte	0x04
	.zero		1


	//   ....[2]....
        /*0134*/ 	.word	0x000006d0
        /*0138*/ 	.word	0x000000ff
        /*013c*/ 	.word	0x00000008
        /*0140*/ 	.short	0x0100
        /*0142*/ 	.byte	0x04
	.zero		1


	//   ....[3]....
        /*0144*/ 	.word	0x000006e0
        /*0148*/ 	.word	0x000000ff
        /*014c*/ 	.word	0x00000028
        /*0150*/ 	.short	0x0100
        /*0152*/ 	.byte	0x04
	.zero		1


	//   ....[4]....
        /*0154*/ 	.word	0x000006f0
        /*0158*/ 	.word	0x000000ff
        /*015c*/ 	.word	0x00000010
        /*0160*/ 	.short	0x0100
        /*0162*/ 	.byte	0x04
	.zero		1


	//   ....[5]....
        /*0164*/ 	.word	0x00000700
        /*0168*/ 	.word	0x000000ff
        /*016c*/ 	.word	0x00000030
        /*0170*/ 	.short	0x0100
        /*0172*/ 	.byte	0x04
	.zero		1


	//   ....[6]....
        /*0174*/ 	.word	0x00000710
        /*0178*/ 	.word	0x000000ff
        /*017c*/ 	.word	0x00000018
        /*0180*/ 	.short	0x0100
        /*0182*/ 	.byte	0x04
	.zero		1


	//   ....[7]....
        /*0184*/ 	.word	0x00000720
        /*0188*/ 	.word	0x000000ff
        /*018c*/ 	.word	0x00000038
        /*0190*/ 	.short	0x0100
        /*0192*/ 	.byte	0x04
	.zero		1


	//   ....[8]....
        /*0194*/ 	.word	0x00000850
        /*0198*/ 	.word	0x000000ff
        /*019c*/ 	.word	0x00000040
        /*01a0*/ 	.short	0x0100
        /*01a2*/ 	.byte	0x04
	.zero		1


	//   ....[9]....
        /*01a4*/ 	.word	0x00000860
        /*01a8*/ 	.word	0x000000ff
        /*01ac*/ 	.word	0x00000060
        /*01b0*/ 	.short	0x0100
        /*01b2*/ 	.byte	0x04
	.zero		1


	//   ....[10]....
        /*01b4*/ 	.word	0x00000870
        /*01b8*/ 	.word	0x000000ff
        /*01bc*/ 	.word	0x00000048
        /*01c0*/ 	.short	0x0100
        /*01c2*/ 	.byte	0x04
	.zero		1


	//   ....[11]....
        /*01c4*/ 	.word	0x00000880
        /*01c8*/ 	.word	0x000000ff
        /*01cc*/ 	.word	0x00000068
        /*01d0*/ 	.short	0x0100
        /*01d2*/ 	.byte	0x04
	.zero		1


	//   ....[12]....
        /*01d4*/ 	.word	0x00000890
        /*01d8*/ 	.word	0x000000ff
        /*01dc*/ 	.word	0x00000050
        /*01e0*/ 	.short	0x0100
        /*01e2*/ 	.byte	0x04
	.zero		1


	//   ....[13]....
        /*01e4*/ 	.word	0x000008a0
        /*01e8*/ 	.word	0x000000ff
        /*01ec*/ 	.word	0x00000070
        /*01f0*/ 	.short	0x0100
        /*01f2*/ 	.byte	0x04
	.zero		1


	//   ....[14]....
        /*01f4*/ 	.word	0x000008b0
        /*01f8*/ 	.word	0x000000ff
        /*01fc*/ 	.word	0x00000058
        /*0200*/ 	.short	0x0100
        /*0202*/ 	.byte	0x04
	.zero		1


	//   ....[15]....
        /*0204*/ 	.word	0x000008c0
        /*0208*/ 	.word	0x000000ff
        /*020c*/ 	.word	0x00000078
        /*0210*/ 	.short	0x0100
        /*0212*/ 	.byte	0x04
	.zero		1


	//   ....[16]....
        /*0214*/ 	.word	0x000009b0
        /*0218*/ 	.word	0x000000ff
        /*021c*/ 	.word	0x00000080
        /*0220*/ 	.short	0x0100
        /*0222*/ 	.byte	0x06
	.zero		1


	//   ....[17]....
        /*0224*/ 	.word	0x000009c0
        /*0228*/ 	.word	0x000000ff
        /*022c*/ 	.word	0x00000088
        /*0230*/ 	.short	0x0100
        /*0232*/ 	.byte	0x06
	.zero		1


	//   ....[18]....
        /*0234*/ 	.word	0x00000b00
        /*0238*/ 	.word	0x000000ff
        /*023c*/ 	.word	0x00000090
        /*0240*/ 	.short	0x0100
        /*0242*/ 	.byte	0x06
	.zero		1


	//   ....[19]....
        /*0244*/ 	.word	0x00000b10
        /*0248*/ 	.word	0x000000ff
        /*024c*/ 	.word	0x000000a0
        /*0250*/ 	.short	0x0100
        /*0252*/ 	.byte	0x06
	.zero		1


	//   ....[20]....
        /*0254*/ 	.word	0x00000b20
        /*0258*/ 	.word	0x000000ff
        /*025c*/ 	.word	0x00000098
        /*0260*/ 	.short	0x0100
        /*0262*/ 	.byte	0x06
	.zero		1


	//   ....[21]....
        /*0264*/ 	.word	0x00000b30
        /*0268*/ 	.word	0x000000ff
        /*026c*/ 	.word	0x000000a8
        /*0270*/ 	.short	0x0100
        /*0272*/ 	.byte	0x06
	.zero		1


	//   ....[22]....
        /*0274*/ 	.word	0x00000c60
        /*0278*/ 	.word	0x000000ff
        /*027c*/ 	.word	0x000000b0
        /*0280*/ 	.short	0x0100
        /*0282*/ 	.byte	0x04
	.zero		1


	//   ....[23]....
        /*0284*/ 	.word	0x00000c70
        /*0288*/ 	.word	0x000000ff
        /*028c*/ 	.word	0x000000b8
        /*0290*/ 	.short	0x0100
        /*0292*/ 	.byte	0x04
	.zero		1


	//   ....[24]....
        /*0294*/ 	.word	0x00000d70
        /*0298*/ 	.word	0x000000ff
        /*029c*/ 	.word	0x000000c0
        /*02a0*/ 	.short	0x0100
        /*02a2*/ 	.byte	0x04
	.zero		1


	//   ....[25]....
        /*02a4*/ 	.word	0x00000d80
        /*02a8*/ 	.word	0x000000ff
        /*02ac*/ 	.word	0x000000d0
        /*02b0*/ 	.short	0x0100
        /*02b2*/ 	.byte	0x04
	.zero		1


	//   ....[26]....
        /*02b4*/ 	.word	0x00000d90
        /*02b8*/ 	.word	0x000000ff
        /*02bc*/ 	.word	0x000000c8
        /*02c0*/ 	.short	0x0100
        /*02c2*/ 	.byte	0x04
	.zero		1


	//   ....[27]....
        /*02c4*/ 	.word	0x00000da0
        /*02c8*/ 	.word	0x000000ff
        /*02cc*/ 	.word	0x000000d8
        /*02d0*/ 	.short	0x0100
        /*02d2*/ 	.byte	0x04
	.zero		1


	//   ....[28]....
        /*02d4*/ 	.word	0x00000ea0
        /*02d8*/ 	.word	0x000000ff
        /*02dc*/ 	.word	0x000000e0
        /*02e0*/ 	.short	0x0100
        /*02e2*/ 	.byte	0x06
	.zero		1


	//   ....[29]....
        /*02e4*/ 	.word	0x00001ba0
        /*02e8*/ 	.word	0x00000000
        /*02ec*/ 	.word	0x000000d0
        /*02f0*/ 	.short	0x010a
        /*02f2*/ 	.byte	0xff
	.zero		1


	//   ....[30]....
        /*02f4*/ 	.word	0x00001bc0
        /*02f8*/ 	.word	0x00000000
        /*02fc*/ 	.word	0x000000c0
        /*0300*/ 	.short	0x0101
        /*0302*/ 	.byte	0xff
	.zero		1


	//   ....[31]....
        /*0304*/ 	.word	0x00001c80
        /*0308*/ 	.word	0x000000ff
        /*030c*/ 	.word	0x00000020
        /*0310*/ 	.short	0x010a
        /*0312*/ 	.byte	0x04
	.zero		1


	//   ....[32]....
        /*0314*/ 	.word	0x00001d80
        /*0318*/ 	.word	0x000000ff
        /*031c*/ 	.word	0x00000020
        /*0320*/ 	.short	0x010a
        /*0322*/ 	.byte	0x05
	.zero		1


	//   ....[33]....
        /*0324*/ 	.word	0x00001ef0
        /*0328*/ 	.word	0x000000ff
        /*032c*/ 	.word	0x00000020
        /*0330*/ 	.short	0x010a
        /*0332*/ 	.byte	0x06
	.zero		1


	//   ....[34]....
        /*0334*/ 	.word	0x000021b0
        /*0338*/ 	.word	0x000000ff
        /*033c*/ 	.word	0x00000088
        /*0340*/ 	.short	0x0101
        /*0342*/ 	.byte	0x07
	.zero		1


	//   ....[35]....
        /*0344*/ 	.word	0x000021d0
        /*0348*/ 	.word	0x000000ff
        /*034c*/ 	.word	0x00000020
        /*0350*/ 	.short	0x010a
        /*0352*/ 	.byte	0x04
	.zero		1


	//   ....[36]....
        /*0354*/ 	.word	0x00002250
        /*0358*/ 	.word	0x000000ff
        /*035c*/ 	.word	0x00000020
        /*0360*/ 	.short	0x010a
        /*0362*/ 	.byte	0x06
	.zero		1


	//   ....[37]....
        /*0364*/ 	.word	0x00002390
        /*0368*/ 	.word	0x000000ff
        /*036c*/ 	.word	0x00000020
        /*0370*/ 	.short	0x010a
        /*0372*/ 	.byte	0x04
	.zero		1


	//   ....[38]....
        /*0374*/ 	.word	0x00002680
        /*0378*/ 	.word	0x00000003
        /*037c*/ 	.word	0x00000090
        /*0380*/ 	.short	0x010a
        /*0382*/ 	.byte	0xff
	.zero		1


	//   ....[39]....
        /*0384*/ 	.word	0x000027d0
        /*0388*/ 	.word	0x00000000
        /*038c*/ 	.word	0x00000000
        /*0390*/ 	.short	0x0101
        /*0392*/ 	.byte	0xff
	.zero		1


	//   ....[40]....
        /*0394*/ 	.word	0x00002d90
        /*0398*/ 	.word	0x000000ff
        /*039c*/ 	.word	0x00000000
        /*03a0*/ 	.short	0x010a
        /*03a2*/ 	.byte	0x04
	.zero		1


	//   ....[41]....
        /*03a4*/ 	.word	0x00002e20
        /*03a8*/ 	.word	0x000000ff
        /*03ac*/ 	.word	0x00000000
        /*03b0*/ 	.short	0x010a
        /*03b2*/ 	.byte	0x05
	.zero		1


	//   ....[42]....
        /*03b4*/ 	.word	0x00002eb0
        /*03b8*/ 	.word	0x000000ff
        /*03bc*/ 	.word	0x00000000
        /*03c0*/ 	.short	0x010a
        /*03c2*/ 	.byte	0x05
	.zero		1


	//   ....[43]....
        /*03c4*/ 	.word	0x00002f50
        /*03c8*/ 	.word	0x00000000
        /*03cc*/ 	.word	0x00000000
        /*03d0*/ 	.short	0x010a
        /*03d2*/ 	.byte	0xff
	.zero		1


	//   ....[44]....
        /*03d4*/ 	.word	0x00003090
        /*03d8*/ 	.word	0x00000000
        /*03dc*/ 	.word	0x000000c0
        /*03e0*/ 	.short	0x010a
        /*03e2*/ 	.byte	0xff
	.zero		1


	//   ....[45]....
        /*03e4*/ 	.word	0x00003100
        /*03e8*/ 	.word	0x00000004
        /*03ec*/ 	.word	0x00000000
        /*03f0*/ 	.short	0x0101
        /*03f2*/ 	.byte	0xff
	.zero		1


	//   ....[46]....
        /*03f4*/ 	.word	0x00003120
        /*03f8*/ 	.word	0x000000ff
        /*03fc*/ 	.word	0x000000a0
        /*0400*/ 	.short	0x010a
        /*0402*/ 	.byte	0x04
	.zero		1


	//   ....[47]....
        /*0404*/ 	.word	0x00003240
        /*0408*/ 	.word	0x00000000
        /*040c*/ 	.word	0x00000090
        /*0410*/ 	.short	0x010a
        /*0412*/ 	.byte	0xff
	.zero		1


	//   ....[48]....
        /*0414*/ 	.word	0x00003340
        /*0418*/ 	.word	0x00000000
        /*041c*/ 	.word	0x00000000
        /*0420*/ 	.short	0x0101
        /*0422*/ 	.byte	0xff
	.zero		1


	//   ....[49]....
        /*0424*/ 	.word	0x000033d0
        /*0428*/ 	.word	0x000000ff
        /*042c*/ 	.word	0x000000a0
        /*0430*/ 	.short	0x0106
        /*0432*/ 	.byte	0x04
	.zero		1


	//   ....[50]....
        /*0434*/ 	.word	0x000033f0
        /*0438*/ 	.word	0x000000ff
        /*043c*/ 	.word	0x000000a0
        /*0440*/ 	.short	0x010a
        /*0442*/ 	.byte	0x04
	.zero		1


	//   ....[51]....
        /*0444*/ 	.word	0x00003480
        /*0448*/ 	.word	0x000000ff
        /*044c*/ 	.word	0x000000a0
        /*0450*/ 	.short	0x0106
        /*0452*/ 	.byte	0x07
	.zero		1


	//   ....[52]....
        /*0454*/ 	.word	0x000034c0
        /*0458*/ 	.word	0x00000000
        /*045c*/ 	.word	0x000000a0
        /*0460*/ 	.short	0x010a
        /*0462*/ 	.byte	0xff
	.zero		1


	//   ....[53]....
        /*0464*/ 	.word	0x00003730
        /*0468*/ 	.word	0x000000ff
        /*046c*/ 	.word	0x00000008
        /*0470*/ 	.short	0x010a
        /*0472*/ 	.byte	0x05
	.zero		1


	//   ....[54]....
        /*0474*/ 	.word	0x00003750
        /*0478*/ 	.word	0x000000ff
        /*047c*/ 	.word	0x00000008
        /*0480*/ 	.short	0x010a
        /*0482*/ 	.byte	0x05
	.zero		1


	//   ....[55]....
        /*0484*/ 	.word	0x000038e0
        /*0488*/ 	.word	0x000000ff
        /*048c*/ 	.word	0x00000008
        /*0490*/ 	.short	0x010a
        /*0492*/ 	.byte	0x05
	.zero		1


	//   ....[56]....
        /*0494*/ 	.word	0x00003900
        /*0498*/ 	.word	0x000000ff
        /*049c*/ 	.word	0x00000008
        /*04a0*/ 	.short	0x010a
        /*04a2*/ 	.byte	0x05
	.zero		1


	//   ....[57]....
        /*04a4*/ 	.word	0x000039c0
        /*04a8*/ 	.word	0x000000ff
        /*04ac*/ 	.word	0x00000000
        /*04b0*/ 	.short	0x0101
        /*04b2*/ 	.byte	0x04
	.zero		1


	//   ....[58]....
        /*04b4*/ 	.word	0x00003fc0
        /*04b8*/ 	.word	0x00000000
        /*04bc*/ 	.word	0x00000090
        /*04c0*/ 	.short	0x010a
        /*04c2*/ 	.byte	0xff
	.zero		1


	//   ....[59]....
        /*04c4*/ 	.word	0x00004080
        /*04c8*/ 	.word	0x00000000
        /*04cc*/ 	.word	0x00000000
        /*04d0*/ 	.short	0x0101
        /*04d2*/ 	.byte	0xff
	.zero		1


	//   ....[60]....
        /*04d4*/ 	.word	0x00004160
        /*04d8*/ 	.word	0x000000ff
        /*04dc*/ 	.word	0x00000000
        /*04e0*/ 	.short	0x010a
        /*04e2*/ 	.byte	0x05
	.zero		1


	//   ....[61]....
        /*04e4*/ 	.word	0x00004180
        /*04e8*/ 	.word	0x000000ff
        /*04ec*/ 	.word	0x00000000
        /*04f0*/ 	.short	0x010a
        /*04f2*/ 	.byte	0x05
	.zero		1


	//   ....[62]....
        /*04f4*/ 	.word	0x000042c0
        /*04f8*/ 	.word	0x000000ff
        /*04fc*/ 	.word	0x00000000
        /*0500*/ 	.short	0x010a
        /*0502*/ 	.byte	0x07
	.zero		1


	//   ....[63]....
        /*0504*/ 	.word	0x00004300
        /*0508*/ 	.word	0x000000ff
        /*050c*/ 	.word	0x000000b8
        /*0510*/ 	.short	0x010a
        /*0512*/ 	.byte	0x21
	.zero		1


	//   ....[64]....
        /*0514*/ 	.word	0x00004560
        /*0518*/ 	.word	0x000000ff
        /*051c*/ 	.word	0x00000000
        /*0520*/ 	.short	0x010a
        /*0522*/ 	.byte	0x07
	.zero		1


	//   ....[65]....
        /*0524*/ 	.word	0x000046a0
        /*0528*/ 	.word	0x000000ff
        /*052c*/ 	.word	0x00000000
        /*0530*/ 	.short	0x010a
        /*0532*/ 	.byte	0x04
	.zero		1


	//   ....[66]....
        /*0534*/ 	.word	0x000049d0
        /*0538*/ 	.word	0x000000ff
        /*053c*/ 	.word	0x000000e0
        /*0540*/ 	.short	0x010a
        /*0542*/ 	.byte	0x21
	.zero		1


	//   ....[67]....
        /*0544*/ 	.word	0x00004ef0
        /*0548*/ 	.word	0x0000000c
        /*054c*/ 	.word	0x00000090
        /*0550*/ 	.short	0x010a
        /*0552*/ 	.byte	0xff
	.zero		1


	//   ....[68]....
        /*0554*/ 	.word	0x00005060
        /*0558*/ 	.word	0x00000000
        /*055c*/ 	.word	0x00000000
        /*0560*/ 	.short	0x0101
        /*0562*/ 	.byte	0xff
	.zero		1


	//   ....[69]....
        /*0564*/ 	.word	0x000054f0
        /*0568*/ 	.word	0x000000ff
        /*056c*/ 	.word	0x00000088
        /*0570*/ 	.short	0x010a
        /*0572*/ 	.byte	0x15
	.zero		1


	//   ....[70]....
        /*0574*/ 	.word	0x00005670
        /*0578*/ 	.word	0x000000ff
        /*057c*/ 	.word	0x00000060
        /*0580*/ 	.short	0x010a
        /*0582*/ 	.byte	0x15
	.zero		1


	//   ....[71]....
        /*0584*/ 	.word	0x00005860
        /*0588*/ 	.word	0x000000ff
        /*058c*/ 	.word	0x00000040
        /*0590*/ 	.short	0x010b
        /*0592*/ 	.byte	0x15
	.zero		1


	//   ....[72]....
        /*0594*/ 	.word	0x00005870
        /*0598*/ 	.word	0x000000ff
        /*059c*/ 	.word	0x00000000
        /*05a0*/ 	.short	0x0101
        /*05a2*/ 	.byte	0x2f
	.zero		1


	//   ....[73]....
        /*05a4*/ 	.word	0x00005880
        /*05a8*/ 	.word	0x000000ff
        /*05ac*/ 	.word	0x00000068
        /*05b0*/ 	.short	0x010a
        /*05b2*/ 	.byte	0x15
	.zero		1


	//   ....[74]....
        /*05b4*/ 	.word	0x000059d0
        /*05b8*/ 	.word	0x000000ff
        /*05bc*/ 	.word	0x00000048
        /*05c0*/ 	.short	0x010b
        /*05c2*/ 	.byte	0x15
	.zero		1


	//   ....[75]....
        /*05c4*/ 	.word	0x000059e0
        /*05c8*/ 	.word	0x000000ff
        /*05cc*/ 	.word	0x00000000
        /*05d0*/ 	.short	0x0101
        /*05d2*/ 	.byte	0x2e
	.zero		1


	//   ....[76]....
        /*05d4*/ 	.word	0x000059f0
        /*05d8*/ 	.word	0x000000ff
        /*05dc*/ 	.word	0x00000070
        /*05e0*/ 	.short	0x010a
        /*05e2*/ 	.byte	0x15
	.zero		1


	//   ....[77]....
        /*05e4*/ 	.word	0x00005b40
        /*05e8*/ 	.word	0x000000ff
        /*05ec*/ 	.word	0x00000050
        /*05f0*/ 	.short	0x010b
        /*05f2*/ 	.byte	0x15
	.zero		1


	//   ....[78]....
        /*05f4*/ 	.word	0x00005b50
        /*05f8*/ 	.word	0x000000ff
        /*05fc*/ 	.word	0x00000000
        /*0600*/ 	.short	0x0101
        /*0602*/ 	.byte	0x27
	.zero		1


	//   ....[79]....
        /*0604*/ 	.word	0x00005b60
        /*0608*/ 	.word	0x000000ff
        /*060c*/ 	.word	0x00000078
        /*0610*/ 	.short	0x010a
        /*0612*/ 	.byte	0x15
	.zero		1


	//   ....[80]....
        /*0614*/ 	.word	0x00005da0
        /*0618*/ 	.word	0x000000ff
        /*061c*/ 	.word	0x00000058
        /*0620*/ 	.short	0x010b
        /*0622*/ 	.byte	0x15
	.zero		1


	//   ....[81]....
        /*0624*/ 	.word	0x00005db0
        /*0628*/ 	.word	0x000000ff
        /*062c*/ 	.word	0x00000000
        /*0630*/ 	.short	0x0101
        /*0632*/ 	.byte	0x26
	.zero		1


	//   ....[82]....
        /*0634*/ 	.word	0x00005de0
        /*0638*/ 	.word	0x000000ff
        /*063c*/ 	.word	0x00000060
        /*0640*/ 	.short	0x010a
        /*0642*/ 	.byte	0x15
	.zero		1


	//   ....[83]....
        /*0644*/ 	.word	0x00005e00
        /*0648*/ 	.word	0x000000ff
        /*064c*/ 	.word	0x00000068
        /*0650*/ 	.short	0x010a
        /*0652*/ 	.byte	0x15
	.zero		1


	//   ....[84]....
        /*0654*/ 	.word	0x00005e20
        /*0658*/ 	.word	0x000000ff
        /*065c*/ 	.word	0x00000070
        /*0660*/ 	.short	0x010a
        /*0662*/ 	.byte	0x15
	.zero		1


	//   ....[85]....
        /*0664*/ 	.word	0x00005e60
        /*0668*/ 	.word	0x00000000
        /*066c*/ 	.word	0x00000078
        /*0670*/ 	.short	0x010a
        /*0672*/ 	.byte	0xff
	.zero		1


	//   ....[86]....
        /*0674*/ 	.word	0x000061e0
        /*0678*/ 	.word	0x00000008
        /*067c*/ 	.word	0x00000090
        /*0680*/ 	.short	0x010a
        /*0682*/ 	.byte	0xff
	.zero		1


	//   ....[87]....
        /*0684*/ 	.word	0x00006360
        /*0688*/ 	.word	0x00000000
        /*068c*/ 	.word	0x00000000
        /*0690*/ 	.short	0x0101
        /*0692*/ 	.byte	0xff
	.zero		1


	//   ....[88]....
        /*0694*/ 	.word	0x00006f40
        /*0698*/ 	.word	0x000000ff
        /*069c*/ 	.word	0x00000040
        /*06a0*/ 	.short	0x010a
        /*06a2*/ 	.byte	0x2e
	.zero		1


	//   ....[89]....
        /*06a4*/ 	.word	0x00007040
        /*06a8*/ 	.word	0x000000ff
        /*06ac*/ 	.word	0x000000b0
        /*06b0*/ 	.short	0x010a
        /*06b2*/ 	.byte	0x2e
	.zero		1


	//   ....[90]....
        /*06b4*/ 	.word	0x00007200
        /*06b8*/ 	.word	0x000000ff
        /*06bc*/ 	.word	0x00000040
        /*06c0*/ 	.short	0x010a
        /*06c2*/ 	.byte	0x2e
	.zero		1


	//   ....[91]....
        /*06c4*/ 	.word	0x00007340
        /*06c8*/ 	.word	0x000000ff
        /*06cc*/ 	.word	0x000000b0
        /*06d0*/ 	.short	0x010a
        /*06d2*/ 	.byte	0x2e
	.zero		1


	//   ....[92]....
        /*06d4*/ 	.word	0x00007530
        /*06d8*/ 	.word	0x000000ff
        /*06dc*/ 	.word	0x00000000
        /*06e0*/ 	.short	0x0101
        /*06e2*/ 	.byte	0x05
	.zero		1


	//   ....[93]....
        /*06e4*/ 	.word	0x000085a0
        /*06e8*/ 	.word	0x00000000
        /*06ec*/ 	.word	0x00000000
        /*06f0*/ 	.short	0x0101
        /*06f2*/ 	.byte	0xff
	.zero		1


	//   ....[94]....
        /*06f4*/ 	.word	0x000085b0
        /*06f8*/ 	.word	0x00000003
        /*06fc*/ 	.word	0x00000040
        /*0700*/ 	.short	0x010a
        /*0702*/ 	.byte	0xff
	.zero		1


	//   ....[95]....
        /*0704*/ 	.word	0x000086c0
        /*0708*/ 	.word	0x00000003
        /*070c*/ 	.word	0x00000040
        /*0710*/ 	.short	0x010a
        /*0712*/ 	.byte	0xff
	.zero		1


	//   ....[96]....
        /*0714*/ 	.word	0x00009a10
        /*0718*/ 	.word	0x00000000
        /*071c*/ 	.word	0x00000000
        /*0720*/ 	.short	0x0101
        /*0722*/ 	.byte	0xff
	.zero		1


	//   ....[97]....
        /*0724*/ 	.word	0x00009a50
        /*0728*/ 	.word	0x0000005f
        /*072c*/ 	.word	0x00000040
        /*0730*/ 	.short	0x010a
        /*0732*/ 	.byte	0xff
	.zero		1


	//   ....[98]....
        /*0734*/ 	.word	0x00009b20
        /*0738*/ 	.word	0x0000005f
        /*073c*/ 	.word	0x00000040
        /*0740*/ 	.short	0x010a
        /*0742*/ 	.byte	0xff
	.zero		1


	//   ....[99]....
        /*0744*/ 	.word	0x0000ae70
        /*0748*/ 	.word	0x00000000
        /*074c*/ 	.word	0x00000000
        /*0750*/ 	.short	0x0101
        /*0752*/ 	.byte	0xff
	.zero		1


	//   ....[100]....
        /*0754*/ 	.word	0x0000ae90
        /*0758*/ 	.word	0x00000010
        /*075c*/ 	.word	0x00000040
        /*0760*/ 	.short	0x010a
        /*0762*/ 	.byte	0xff
	.zero		1


	//   ....[101]....
        /*0764*/ 	.word	0x0000af60
        /*0768*/ 	.word	0x00000010
        /*076c*/ 	.word	0x00000040
        /*0770*/ 	.short	0x010a
        /*0772*/ 	.byte	0xff
	.zero		1


	//   ....[102]....
        /*0774*/ 	.word	0x0000c2a0
        /*0778*/ 	.word	0x00000000
        /*077c*/ 	.word	0x00000000
        /*0780*/ 	.short	0x0101
        /*0782*/ 	.byte	0xff
	.zero		1


	//   ....[103]....
        /*0784*/ 	.word	0x0000c3f0
        /*0788*/ 	.word	0x000000ff
        /*078c*/ 	.word	0x00000000
        /*0790*/ 	.short	0x0101
        /*0792*/ 	.byte	0x04
	.zero		1


	//   ....[104]....
        /*0794*/ 	.word	0x0000c400
        /*0798*/ 	.word	0x000000ff
        /*079c*/ 	.word	0x000000e0
        /*07a0*/ 	.short	0x0101
        /*07a2*/ 	.byte	0x2e
	.zero		1


	//   ....[105]....
        /*07a4*/ 	.word	0x0000c590
        /*07a8*/ 	.word	0x000000ff
        /*07ac*/ 	.word	0x00000000
        /*07b0*/ 	.short	0x0101
        /*07b2*/ 	.byte	0x04
	.zero		1


	//   ....[106]....
        /*07b4*/ 	.word	0x0000c5b0
        /*07b8*/ 	.word	0x00000000
        /*07bc*/ 	.word	0x000000d0
        /*07c0*/ 	.short	0x010a
        /*07c2*/ 	.byte	0xff
	.zero		1


	//   ....[107]....
        /*07c4*/ 	.word	0x0000c610
        /*07c8*/ 	.word	0x00000000
        /*07cc*/ 	.word	0x00000020
        /*07d0*/ 	.short	0x010a
        /*07d2*/ 	.byte	0xff
	.zero		1


	//   ....[108]....
        /*07d4*/ 	.word	0x0000c670
        /*07d8*/ 	.word	0x00000000
        /*07dc*/ 	.word	0x00000020
        /*07e0*/ 	.short	0x010a
        /*07e2*/ 	.byte	0xff
	.zero		1


	//   ....[109]....
        /*07e4*/ 	.word	0x0000c6c0
        /*07e8*/ 	.word	0x00000003
        /*07ec*/ 	.word	0x00000090
        /*07f0*/ 	.short	0x010a
        /*07f2*/ 	.byte	0xff
	.zero		1


	//   ....[110]....
        /*07f4*/ 	.word	0x0000c720
        /*07f8*/ 	.word	0x00000000
        /*07fc*/ 	.word	0x00000000
        /*0800*/ 	.short	0x010a
        /*0802*/ 	.byte	0xff
	.zero		1


	//   ....[111]....
        /*0804*/ 	.word	0x0000c780
        /*0808*/ 	.word	0x00000000
        /*080c*/ 	.word	0x00000000
        /*0810*/ 	.short	0x010a
        /*0812*/ 	.byte	0xff
	.zero		1


	//   ....[112]....
        /*0814*/ 	.word	0x0000c7e0
        /*0818*/ 	.word	0x00000000
        /*081c*/ 	.word	0x00000000
        /*0820*/ 	.short	0x010a
        /*0822*/ 	.byte	0xff
	.zero		1


	//   ....[113]....
        /*0824*/ 	.word	0x0000c830
        /*0828*/ 	.word	0x00000000
        /*082c*/ 	.word	0x000000c0
        /*0830*/ 	.short	0x010a
        /*0832*/ 	.byte	0xff
	.zero		1


	//   ....[114]....
        /*0834*/ 	.word	0x0000c890
        /*0838*/ 	.word	0x00000000
        /*083c*/ 	.word	0x000000a0
        /*0840*/ 	.short	0x010a
        /*0842*/ 	.byte	0xff
	.zero		1


	//   ....[115]....
        /*0844*/ 	.word	0x0000c8e0
        /*0848*/ 	.word	0x00000000
        /*084c*/ 	.word	0x00000090
        /*0850*/ 	.short	0x010a
        /*0852*/ 	.byte	0xff
	.zero		1


	//   ....[116]....
        /*0854*/ 	.word	0x0000c940
        /*0858*/ 	.word	0x00000000
        /*085c*/ 	.word	0x000000a0
        /*0860*/ 	.short	0x010a
        /*0862*/ 	.byte	0xff
	.zero		1


	//   ....[117]....
        /*0864*/ 	.word	0x0000c9a0
        /*0868*/ 	.word	0x00000005
        /*086c*/ 	.word	0x00000008
        /*0870*/ 	.short	0x010a
        /*0872*/ 	.byte	0xff
	.zero		1


	//   ....[118]....
        /*0874*/ 	.word	0x0000ca80
        /*0878*/ 	.word	0x00000003
        /*087c*/ 	.word	0x00000008
        /*0880*/ 	.short	0x010a
        /*0882*/ 	.byte	0xff
	.zero		1


	//   ....[119]....
        /*0884*/ 	.word	0x0000cad0
        /*0888*/ 	.word	0x00000000
        /*088c*/ 	.word	0x00000090
        /*0890*/ 	.short	0x010a
        /*0892*/ 	.byte	0xff
	.zero		1


	//   ....[120]....
        /*0894*/ 	.word	0x0000cb30
        /*0898*/ 	.word	0x00000000
        /*089c*/ 	.word	0x00000000
        /*08a0*/ 	.short	0x010a
        /*08a2*/ 	.byte	0xff
	.zero		1


	//   ....[121]....
        /*08a4*/ 	.word	0x0000cb90
        /*08a8*/ 	.word	0x00000000
        /*08ac*/ 	.word	0x000000b8
        /*08b0*/ 	.short	0x010a
        /*08b2*/ 	.byte	0xff
	.zero		1


	//   ....[122]....
        /*08b4*/ 	.word	0x0000cbf0
        /*08b8*/ 	.word	0x00000000
        /*08bc*/ 	.word	0x00000000
        /*08c0*/ 	.short	0x010a
        /*08c2*/ 	.byte	0xff
	.zero		1


	//   ....[123]....
        /*08c4*/ 	.word	0x0000cc50
        /*08c8*/ 	.word	0x00000000
        /*08cc*/ 	.word	0x000000e0
        /*08d0*/ 	.short	0x010a
        /*08d2*/ 	.byte	0xff
	.zero		1


	//   ....[124]....
        /*08d4*/ 	.word	0x0000cca0
        /*08d8*/ 	.word	0x0000000c
        /*08dc*/ 	.word	0x00000090
        /*08e0*/ 	.short	0x010a
        /*08e2*/ 	.byte	0xff
	.zero		1


	//   ....[125]....
        /*08e4*/ 	.word	0x0000cd00
        /*08e8*/ 	.word	0x00000000
        /*08ec*/ 	.word	0x00000088
        /*08f0*/ 	.short	0x010a
        /*08f2*/ 	.byte	0xff
	.zero		1


	//   ....[126]....
        /*08f4*/ 	.word	0x0000cd60
        /*08f8*/ 	.word	0x00000000
        /*08fc*/ 	.word	0x00000060
        /*0900*/ 	.short	0x010a
        /*0902*/ 	.byte	0xff
	.zero		1


	//   ....[127]....
        /*0904*/ 	.word	0x0000cdc0
        /*0908*/ 	.word	0x00000000
        /*090c*/ 	.word	0x00000068
        /*0910*/ 	.short	0x010a
        /*0912*/ 	.byte	0xff
	.zero		1


	//   ....[128]....
        /*0914*/ 	.word	0x0000ce20
        /*0918*/ 	.word	0x00000000
        /*091c*/ 	.word	0x00000070
        /*0920*/ 	.short	0x010a
        /*0922*/ 	.byte	0xff
	.zero		1


	//   ....[129]....
        /*0924*/ 	.word	0x0000ce80
        /*0928*/ 	.word	0x00000000
        /*092c*/ 	.word	0x00000078
        /*0930*/ 	.short	0x010a
        /*0932*/ 	.byte	0xff
	.zero		1


	//   ....[130]....
        /*0934*/ 	.word	0x0000cee0
        /*0938*/ 	.word	0x00000000
        /*093c*/ 	.word	0x00000060
        /*0940*/ 	.short	0x010a
        /*0942*/ 	.byte	0xff
	.zero		1


	//   ....[131]....
        /*0944*/ 	.word	0x0000cf40
        /*0948*/ 	.word	0x00000000
        /*094c*/ 	.word	0x00000068
        /*0950*/ 	.short	0x010a
        /*0952*/ 	.byte	0xff
	.zero		1


	//   ....[132]....
        /*0954*/ 	.word	0x0000cfa0
        /*0958*/ 	.word	0x00000000
        /*095c*/ 	.word	0x00000070
        /*0960*/ 	.short	0x010a
        /*0962*/ 	.byte	0xff
	.zero		1


	//   ....[133]....
        /*0964*/ 	.word	0x0000cff0
        /*0968*/ 	.word	0x00000008
        /*096c*/ 	.word	0x00000090
        /*0970*/ 	.short	0x010a
        /*0972*/ 	.byte	0xff
	.zero		1


	//   ....[134]....
        /*0974*/ 	.word	0x0000d050
        /*0978*/ 	.word	0x00000003
        /*097c*/ 	.word	0x00000040
        /*0980*/ 	.short	0x010a
        /*0982*/ 	.byte	0xff
	.zero		1


	//   ....[135]....
        /*0984*/ 	.word	0x0000d0b0
        /*0988*/ 	.word	0x00000003
        /*098c*/ 	.word	0x000000b0
        /*0990*/ 	.short	0x010a
        /*0992*/ 	.byte	0xff
	.zero		1


	//   ....[136]....
        /*0994*/ 	.word	0x0000d100
        /*0998*/ 	.word	0x00000003
        /*099c*/ 	.word	0x00000040
        /*09a0*/ 	.short	0x010a
        /*09a2*/ 	.byte	0xff
	.zero		1


	//   ....[137]....
        /*09a4*/ 	.word	0x0000d150
        /*09a8*/ 	.word	0x0000005f
        /*09ac*/ 	.word	0x00000040
        /*09b0*/ 	.short	0x010a
        /*09b2*/ 	.byte	0xff
	.zero		1


	//   ....[138]....
        /*09b4*/ 	.word	0x0000d1a0
        /*09b8*/ 	.word	0x00000010
        /*09bc*/ 	.word	0x00000040
        /*09c0*/ 	.short	0x010a
        /*09c2*/ 	.byte	0xff
	.zero		1


	//----- nvinfo : EIATTR_NUM_MBARRIERS
	.align		4
.L_47:
        /*09c4*/ 	.byte	0x03, 0x38
        /*09c6*/ 	.short	0x001d


	//----- nvinfo : EIATTR_EXIT_INSTR_OFFSETS
	.align		4
        /*09c8*/ 	.byte	0x04, 0x1c
        /*09ca*/ 	.short	(.L_49 - .L_48)


	//   ....[0]....
.L_48:
        /*09cc*/ 	.word	0x00002f80


	//   ....[1]....
        /*09d0*/ 	.word	0x00003490


	//   ....[2]....
        /*09d4*/ 	.word	0x000034f0


	//   ....[3]....
        /*09d8*/ 	.word	0x00004c30


	//   ....[4]....
        /*09dc*/ 	.word	0x00005e90


	//   ....[5]....
        /*09e0*/ 	.word	0x00005ed0


	//   ....[6]....
        /*09e4*/ 	.word	0x0000c470


	//   ....[7]....
        /*09e8*/ 	.word	0x0000c4f0


	//   ....[8]....
        /*09ec*/ 	.word	0x0000c520


	//   ....[9]....
        /*09f0*/ 	.word	0x0000c5a0


	//----- nvinfo : EIATTR_MAX_THREADS
	.align		4
.L_49:
        /*09f4*/ 	.byte	0x04, 0x05
        /*09f6*/ 	.short	(.L_51 - .L_50)
.L_50:
        /*09f8*/ 	.word	0x00000100
        /*09fc*/ 	.word	0x00000001
        /*0a00*/ 	.word	0x00000001


	//----- nvinfo : EIATTR_CRS_STACK_SIZE
	.align		4
.L_51:
        /*0a04*/ 	.byte	0x04, 0x1e
        /*0a06*/ 	.short	(.L_53 - .L_52)
.L_52:
        /*0a08*/ 	.word	0x00000000


	//----- nvinfo : EIATTR_CBANK_PARAM_SIZE
	.align		4
.L_53:
        /*0a0c*/ 	.byte	0x03, 0x19
        /*0a0e*/ 	.short	0x0c00


	//----- nvinfo : EIATTR_PARAM_CBANK
	.align		4
        /*0a10*/ 	.byte	0x04, 0x0a
        /*0a12*/ 	.short	(.L_55 - .L_54)
	.align		4
.L_54:
        /*0a14*/ 	.word	index@(.nv.constant0._ZN7cutlass13device_kernelINS_4gemm6kernel13GemmUniversalIN4cute5tupleIJiiiiEEENS1_10collective13CollectiveMmaINS1_46MainloopSm100TmaUmmaWarpSpecializedBlockScaledILi4ELi2ELi1ENS5_IJNS4_1CILi2EEESB_NSA_ILi1EEEEEEEENS5_IJNSA_ILi256EEESF_NSA_ILi128EEEEEENS5_IJNS_12float_e5m2_tENS_13float_ue8m0_tEEEENS5_IJNS5_IJlSC_lEEENS4_6LayoutINS5_IJNS5_IJNS5_IJNSA_ILi32EEENSA_ILi4EEEEEEiEEESQ_NS5_IJSC_iEEEEEENS5_IJNS5_IJNS5_IJNSA_ILi16EEESO_EEEiEEENS5_IJNS5_IJNSA_ILi0EEESC_EEENSA_ILi512EEEEEENS5_IJSW_iEEEEEEEEEEESK_S13_NS4_8TiledMMAINS4_8MMA_AtomIJNS4_27SM100_MMA_MXF8F6F4_2x1SM_SSISI_SI_fSJ_Li256ELi256ELNS4_4UMMA5MajorE0ELS18_0ELNS17_7ScaleInE0ELS19_0EEEEEENSM_INS5_IJSC_SC_SC_EEENS5_IJSW_SW_SW_EEEEENS5_IJNS4_10UnderscoreES1F_S1F_EEEEENS5_IJNS4_28SM100_TMA_2SM_LOAD_MULTICASTES1I_EEENS5_IJNS4_14ComposedLayoutINS4_7SwizzleILi3ELi4ELi3EEENS4_18smem_ptr_flag_bitsILi8EEENSM_INS5_IJNSA_ILi8EEESG_EEENS5_IJSG_SC_EEEEEEENSM_INS5_IJNS5_IJNS5_IJSP_SC_EEENS5_IJSN_SC_EEEEEESC_NS5_IJSO_SC_EEEEEENS5_IJNS5_IJNS5_IJSU_SY_EEESX_EEESW_NS5_IJSC_SY_EEEEEEEEEEEvNS4_8identityENS5_IJNS4_18SM100_TMA_2SM_LOADES1I_EEENS5_IJS1T_NSM_INS5_IJNS5_IJNS5_IJSP_SB_EEES1V_EEESC_S1X_EEENS5_IJS20_SW_NS5_IJSC_NSA_ILi1024EEEEEEEEEEEEEEvS25_EENS_8epilogue10collective18CollectiveEpilogueINS2H_23Sm100TmaWarpSpecializedILi4ELi2ELi64ELb1ELb0EEEJNS5_IJSG_SF_SG_EEENS5_IJNSM_ISG_SC_EENSM_INSA_ILi64EEESC_EEEEENS_10bfloat16_tESL_S2R_SL_NS2H_6fusion15FusionCallbacksIS2L_NS2S_17LinearCombinationIS2R_fS2R_fLNS_15FloatRoundStyleE2EEES2M_S2Q_JEEENS4_5SM1004TMEM4LOAD26SM100_TMEM_LOAD_32dp32b64xENS4_13SM90_TMA_LOADENS1K_IS1M_NS1N_ILi16EEENSM_INS5_IJS1P_S2O_EEENS5_IJS2O_SC_EEEEEEENS4_39AutoVectorizingCopyWithAssumedAlignmentILi128EEENS4_14SM90_TMA_STOREES37_S39_S39_EEEvvEEEEvNT_6ParamsE)
        /*0a18*/ 	.short	0x0380
        /*0a1a*/ 	.short	0x0c00


	//----- nvinfo : EIATTR_SW_WAR
	.align		4
.L_55:
        /*0a1c*/ 	.byte	0x04, 0x36
        /*0a1e*/ 	.short	(.L_57 - .L_56)
.L_56:
        /*0a20*/ 	.word	0x00000008
.L_57:


//--------------------- .nv.callgraph             --------------------------
	.section	.nv.callgraph,"",@"SHT_CUDA_CALLGRAPH"
	.align	4
	.sectionentsize	8
	.align		4
        /*0000*/ 	.word	0x00000000
	.align		4
        /*0004*/ 	.word	0xffffffff
	.align		4
        /*0008*/ 	.word	index@(_ZN7cutlass13device_kernelINS_4gemm6kernel13GemmUniversalIN4cute5tupleIJiiiiEEENS1_10collective13CollectiveMmaINS1_46MainloopSm100TmaUmmaWarpSpecializedBlockScaledILi4ELi2ELi1ENS5_IJNS4_1CILi2EEESB_NSA_ILi1EEEEEEEENS5_IJNSA_ILi256EEESF_NSA_ILi128EEEEEENS5_IJNS_12float_e5m2_tENS_13float_ue8m0_tEEEENS5_IJNS5_IJlSC_lEEENS4_6LayoutINS5_IJNS5_IJNS5_IJNSA_ILi32EEENSA_ILi4EEEEEEiEEESQ_NS5_IJSC_iEEEEEENS5_IJNS5_IJNS5_IJNSA_ILi16EEESO_EEEiEEENS5_IJNS5_IJNSA_ILi0EEESC_EEENSA_ILi512EEEEEENS5_IJSW_iEEEEEEEEEEESK_S13_NS4_8TiledMMAINS4_8MMA_AtomIJNS4_27SM100_MMA_MXF8F6F4_2x1SM_SSISI_SI_fSJ_Li256ELi256ELNS4_4UMMA5MajorE0ELS18_0ELNS17_7ScaleInE0ELS19_0EEEEEENSM_INS5_IJSC_SC_SC_EEENS5_IJSW_SW_SW_EEEEENS5_IJNS4_10UnderscoreES1F_S1F_EEEEENS5_IJNS4_28SM100_TMA_2SM_LOAD_MULTICASTES1I_EEENS5_IJNS4_14ComposedLayoutINS4_7SwizzleILi3ELi4ELi3EEENS4_18smem_ptr_flag_bitsILi8EEENSM_INS5_IJNSA_ILi8EEESG_EEENS5_IJSG_SC_EEEEEEENSM_INS5_IJNS5_IJNS5_IJSP_SC_EEENS5_IJSN_SC_EEEEEESC_NS5_IJSO_SC_EEEEEENS5_IJNS5_IJNS5_IJSU_SY_EEESX_EEESW_NS5_IJSC_SY_EEEEEEEEEEEvNS4_8identityENS5_IJNS4_18SM100_TMA_2SM_LOADES1I_EEENS5_IJS1T_NSM_INS5_IJNS5_IJNS5_IJSP_SB_EEES1V_EEESC_S1X_EEENS5_IJS20_SW_NS5_IJSC_NSA_ILi1024EEEEEEEEEEEEEEvS25_EENS_8epilogue10collective18CollectiveEpilogueINS2H_23Sm100TmaWarpSpecializedILi4ELi2ELi64ELb1ELb0EEEJNS5_IJSG_SF_SG_EEENS5_IJNSM_ISG_SC_EENSM_INSA_ILi64EEESC_EEEEENS_10bfloat16_tESL_S2R_SL_NS2H_6fusion15FusionCallbacksIS2L_NS2S_17LinearCombinationIS2R_fS2R_fLNS_15FloatRoundStyleE2EEES2M_S2Q_JEEENS4_5SM1004TMEM4LOAD26SM100_TMEM_LOAD_32dp32b64xENS4_13SM90_TMA_LOADENS1K_IS1M_NS1N_ILi16EEENSM_INS5_IJS1P_S2O_EEENS5_IJS2O_SC_EEEEEEENS4_39AutoVectorizingCopyWithAssumedAlignmentILi128EEENS4_14SM90_TMA_STOREES37_S39_S39_EEEvvEEEEvNT_6ParamsE)
	.align		4
        /*000c*/ 	.word	index@(__assertfail)
	.align		4
        /*0010*/ 	.word	0x00000000
	.align		4
        /*0014*/ 	.word	0xfffffffe
	.align		4
        /*0018*/ 	.word	0x00000000
	.align		4
        /*001c*/ 	.word	0xfffffffd
	.align		4
        /*0020*/ 	.word	0x00000000
	.align		4
        /*0024*/ 	.word	0xfffffffc


//--------------------- .nv.constant4             --------------------------
	.section	.nv.constant4,"a",@progbits
	.align	8
	.align		8
.nv.constant4:
        /*0000*/ 	.dword	__assertfail
	.align		8
        /*0008*/ 	.dword	__unnamed_1
	.align		8
        /*0010*/ 	.dword	__unnamed_2
	.align		8
        /*0018*/ 	.dword	_ZN40_INTERNAL_55df8f51_4_k_cu_cbe2daa7_203304cuda3std3__45__cpo5beginE
	.align		8
        /*0020*/ 	.dword	_ZN40_INTERNAL_55df8f51_4_k_cu_cbe2daa7_203304cuda3std3__45__cpo3endE
	.align		8
        /*0028*/ 	.dword	_ZN40_INTERNAL_55df8f51_4_k_cu_cbe2daa7_203304cuda3std3__45__cpo6cbeginE
	.align		8
        /*0030*/ 	.dword	_ZN40_INTERNAL_55df8f51_4_k_cu_cbe2daa7_203304cuda3std3__45__cpo4cendE
	.align		8
        /*0038*/ 	.dword	_ZN40_INTERNAL_55df8f51_4_k_cu_cbe2daa7_203304cuda3std3__442_GLOBAL__N__55df8f51_4_k_cu_cbe2daa7_203306ignoreE
	.align		8
        /*0040*/ 	.dword	_ZN40_INTERNAL_55df8f51_4_k_cu_cbe2daa7_203304cuda3std3__419piecewise_constructE
	.align		8
        /*0048*/ 	.dword	_ZN40_INTERNAL_55df8f51_4_k_cu_cbe2daa7_203304cuda3std3__48in_placeE
	.align		8
        /*0050*/ 	.dword	_ZN40_INTERNAL_55df8f51_4_k_cu_cbe2daa7_203304cuda3std6ranges3__45__cpo4swapE
	.align		8
        /*0058*/ 	.dword	_ZN40_INTERNAL_55df8f51_4_k_cu_cbe2daa7_203304cuda3std6ranges3__45__cpo9iter_moveE
	.align		8
        /*0060*/ 	.dword	_ZN40_INTERNAL_55df8f51_4_k_cu_cbe2daa7_203304cute7productE
	.align		8
        /*0068*/ 	.dword	_ZN40_INTERNAL_55df8f51_4_k_cu_cbe2daa7_203304cute1_E
	.align		8
        /*0070*/ 	.dword	$str$25
	.align		8
        /*0078*/ 	.dword	$str$26
	.align		8
        /*0080*/ 	.dword	$str$27
	.align		8
        /*0088*/ 	.dword	$str$28


//--------------------- .text._ZN7cutlass13device_kernelINS_4gemm6kernel13GemmUniversalIN4cute5tupleIJiiiiEEENS1_10collective13CollectiveMmaINS1_46MainloopSm100TmaUmmaWarpSpecializedBlockScaledILi4ELi2ELi1ENS5_IJNS4_1CILi2EEESB_NSA_ILi1EEEEEEEENS5_IJNSA_ILi256EEESF_NSA_ILi128EEEEEENS5_IJNS_12float_e5m2_tENS_13float_ue8m0_tEEEENS5_IJNS5_IJlSC_lEEENS4_6LayoutINS5_IJNS5_IJNS5_IJNSA_ILi32EEENSA_ILi4EEEEEEiEEESQ_NS5_IJSC_iEEEEEENS5_IJNS5_IJNS5_IJNSA_ILi16EEESO_EEEiEEENS5_IJNS5_IJNSA_ILi0EEESC_EEENSA_ILi512EEEEEENS5_IJSW_iEEEEEEEEEEESK_S13_NS4_8TiledMMAINS4_8MMA_AtomIJNS4_27SM100_MMA_MXF8F6F4_2x1SM_SSISI_SI_fSJ_Li256ELi256ELNS4_4UMMA5MajorE0ELS18_0ELNS17_7ScaleInE0ELS19_0EEEEEENSM_INS5_IJSC_SC_SC_EEENS5_IJSW_SW_SW_EEEEENS5_IJNS4_10UnderscoreES1F_S1F_EEEEENS5_IJNS4_28SM100_TMA_2SM_LOAD_MULTICASTES1I_EEENS5_IJNS4_14ComposedLayoutINS4_7SwizzleILi3ELi4ELi3EEENS4_18smem_ptr_flag_bitsILi8EEENSM_INS5_IJNSA_ILi8EEESG_EEENS5_IJSG_SC_EEEEEEENSM_INS5_IJNS5_IJNS5_IJSP_SC_EEENS5_IJSN_SC_EEEEEESC_NS5_IJSO_SC_EEEEEENS5_IJNS5_IJNS5_IJSU_SY_EEESX_EEESW_NS5_IJSC_SY_EEEEEEEEEEEvNS4_8identityENS5_IJNS4_18SM100_TMA_2SM_LOADES1I_EEENS5_IJS1T_NSM_INS5_IJNS5_IJNS5_IJSP_SB_EEES1V_EEESC_S1X_EEENS5_IJS20_SW_NS5_IJSC_NSA_ILi1024EEEEEEEEEEEEEEvS25_EENS_8epilogue10collective18CollectiveEpilogueINS2H_23Sm100TmaWarpSpecializedILi4ELi2ELi64ELb1ELb0EEEJNS5_IJSG_SF_SG_EEENS5_IJNSM_ISG_SC_EENSM_INSA_ILi64EEESC_EEEEENS_10bfloat16_tESL_S2R_SL_NS2H_6fusion15FusionCallbacksIS2L_NS2S_17LinearCombinationIS2R_fS2R_fLNS_15FloatRoundStyleE2EEES2M_S2Q_JEEENS4_5SM1004TMEM4LOAD26SM100_TMEM_LOAD_32dp32b64xENS4_13SM90_TMA_LOADENS1K_IS1M_NS1N_ILi16EEENSM_INS5_IJS1P_S2O_EEENS5_IJS2O_SC_EEEEEEENS4_39AutoVectorizingCopyWithAssumedAlignmentILi128EEENS4_14SM90_TMA_STOREES37_S39_S39_EEEvvEEEEvNT_6ParamsE --------------------------
	.section	.text._ZN7cutlass13device_kernelINS_4gemm6kernel13GemmUniversalIN4cute5tupleIJiiiiEEENS1_10collective13CollectiveMmaINS1_46MainloopSm100TmaUmmaWarpSpecializedBlockScaledILi4ELi2ELi1ENS5_IJNS4_1CILi2EEESB_NSA_ILi1EEEEEEEENS5_IJNSA_ILi256EEESF_NSA_ILi128EEEEEENS5_IJNS_12float_e5m2_tENS_13float_ue8m0_tEEEENS5_IJNS5_IJlSC_lEEENS4_6LayoutINS5_IJNS5_IJNS5_IJNSA_ILi32EEENSA_ILi4EEEEEEiEEESQ_NS5_IJSC_iEEEEEENS5_IJNS5_IJNS5_IJNSA_ILi16EEESO_EEEiEEENS5_IJNS5_IJNSA_ILi0EEESC_EEENSA_ILi512EEEEEENS5_IJSW_iEEEEEEEEEEESK_S13_NS4_8TiledMMAINS4_8MMA_AtomIJNS4_27SM100_MMA_MXF8F6F4_2x1SM_SSISI_SI_fSJ_Li256ELi256ELNS4_4UMMA5MajorE0ELS18_0ELNS17_7ScaleInE0ELS19_0EEEEEENSM_INS5_IJSC_SC_SC_EEENS5_IJSW_SW_SW_EEEEENS5_IJNS4_10UnderscoreES1F_S1F_EEEEENS5_IJNS4_28SM100_TMA_2SM_LOAD_MULTICASTES1I_EEENS5_IJNS4_14ComposedLayoutINS4_7SwizzleILi3ELi4ELi3EEENS4_18smem_ptr_flag_bitsILi8EEENSM_INS5_IJNSA_ILi8EEESG_EEENS5_IJSG_SC_EEEEEEENSM_INS5_IJNS5_IJNS5_IJSP_SC_EEENS5_IJSN_SC_EEEEEESC_NS5_IJSO_SC_EEEEEENS5_IJNS5_IJNS5_IJSU_SY_EEESX_EEESW_NS5_IJSC_SY_EEEEEEEEEEEvNS4_8identityENS5_IJNS4_18SM100_TMA_2SM_LOADES1I_EEENS5_IJS1T_NSM_INS5_IJNS5_IJNS5_IJSP_SB_EEES1V_EEESC_S1X_EEENS5_IJS20_SW_NS5_IJSC_NSA_ILi1024EEEEEEEEEEEEEEvS25_EENS_8epilogue10collective18CollectiveEpilogueINS2H_23Sm100TmaWarpSpecializedILi4ELi2ELi64ELb1ELb0EEEJNS5_IJSG_SF_SG_EEENS5_IJNSM_ISG_SC_EENSM_INSA_ILi64EEESC_EEEEENS_10bfloat16_tESL_S2R_SL_NS2H_6fusion15FusionCallbacksIS2L_NS2S_17LinearCombinationIS2R_fS2R_fLNS_15FloatRoundStyleE2EEES2M_S2Q_JEEENS4_5SM1004TMEM4LOAD26SM100_TMEM_LOAD_32dp32b64xENS4_13SM90_TMA_LOADENS1K_IS1M_NS1N_ILi16EEENSM_INS5_IJS1P_S2O_EEENS5_IJS2O_SC_EEEEEEENS4_39AutoVectorizingCopyWithAssumedAlignmentILi128EEENS4_14SM90_TMA_STOREES37_S39_S39_EEEvvEEEEvNT_6ParamsE,"ax",@progbits
	.align	128
.text._ZN7cutlass13device_kernelINS_4gemm6kernel13GemmUniversalIN4cute5tupleIJiiiiEEENS1_10collective13CollectiveMmaINS1_46MainloopSm100TmaUmmaWarpSpecializedBlockScaledILi4ELi2ELi1ENS5_IJNS4_1CILi2EEESB_NSA_ILi1EEEEEEEENS5_IJNSA_ILi256EEESF_NSA_ILi128EEEEEENS5_IJNS_12float_e5m2_tENS_13float_ue8m0_tEEEENS5_IJNS5_IJlSC_lEEENS4_6LayoutINS5_IJNS5_IJNS5_IJNSA_ILi32EEENSA_ILi4EEEEEEiEEESQ_NS5_IJSC_iEEEEEENS5_IJNS5_IJNS5_IJNSA_ILi16EEESO_EEEiEEENS5_IJNS5_IJNSA_ILi0EEESC_EEENSA_ILi512EEEEEENS5_IJSW_iEEEEEEEEEEESK_S13_NS4_8TiledMMAINS4_8MMA_AtomIJNS4_27SM100_MMA_MXF8F6F4_2x1SM_SSISI_SI_fSJ_Li256ELi256ELNS4_4UMMA5MajorE0ELS18_0ELNS17_7ScaleInE0ELS19_0EEEEEENSM_INS5_IJSC_SC_SC_EEENS5_IJSW_SW_SW_EEEEENS5_IJNS4_10UnderscoreES1F_S1F_EEEEENS5_IJNS4_28SM100_TMA_2SM_LOAD_MULTICASTES1I_EEENS5_IJNS4_14ComposedLayoutINS4_7SwizzleILi3ELi4ELi3EEENS4_18smem_ptr_flag_bitsILi8EEENSM_INS5_IJNSA_ILi8EEESG_EEENS5_IJSG_SC_EEEEEEENSM_INS5_IJNS5_IJNS5_IJSP_SC_EEENS5_IJSN_SC_EEEEEESC_NS5_IJSO_SC_EEEEEENS5_IJNS5_IJNS5_IJSU_SY_EEESX_EEESW_NS5_IJSC_SY_EEEEEEEEEEEvNS4_8identityENS5_IJNS4_18SM100_TMA_2SM_LOADES1I_EEENS5_IJS1T_NSM_INS5_IJNS5_IJNS5_IJSP_SB_EEES1V_EEESC_S1X_EEENS5_IJS20_SW_NS5_IJSC_NSA_ILi1024EEEEEEEEEEEEEEvS25_EENS_8epilogue10collective18CollectiveEpilogueINS2H_23Sm100TmaWarpSpecializedILi4ELi2ELi64ELb1ELb0EEEJNS5_IJSG_SF_SG_EEENS5_IJNSM_ISG_SC_EENSM_INSA_ILi64EEESC_EEEEENS_10bfloat16_tESL_S2R_SL_NS2H_6fusion15FusionCallbacksIS2L_NS2S_17LinearCombinationIS2R_fS2R_fLNS_15FloatRoundStyleE2EEES2M_S2Q_JEEENS4_5SM1004TMEM4LOAD26SM100_TMEM_LOAD_32dp32b64xENS4_13SM90_TMA_LOADENS1K_IS1M_NS1N_ILi16EEENSM_INS5_IJS1P_S2O_EEENS5_IJS2O_SC_EEEEEEENS4_39AutoVectorizingCopyWithAssumedAlignmentILi128EEENS4_14SM90_TMA_STOREES37_S39_S39_EEEvvEEEEvNT_6ParamsE:
        .type           _ZN7cutlass13device_kernelINS_4gemm6kernel13GemmUniversalIN4cute5tupleIJiiiiEEENS1_10collective13CollectiveMmaINS1_46MainloopSm100TmaUmmaWarpSpecializedBlockScaledILi4ELi2ELi1ENS5_IJNS4_1CILi2EEESB_NSA_ILi1EEEEEEEENS5_IJNSA_ILi256EEESF_NSA_ILi128EEEEEENS5_IJNS_12float_e5m2_tENS_13float_ue8m0_tEEEENS5_IJNS5_IJlSC_lEEENS4_6LayoutINS5_IJNS5_IJNS5_IJNSA_ILi32EEENSA_ILi4EEEEEEiEEESQ_NS5_IJSC_iEEEEEENS5_IJNS5_IJNS5_IJNSA_ILi16EEESO_EEEiEEENS5_IJNS5_IJNSA_ILi0EEESC_EEENSA_ILi512EEEEEENS5_IJSW_iEEEEEEEEEEESK_S13_NS4_8TiledMMAINS4_8MMA_AtomIJNS4_27SM100_MMA_MXF8F6F4_2x1SM_SSISI_SI_fSJ_Li256ELi256ELNS4_4UMMA5MajorE0ELS18_0ELNS17_7ScaleInE0ELS19_0EEEEEENSM_INS5_IJSC_SC_SC_EEENS5_IJSW_SW_SW_EEEEENS5_IJNS4_10UnderscoreES1F_S1F_EEEEENS5_IJNS4_28SM100_TMA_2SM_LOAD_MULTICASTES1I_EEENS5_IJNS4_14ComposedLayoutINS4_7SwizzleILi3ELi4ELi3EEENS4_18smem_ptr_flag_bitsILi8EEENSM_INS5_IJNSA_ILi8EEESG_EEENS5_IJSG_SC_EEEEEEENSM_INS5_IJNS5_IJNS5_IJSP_SC_EEENS5_IJSN_SC_EEEEEESC_NS5_IJSO_SC_EEEEEENS5_IJNS5_IJNS5_IJSU_SY_EEESX_EEESW_NS5_IJSC_SY_EEEEEEEEEEEvNS4_8identityENS5_IJNS4_18SM100_TMA_2SM_LOADES1I_EEENS5_IJS1T_NSM_INS5_IJNS5_IJNS5_IJSP_SB_EEES1V_EEESC_S1X_EEENS5_IJS20_SW_NS5_IJSC_NSA_ILi1024EEEEEEEEEEEEEEvS25_EENS_8epilogue10collective18CollectiveEpilogueINS2H_23Sm100TmaWarpSpecializedILi4ELi2ELi64ELb1ELb0EEEJNS5_IJSG_SF_SG_EEENS5_IJNSM_ISG_SC_EENSM_INSA_ILi64EEESC_EEEEENS_10bfloat16_tESL_S2R_SL_NS2H_6fusion15FusionCallbacksIS2L_NS2S_17LinearCombinationIS2R_fS2R_fLNS_15FloatRoundStyleE2EEES2M_S2Q_JEEENS4_5SM1004TMEM4LOAD26SM100_TMEM_LOAD_32dp32b64xENS4_13SM90_TMA_LOADENS1K_IS1M_NS1N_ILi16EEENSM_INS5_IJS1P_S2O_EEENS5_IJS2O_SC_EEEEEEENS4_39AutoVectorizingCopyWithAssumedAlignmentILi128EEENS4_14SM90_TMA_STOREES37_S39_S39_EEEvvEEEEvNT_6ParamsE,@function
        .size           _ZN7cutlass13device_kernelINS_4gemm6kernel13GemmUniversalIN4cute5tupleIJiiiiEEENS1_10collective13CollectiveMmaINS1_46MainloopSm100TmaUmmaWarpSpecializedBlockScaledILi4ELi2ELi1ENS5_IJNS4_1CILi2EEESB_NSA_ILi1EEEEEEEENS5_IJNSA_ILi256EEESF_NSA_ILi128EEEEEENS5_IJNS_12float_e5m2_tENS_13float_ue8m0_tEEEENS5_IJNS5_IJlSC_lEEENS4_6LayoutINS5_IJNS5_IJNS5_IJNSA_ILi32EEENSA_ILi4EEEEEEiEEESQ_NS5_IJSC_iEEEEEENS5_IJNS5_IJNS5_IJNSA_ILi16EEESO_EEEiEEENS5_IJNS5_IJNSA_ILi0EEESC_EEENSA_ILi512EEEEEENS5_IJSW_iEEEEEEEEEEESK_S13_NS4_8TiledMMAINS4_8MMA_AtomIJNS4_27SM100_MMA_MXF8F6F4_2x1SM_SSISI_SI_fSJ_Li256ELi256ELNS4_4UMMA5MajorE0ELS18_0ELNS17_7ScaleInE0ELS19_0EEEEEENSM_INS5_IJSC_SC_SC_EEENS5_IJSW_SW_SW_EEEEENS5_IJNS4_10UnderscoreES1F_S1F_EEEEENS5_IJNS4_28SM100_TMA_2SM_LOAD_MULTICASTES1I_EEENS5_IJNS4_14ComposedLayoutINS4_7SwizzleILi3ELi4ELi3EEENS4_18smem_ptr_flag_bitsILi8EEENSM_INS5_IJNSA_ILi8EEESG_EEENS5_IJSG_SC_EEEEEEENSM_INS5_IJNS5_IJNS5_IJSP_SC_EEENS5_IJSN_SC_EEEEEESC_NS5_IJSO_SC_EEEEEENS5_IJNS5_IJNS5_IJSU_SY_EEESX_EEESW_NS5_IJSC_SY_EEEEEEEEEEEvNS4_8identityENS5_IJNS4_18SM100_TMA_2SM_LOADES1I_EEENS5_IJS1T_NSM_INS5_IJNS5_IJNS5_IJSP_SB_EEES1V_EEESC_S1X_EEENS5_IJS20_SW_NS5_IJSC_NSA_ILi1024EEEEEEEEEEEEEEvS25_EENS_8epilogue10collective18CollectiveEpilogueINS2H_23Sm100TmaWarpSpecializedILi4ELi2ELi64ELb1ELb0EEEJNS5_IJSG_SF_SG_EEENS5_IJNSM_ISG_SC_EENSM_INSA_ILi64EEESC_EEEEENS_10bfloat16_tESL_S2R_SL_NS2H_6fusion15FusionCallbacksIS2L_NS2S_17LinearCombinationIS2R_fS2R_fLNS_15FloatRoundStyleE2EEES2M_S2Q_JEEENS4_5SM1004TMEM4LOAD26SM100_TMEM_LOAD_32dp32b64xENS4_13SM90_TMA_LOADENS1K_IS1M_NS1N_ILi16EEENSM_INS5_IJS1P_S2O_EEENS5_IJS2O_SC_EEEEEEENS4_39AutoVectorizingCopyWithAssumedAlignmentILi128EEENS4_14SM90_TMA_STOREES37_S39_S39_EEEvvEEEEvNT_6ParamsE,(.L_x_194 - _ZN7cutlass13device_kernelINS_4gemm6kernel13GemmUniversalIN4cute5tupleIJiiiiEEENS1_10collective13CollectiveMmaINS1_46MainloopSm100TmaUmmaWarpSpecializedBlockScaledILi4ELi2ELi1ENS5_IJNS4_1CILi2EEESB_NSA_ILi1EEEEEEEENS5_IJNSA_ILi256EEESF_NSA_ILi128EEEEEENS5_IJNS_12float_e5m2_tENS_13float_ue8m0_tEEEENS5_IJNS5_IJlSC_lEEENS4_6LayoutINS5_IJNS5_IJNS5_IJNSA_ILi32EEENSA_ILi4EEEEEEiEEESQ_NS5_IJSC_iEEEEEENS5_IJNS5_IJNS5_IJNSA_ILi16EEESO_EEEiEEENS5_IJNS5_IJNSA_ILi0EEESC_EEENSA_ILi512EEEEEENS5_IJSW_iEEEEEEEEEEESK_S13_NS4_8TiledMMAINS4_8MMA_AtomIJNS4_27SM100_MMA_MXF8F6F4_2x1SM_SSISI_SI_fSJ_Li256ELi256ELNS4_4UMMA5MajorE0ELS18_0ELNS17_7ScaleInE0ELS19_0EEEEEENSM_INS5_IJSC_SC_SC_EEENS5_IJSW_SW_SW_EEEEENS5_IJNS4_10UnderscoreES1F_S1F_EEEEENS5_IJNS4_28SM100_TMA_2SM_LOAD_MULTICASTES1I_EEENS5_IJNS4_14ComposedLayoutINS4_7SwizzleILi3ELi4ELi3EEENS4_18smem_ptr_flag_bitsILi8EEENSM_INS5_IJNSA_ILi8EEESG_EEENS5_IJSG_SC_EEEEEEENSM_INS5_IJNS5_IJNS5_IJSP_SC_EEENS5_IJSN_SC_EEEEEESC_NS5_IJSO_SC_EEEEEENS5_IJNS5_IJNS5_IJSU_SY_EEESX_EEESW_NS5_IJSC_SY_EEEEEEEEEEEvNS4_8identityENS5_IJNS4_18SM100_TMA_2SM_LOADES1I_EEENS5_IJS1T_NSM_INS5_IJNS5_IJNS5_IJSP_SB_EEES1V_EEESC_S1X_EEENS5_IJS20_SW_NS5_IJSC_NSA_ILi1024EEEEEEEEEEEEEEvS25_EENS_8epilogue10collective18CollectiveEpilogueINS2H_23Sm100TmaWarpSpecializedILi4ELi2ELi64ELb1ELb0EEEJNS5_IJSG_SF_SG_EEENS5_IJNSM_ISG_SC_EENSM_INSA_ILi64EEESC_EEEEENS_10bfloat16_tESL_S2R_SL_NS2H_6fusion15FusionCallbacksIS2L_NS2S_17LinearCombinationIS2R_fS2R_fLNS_15FloatRoundStyleE2EEES2M_S2Q_JEEENS4_5SM1004TMEM4LOAD26SM100_TMEM_LOAD_32dp32b64xENS4_13SM90_TMA_LOADENS1K_IS1M_NS1N_ILi16EEENSM_INS5_IJS1P_S2O_EEENS5_IJS2O_SC_EEEEEEENS4_39AutoVectorizingCopyWithAssumedAlignmentILi128EEENS4_14SM90_TMA_STOREES37_S39_S39_EEEvvEEEEvNT_6ParamsE)
        .other          _ZN7cutlass13device_kernelINS_4gemm6kernel13GemmUniversalIN4cute5tupleIJiiiiEEENS1_10collective13CollectiveMmaINS1_46MainloopSm100TmaUmmaWarpSpecializedBlockScaledILi4ELi2ELi1ENS5_IJNS4_1CILi2EEESB_NSA_ILi1EEEEEEEENS5_IJNSA_ILi256EEESF_NSA_ILi128EEEEEENS5_IJNS_12float_e5m2_tENS_13float_ue8m0_tEEEENS5_IJNS5_IJlSC_lEEENS4_6LayoutINS5_IJNS5_IJNS5_IJNSA_ILi32EEENSA_ILi4EEEEEEiEEESQ_NS5_IJSC_iEEEEEENS5_IJNS5_IJNS5_IJNSA_ILi16EEESO_EEEiEEENS5_IJNS5_IJNSA_ILi0EEESC_EEENSA_ILi512EEEEEENS5_IJSW_iEEEEEEEEEEESK_S13_NS4_8TiledMMAINS4_8MMA_AtomIJNS4_27SM100_MMA_MXF8F6F4_2x1SM_SSISI_SI_fSJ_Li256ELi256ELNS4_4UMMA5MajorE0ELS18_0ELNS17_7ScaleInE0ELS19_0EEEEEENSM_INS5_IJSC_SC_SC_EEENS5_IJSW_SW_SW_EEEEENS5_IJNS4_10UnderscoreES1F_S1F_EEEEENS5_IJNS4_28SM100_TMA_2SM_LOAD_MULTICASTES1I_EEENS5_IJNS4_14ComposedLayoutINS4_7SwizzleILi3ELi4ELi3EEENS4_18smem_ptr_flag_bitsILi8EEENSM_INS5_IJNSA_ILi8EEESG_EEENS5_IJSG_SC_EEEEEEENSM_INS5_IJNS5_IJNS5_IJSP_SC_EEENS5_IJSN_SC_EEEEEESC_NS5_IJSO_SC_EEEEEENS5_IJNS5_IJNS5_IJSU_SY_EEESX_EEESW_NS5_IJSC_SY_EEEEEEEEEEEvNS4_8identityENS5_IJNS4_18SM100_TMA_2SM_LOADES1I_EEENS5_IJS1T_NSM_INS5_IJNS5_IJNS5_IJSP_SB_EEES1V_EEESC_S1X_EEENS5_IJS20_SW_NS5_IJSC_NSA_ILi1024EEEEEEEEEEEEEEvS25_EENS_8epilogue10collective18CollectiveEpilogueINS2H_23Sm100TmaWarpSpecializedILi4ELi2ELi64ELb1ELb0EEEJNS5_IJSG_SF_SG_EEENS5_IJNSM_ISG_SC_EENSM_INSA_ILi64EEESC_EEEEENS_10bfloat16_tESL_S2R_SL_NS2H_6fusion15FusionCallbacksIS2L_NS2S_17LinearCombinationIS2R_fS2R_fLNS_15FloatRoundStyleE2EEES2M_S2Q_JEEENS4_5SM1004TMEM4LOAD26SM100_TMEM_LOAD_32dp32b64xENS4_13SM90_TMA_LOADENS1K_IS1M_NS1N_ILi16EEENSM_INS5_IJS1P_S2O_EEENS5_IJS2O_SC_EEEEEEENS4_39AutoVectorizingCopyWithAssumedAlignmentILi128EEENS4_14SM90_TMA_STOREES37_S39_S39_EEEvvEEEEvNT_6ParamsE,@"STO_CUDA_ENTRY STV_DEFAULT"
_ZN7cutlass13device_kernelINS_4gemm6kernel13GemmUniversalIN4cute5tupleIJiiiiEEENS1_10collective13CollectiveMmaINS1_46MainloopSm100TmaUmmaWarpSpecializedBlockScaledILi4ELi2ELi1ENS5_IJNS4_1CILi2EEESB_NSA_ILi1EEEEEEEENS5_IJNSA_ILi256EEESF_NSA_ILi128EEEEEENS5_IJNS_12float_e5m2_tENS_13float_ue8m0_tEEEENS5_IJNS5_IJlSC_lEEENS4_6LayoutINS5_IJNS5_IJNS5_IJNSA_ILi32EEENSA_ILi4EEEEEEiEEESQ_NS5_IJSC_iEEEEEENS5_IJNS5_IJNS5_IJNSA_ILi16EEESO_EEEiEEENS5_IJNS5_IJNSA_ILi0EEESC_EEENSA_ILi512EEEEEENS5_IJSW_iEEEEEEEEEEESK_S13_NS4_8TiledMMAINS4_8MMA_AtomIJNS4_27SM100_MMA_MXF8F6F4_2x1SM_SSISI_SI_fSJ_Li256ELi256ELNS4_4UMMA5MajorE0ELS18_0ELNS17_7ScaleInE0ELS19_0EEEEEENSM_INS5_IJSC_SC_SC_EEENS5_IJSW_SW_SW_EEEEENS5_IJNS4_10UnderscoreES1F_S1F_EEEEENS5_IJNS4_28SM100_TMA_2SM_LOAD_MULTICASTES1I_EEENS5_IJNS4_14ComposedLayoutINS4_7SwizzleILi3ELi4ELi3EEENS4_18smem_ptr_flag_bitsILi8EEENSM_INS5_IJNSA_ILi8EEESG_EEENS5_IJSG_SC_EEEEEEENSM_INS5_IJNS5_IJNS5_IJSP_SC_EEENS5_IJSN_SC_EEEEEESC_NS5_IJSO_SC_EEEEEENS5_IJNS5_IJNS5_IJSU_SY_EEESX_EEESW_NS5_IJSC_SY_EEEEEEEEEEEvNS4_8identityENS5_IJNS4_18SM100_TMA_2SM_LOADES1I_EEENS5_IJS1T_NSM_INS5_IJNS5_IJNS5_IJSP_SB_EEES1V_EEESC_S1X_EEENS5_IJS20_SW_NS5_IJSC_NSA_ILi1024EEEEEEEEEEEEEEvS25_EENS_8epilogue10collective18CollectiveEpilogueINS2H_23Sm100TmaWarpSpecializedILi4ELi2ELi64ELb1ELb0EEEJNS5_IJSG_SF_SG_EEENS5_IJNSM_ISG_SC_EENSM_INSA_ILi64EEESC_EEEEENS_10bfloat16_tESL_S2R_SL_NS2H_6fusion15FusionCallbacksIS2L_NS2S_17LinearCombinationIS2R_fS2R_fLNS_15FloatRoundStyleE2EEES2M_S2Q_JEEENS4_5SM1004TMEM4LOAD26SM100_TMEM_LOAD_32dp32b64xENS4_13SM90_TMA_LOADENS1K_IS1M_NS1N_ILi16EEENSM_INS5_IJS1P_S2O_EEENS5_IJS2O_SC_EEEEEEENS4_39AutoVectorizingCopyWithAssumedAlignmentILi128EEENS4_14SM90_TMA_STOREES37_S39_S39_EEEvvEEEEvNT_6ParamsE:
[----:B------:R-:W1:Y:S01]  /*0000*/  LDC R1, c[0x0][0x37c] ;  /* 0x0000df00ff017b82 */ /* 0x000e620000000800 */
[----:B------:R-:W2:Y:S01]  /*0010*/  S2R R152, SR_TID.X ;  /* 0x0000000000987919 */ /* 0x000ea20000002100 */
[----:B------:R-:W3:Y:S06]  /*0020*/  LDCU.64 UR12, c[0x0][0xc90] ;  /* 0x00019200ff0c77ac */ /* 0x000eec0008000a00 */
[----:B------:R-:W4:Y:S01]  /*0030*/  S2UR UR4, SR_CgaCtaId ;  /* 0x00000000000479c3 */ /* 0x000f220000008800 */
[----:B------:R-:W-:Y:S02]  /*0040*/  PRMT R139, RZ, 0x7610, R139 ;  /* 0x00007610ff8b7816 */ /* 0x000fe4000000008b */
[----:B------:R-:W-:Y:S01]  /*0050*/  ELECT P1, URZ, PT ;  /* 0x0000000000ff782f */ /* 0x000fe20003820000 */
[----:B---3--:R-:W-:-:S04]  /*0060*/  UISETP.NE.U32.AND UP0, UPT, UR12, URZ, UPT ;  /* 0x000000ff0c00728c */ /* 0x008fc8000bf05070 */
[----:B------:R-:W-:Y:S02]  /*0070*/  UISETP.NE.AND.EX UP0, UPT, UR13, URZ, UPT, UP0 ;  /* 0x000000ff0d00728c */ /* 0x000fe4000bf05300 */
[----:B----4-:R-:W-:Y:S01]  /*0080*/  ULOP3.LUT UR28, UR4, 0x1, URZ, 0xc0, !UPT ;  /* 0x00000001041c7892 */ /* 0x010fe2000f8ec0ff */
[----:B--2---:R-:W-:-:S05]  /*0090*/  SHF.R.U32.HI R140, RZ, 0x5, R152 ;  /* 0x00000005ff8c7819 */ /* 0x004fca0000011698 */
[----:B------:R-:W2:Y:S02]  /*00a0*/  SHFL.IDX PT, R0, R140, RZ, 0x1f ;  /* 0x00001fff8c007589 */ /* 0x000ea400000e0000 */
[----:B--2---:R-:W-:Y:S01]  /*00b0*/  R2UR UR17, R0 ;  /* 0x00000000001172ca */ /* 0x004fe200000e0000 */
[----:B-1----:R-:W-:-:S14]  /*00c0*/  BRA.U UP0, `(.L_x_0) ;  /* 0x0000000100307547 */ /* 0x002fdc000b800000 */
[----:B------:R-:W1:Y:S02]  /*00d0*/  LDCU.64 UR4, c[0x0][0xc88] ;  /* 0x00019100ff0477ac */ /* 0x000e640008000a00 */
[----:B-1----:R-:W-:-:S04]  /*00e0*/  UISETP.NE.U32.AND UP0, UPT, UR4, URZ, UPT ;  /* 0x000000ff0400728c */ /* 0x002fc8000bf05070 */
[----:B------:R-:W-:-:S09]  /*00f0*/  UISETP.NE.AND.EX UP0, UPT, UR5, URZ, UPT, UP0 ;  /* 0x000000ff0500728c */ /* 0x000fd2000bf05300 */
[----:B------:R-:W-:Y:S05]  /*0100*/  BRA.U !UP0, `(.L_x_1) ;  /* 0x0000000108147547 */ /* 0x000fea000b800000 */
[----:B------:R-:W1:Y:S01]  /*0110*/  LDC.64 R2, c[0x0][0xc88] ;  /* 0x00032200ff027b82 */ /* 0x000e620000000a00 */
[----:B------:R-:W1:Y:S02]  /*0120*/  LDCU.64 UR4, c[0x0][0x358] ;  /* 0x00006b00ff0477ac */ /* 0x000e640008000a00 */
[----:B-1----:R1:W5:Y:S01]  /*0130*/  LDG.E R71, desc[UR4][R2.64] ;  /* 0x0000000402477981 */ /* 0x002362000c1e1900 */
[----:B------:R-:W-:Y:S01]  /*0140*/  HFMA2 R139, -RZ, RZ, 0, 5.9604644775390625e-08 ;  /* 0x00000001ff8b7431 */ /* 0x000fe200000001ff */
[----:B------:R-:W-:Y:S05]  /*0150*/  BRA `(.L_x_0) ;  /* 0x00000000000c7947 */ /* 0x000fea0003800000 */
.L_x_1:
[----:B------:R-:W1:Y:S01]  /*0160*/  LDCU UR4, c[0x0][0xc80] ;  /* 0x00019000ff0477ac */ /* 0x000e620008000800 */
[----:B------:R-:W-:Y:S01]  /*0170*/  HFMA2 R139, -RZ, RZ, 0, 5.9604644775390625e-08 ;  /* 0x00000001ff8b7431 */ /* 0x000fe200000001ff */
[----:B-1----:R-:W-:-:S07]  /*0180*/  MOV R71, UR4 ;  /* 0x0000000400477c02 */ /* 0x002fce0008000f00 */
.L_x_0:
[----:B------:R-:W2:Y:S02]  /*0190*/  LDCU.64 UR4, c[0x0][0xcb0] ;  /* 0x00019600ff0477ac */ /* 0x000ea40008000a00 */
[----:B--2---:R-:W-:-:S04]  /*01a0*/  UISETP.NE.U32.AND UP0, UPT, UR4, URZ, UPT ;  /* 0x000000ff0400728c */ /* 0x004fc8000bf05070 */
[----:B------:R-:W-:-:S09]  /*01b0*/  UISETP.NE.AND.EX UP0, UPT, UR5, URZ, UPT, UP0 ;  /* 0x000000ff0500728c */ /* 0x000fd2000bf05300 */
[----:B------:R-:W-:Y:S05]  /*01c0*/  BRA.U UP0, `(.L_x_2) ;  /* 0x0000000100287547 */ /* 0x000fea000b800000 */
[----:B------:R-:W2:Y:S02]  /*01d0*/  LDCU.64 UR4, c[0x0][0xca8] ;  /* 0x00019500ff0477ac */ /* 0x000ea40008000a00 */
[----:B--2---:R-:W-:-:S04]  /*01e0*/  UISETP.NE.U32.AND UP0, UPT, UR4, URZ, UPT ;  /* 0x000000ff0400728c */ /* 0x004fc8000bf05070 */
[----:B------:R-:W-:-:S09]  /*01f0*/  UISETP.NE.AND.EX UP0, UPT, UR5, URZ, UPT, UP0 ;  /* 0x000000ff0500728c */ /* 0x000fd2000bf05300 */
[----:B------:R-:W-:Y:S05]  /*0200*/  BRA.U !UP0, `(.L_x_3) ;  /* 0x0000000108107547 */ /* 0x000fea000b800000 */
[----:B------:R-:W2:Y:S01]  /*0210*/  LDC.64 R68, c[0x0][0xca8] ;  /* 0x00032a00ff447b82 */ /* 0x000ea20000000a00 */
[----:B------:R-:W2:Y:S02]  /*0220*/  LDCU.64 UR4, c[0x0][0x358] ;  /* 0x00006b00ff0477ac */ /* 0x000ea40008000a00 */
[----:B--2---:R2:W5:Y:S01]  /*0230*/  LDG.E R68, desc[UR4][R68.64] ;  /* 0x0000000444447981 */ /* 0x004562000c1e1900 */
[----:B------:R-:W-:Y:S05]  /*0240*/  BRA `(.L_x_2) ;  /* 0x0000000000087947 */ /* 0x000fea0003800000 */
.L_x_3:
[----:B------:R-:W2:Y:S02]  /*0250*/  LDCU UR4, c[0x0][0xca0] ;  /* 0x00019400ff0477ac */ /* 0x000ea40008000800 */
[----:B--2---:R-:W-:Y:S02]  /*0260*/  MOV R68, UR4 ;  /* 0x0000000400447c02 */ /* 0x004fe40008000f00 */
.L_x_2:
[----:B------:R-:W-:Y:S01]  /*0270*/  IMAD.U32 R0, RZ, RZ, UR17 ;  /* 0x00000011ff007e24 */ /* 0x000fe2000f8e00ff */
[----:B------:R-:W-:Y:S04]  /*0280*/  BSSY.RECONVERGENT B0, `(.L_x_4) ;  /* 0x0000012000007945 */ /* 0x000fe80003800200 */
[C---:B------:R-:W-:Y:S02]  /*0290*/  ISETP.NE.OR P2, PT, R0.reuse, 0x1, !P1 ;  /* 0x000000010000780c */ /* 0x040fe40004f45670 */
[----:B------:R-:W-:-:S11]  /*02a0*/  ISETP.NE.OR P0, PT, R0, 0x3, !P1 ;  /* 0x000000030000780c */ /* 0x000fd60004f05670 */
[----:B------:R-:W-:Y:S05]  /*02b0*/  @P2 BRA `(.L_x_5) ;  /* 0x0000000000382947 */ /* 0x000fea0003800000 */
[----:B------:R-:W3:Y:S02]  /*02c0*/  LDCU.64 UR4, c[0x0][0x348] ;  /* 0x00006900ff0477ac */ /* 0x000ee40008000a00 */
[----:B---3--:R-:W-:Y:S02]  /*02d0*/  UIADD3 UR10, UP3, UPT, UR4, 0x80, URZ ;  /* 0x00000080040a7890 */ /* 0x008fe4000ff7e0ff */
[----:B------:R-:W-:Y:S02]  /*02e0*/  UIADD3 UR8, UP2, UPT, UR4, 0x180, URZ ;  /* 0x0000018004087890 */ /* 0x000fe4000ff5e0ff */
[----:B------:R-:W-:Y:S02]  /*02f0*/  UIADD3 UR6, UP1, UPT, UR4, 0x280, URZ ;  /* 0x0000028004067890 */ /* 0x000fe4000ff3e0ff */
[----:B------:R-:W-:Y:S02]  /*0300*/  UIADD3 UR4, UP0, UPT, UR4, 0x380, URZ ;  /* 0x0000038004047890 */ /* 0x000fe4000ff1e0ff */
[----:B------:R-:W-:-:S02]  /*0310*/  UIADD3.X UR11, UPT, UPT, URZ, UR5, URZ, UP3, !UPT ;  /* 0x00000005ff0b7290 */ /* 0x000fc40009ffe4ff */
[----:B------:R-:W-:Y:S02]  /*0320*/  UIADD3.X UR9, UPT, UPT, URZ, UR5, URZ, UP2, !UPT ;  /* 0x00000005ff097290 */ /* 0x000fe400097fe4ff */
[----:B------:R-:W-:Y:S02]  /*0330*/  UIADD3.X UR7, UPT, UPT, URZ, UR5, URZ, UP1, !UPT ;  /* 0x00000005ff077290 */ /* 0x000fe40008ffe4ff */
[----:B------:R-:W-:-:S03]  /*0340*/  UIADD3.X UR5, UPT, UPT, URZ, UR5, URZ, UP0, !UPT ;  /* 0x00000005ff057290 */ /* 0x000fc600087fe4ff */
[----:B------:R3:W-:Y:S02]  /*0350*/  UTMACCTL.PF [UR10] ;  /* 0x000000000a0079b9 */ /* 0x0007e40008040000 */
[----:B------:R3:W-:Y:S02]  /*0360*/  UTMACCTL.PF [UR8] ;  /* 0x00000000080079b9 */ /* 0x0007e40008040000 */
[----:B------:R3:W-:Y:S02]  /*0370*/  UTMACCTL.PF [UR6] ;  /* 0x00000000060079b9 */ /* 0x0007e40008040000 */
[----:B------:R3:W-:Y:S02]  /*0380*/  UTMACCTL.PF [UR4] ;  /* 0x00000000040079b9 */ /* 0x0007e40008040000 */
[----:B---3--:R-:W-:Y:S01]  /*0390*/  NOP ;  /* 0x0000000000007918 */ /* 0x008fe20000000000 */
.L_x_5:
[----:B------:R-:W-:Y:S05]  /*03a0*/  BSYNC.RECONVERGENT B0 ;  /* 0x0000000000007941 */ /* 0x000fea0003800200 */
.L_x_4:
[----:B------:R-:W-:Y:S04]  /*03b0*/  BSSY.RECONVERGENT B0, `(.L_x_6) ;  /* 0x000000a000007945 */ /* 0x000fe80003800200 */
[----:B------:R-:W-:Y:S05]  /*03c0*/  @P0 BRA `(.L_x_7) ;  /* 0x0000000000200947 */ /* 0x000fea0003800000 */
[----:B------:R-:W3:Y:S02]  /*03d0*/  LDCU.64 UR4, c[0x0][0x348] ;  /* 0x00006900ff0477ac */ /* 0x000ee40008000a00 */
[----:B---3--:R-:W-:Y:S02]  /*03e0*/  UIADD3 UR6, UP1, UPT, UR4, 0x980, URZ ;  /* 0x0000098004067890 */ /* 0x008fe4000ff3e0ff */
[----:B------:R-:W-:Y:S02]  /*03f0*/  UIADD3 UR4, UP0, UPT, UR4, 0xa80, URZ ;  /* 0x00000a8004047890 */ /* 0x000fe4000ff1e0ff */
[----:B------:R-:W-:Y:S02]  /*0400*/  UIADD3.X UR7, UPT, UPT, URZ, UR5, URZ, UP1, !UPT ;  /* 0x00000005ff077290 */ /* 0x000fe40008ffe4ff */
[----:B------:R-:W-:-:S07]  /*0410*/  UIADD3.X UR5, UPT, UPT, URZ, UR5, URZ, UP0, !UPT ;  /* 0x00000005ff057290 */ /* 0x000fce00087fe4ff */
[----:B------:R3:W-:Y:S02]  /*0420*/  UTMACCTL.PF [UR6] ;  /* 0x00000000060079b9 */ /* 0x0007e40008040000 */
[----:B------:R3:W-:Y:S02]  /*0430*/  UTMACCTL.PF [UR4] ;  /* 0x00000000040079b9 */ /* 0x0007e40008040000 */
[----:B---3--:R-:W-:Y:S01]  /*0440*/  NOP ;  /* 0x0000000000007918 */ /* 0x008fe20000000000 */
.L_x_7:
[----:B------:R-:W-:Y:S05]  /*0450*/  BSYNC.RECONVERGENT B0 ;  /* 0x0000000000007941 */ /* 0x000fea0003800200 */
.L_x_6:
[----:B------:R-:W3:Y:S01]  /*0460*/  LDCU.64 UR4, c[0x0][0xc88] ;  /* 0x00019100ff0477ac */ /* 0x000ee20008000a00 */
[----:B------:R-:W-:Y:S02]  /*0470*/  UISETP.EQ.U32.AND UP1, UPT, UR12, URZ, UPT ;  /* 0x000000ff0c00728c */ /* 0x000fe4000bf22070 */
[----:B------:R-:W-:Y:S02]  /*0480*/  UPLOP3.LUT UP3, UPT, UPT, UPT, UPT, 0x80, 0x8 ;  /* 0x000000000008789c */ /* 0x000fe40003f6f070 */
[----:B---3--:R-:W-:-:S04]  /*0490*/  UISETP.NE.U32.AND UP0, UPT, UR4, URZ, UPT ;  /* 0x000000ff0400728c */ /* 0x008fc8000bf05070 */
[----:B------:R-:W-:-:S04]  /*04a0*/  UISETP.NE.AND.EX UP0, UPT, UR5, URZ, UPT, UP0 ;  /* 0x000000ff0500728c */ /* 0x000fc8000bf05300 */
[----:B------:R-:W-:-:S04]  /*04b0*/  UISETP.EQ.OR.EX UP2, UPT, UR13, URZ, !UP0, UP1 ;  /* 0x000000ff0d00728c */ /* 0x000fc8000c742710 */
[----:B------:R-:W-:-:S06]  /*04c0*/  UP2UR UR4, UPR, URZ, 0x4 ;  /* 0x00000004ff047883 */ /* 0x000fcc0008000000 */
[----:B------:R-:W-:Y:S01]  /*04d0*/  MOV R143, UR4 ;  /* 0x00000004008f7c02 */ /* 0x000fe20008000f00 */
[----:B------:R-:W-:Y:S06]  /*04e0*/  BRA.U !UP2, `(.L_x_8) ;  /* 0x000000010a207547 */ /* 0x000fec000b800000 */
[----:B------:R-:W-:Y:S01]  /*04f0*/  UISETP.NE.U32.AND UP1, UPT, UR12, URZ, UPT ;  /* 0x000000ff0c00728c */ /* 0x000fe2000bf25070 */
[----:B-----5:R-:W-:Y:S01]  /*0500*/  FSETP.NEU.AND P0, PT, R71, RZ, PT ;  /* 0x000000ff4700720b */ /* 0x020fe20003f0d000 */
[----:B------:R-:W-:Y:S02]  /*0510*/  USEL UR4, URZ, 0xffffffff, UP0 ;  /* 0xffffffffff047887 */ /* 0x000fe40008000000 */
[----:B------:R-:W-:-:S10]  /*0520*/  UISETP.NE.AND.EX UP1, UPT, UR13, URZ, UPT, UP1 ;  /* 0x000000ff0d00728c */ /* 0x000fd4000bf25310 */
[----:B------:R-:W-:Y:S01]  /*0530*/  VOTEU.ANY UP0, P0 ;  /* 0x0000000000ff7886 */ /* 0x000fe20000000100 */
[----:B------:R-:W-:-:S04]  /*0540*/  @!UP1 USEL UR4, URZ, 0xffffffff, UP0 ;  /* 0xffffffffff049887 */ /* 0x000fc80008000000 */
[----:B------:R-:W-:-:S04]  /*0550*/  ULOP3.LUT UR4, UR4, 0x1, URZ, 0xc0, !UPT ;  /* 0x0000000104047892 */ /* 0x000fc8000f8ec0ff */
[----:B------:R-:W-:-:S11]  /*0560*/  UISETP.NE.U32.AND UP3, UPT, UR4, 0x1, UPT ;  /* 0x000000010400788c */ /* 0x000fd6000bf65070 */
.L_x_8:
[----:B------:R-:W3:Y:S01]  /*0570*/  SHFL.IDX PT, R0, R140, RZ, 0x1f ;  /* 0x00001fff8c007589 */ /* 0x000ee200000e0000 */
[----:B------:R-:W-:-:S04]  /*0580*/  UISETP.NE.AND UP0, UPT, UR17, 0x2, UPT ;  /* 0x000000021100788c */ /* 0x000fc8000bf05270 */
[----:B------:R-:W-:Y:S02]  /*0590*/  UISETP.EQ.AND UP1, UPT, UR28, URZ, !UP0 ;  /* 0x000000ff1c00728c */ /* 0x000fe4000c722270 */
[----:B------:R-:W-:-:S04]  /*05a0*/  USEL UR52, URZ, 0x1, UP0 ;  /* 0x00000001ff347887 */ /* 0x000fc80008000000 */
[----:B------:R-:W-:Y:S02]  /*05b0*/  PLOP3.LUT P4, PT, P1, PT, UP1, 0x80, 0x8 ;  /* 0x000000000008781c */ /* 0x000fe40000f8f018 */
[----:B---3--:R-:W-:-:S13]  /*05c0*/  ISETP.NE.AND P0, PT, R0, RZ, PT ;  /* 0x000000ff0000720c */ /* 0x008fda0003f05270 */
[----:B------:R-:W-:Y:S05]  /*05d0*/  @P0 BRA `(.L_x_9) ;  /* 0x0000000000580947 */ /* 0x000fea0003800000 */
[----:B------:R-:W3:Y:S01]  /*05e0*/  S2UR UR5, SR_CgaCtaId ;  /* 0x00000000000579c3 */ /* 0x000ee20000008800 */
[----:B------:R-:W-:Y:S01]  /*05f0*/  UMOV UR4, 0x400 ;  /* 0x0000040000047882 */ /* 0x000fe20000000000 */
[----:B------:R-:W-:Y:S01]  /*0600*/  UMOV UR8, 0x1 ;  /* 0x0000000100087882 */ /* 0x000fe20000000000 */
[----:B------:R-:W-:Y:S01]  /*0610*/  UMOV UR6, 0x2 ;  /* 0x0000000200067882 */ /* 0x000fe20000000000 */
[----:B------:R-:W-:-:S04]  /*0620*/  UIADD3 UR8, UPT, UPT, -UR8, 0x100000, URZ ;  /* 0x0010000008087890 */ /* 0x000fc8000fffe1ff */
[----:B------:R-:W-:Y:S02]  /*0630*/  USHF.L.U32 UR9, UR8, 0xb, URZ ;  /* 0x0000000b08097899 */ /* 0x000fe400080006ff */
[----:B------:R-:W-:Y:S02]  /*0640*/  USHF.L.U32 UR8, UR8, 0x1, URZ ;  /* 0x0000000108087899 */ /* 0x000fe400080006ff */
[----:B------:R-:W-:-:S04]  /*0650*/  UIADD3 UR6, UPT, UPT, -UR6, 0x100000, URZ ;  /* 0x0010000006067890 */ /* 0x000fc8000fffe1ff */
[----:B------:R-:W-:Y:S02]  /*0660*/  USHF.L.U32 UR7, UR6, 0xb, URZ ;  /* 0x0000000b06077899 */ /* 0x000fe400080006ff */
[----:B------:R-:W-:Y:S01]  /*0670*/  USHF.L.U32 UR6, UR6, 0x1, URZ ;  /* 0x0000000106067899 */ /* 0x000fe200080006ff */
[----:B------:R-:W-:Y:S01]  /*0680*/  ELECT P0, URZ, PT ;  /* 0x0000000000ff782f */ /* 0x000fe20003800000 */
[----:B---3--:R-:W-:Y:S01]  /*0690*/  ULEA UR4, UR5, UR4, 0x18 ;  /* 0x0000000405047291 */ /* 0x008fe2000f8ec0ff */
[----:B------:R-:W3:Y:S11]  /*06a0*/  FENCE.VIEW.ASYNC.S ;  /* 0x00000000000073c6 */ /* 0x000ef60000000000 */
[----:B---3--:R3:W4:Y:S01]  /*06b0*/  SYNCS.EXCH.64 URZ, [UR4], UR8 ;  /* 0x0000000804ff75b2 */ /* 0x0087220008000100 */
[----:B------:R3:W1:Y:S01]  /*06c0*/  SYNCS.EXCH.64 URZ, [UR4+0x20], UR6 ;  /* 0x0000200604ff75b2 */ /* 0x0006620008000100 */
[----:B------:R3:W1:Y:S01]  /*06d0*/  SYNCS.EXCH.64 URZ, [UR4+0x8], UR8 ;  /* 0x0000080804ff75b2 */ /* 0x0006620008000100 */
[----:B------:R3:W1:Y:S01]  /*06e0*/  SYNCS.EXCH.64 URZ, [UR4+0x28], UR6 ;  /* 0x0000280604ff75b2 */ /* 0x0006620008000100 */
[----:B------:R3:W1:Y:S01]  /*06f0*/  SYNCS.EXCH.64 URZ, [UR4+0x10], UR8 ;  /* 0x0000100804ff75b2 */ /* 0x0006620008000100 */
[----:B------:R3:W1:Y:S01]  /*0700*/  SYNCS.EXCH.64 URZ, [UR4+0x30], UR6 ;  /* 0x0000300604ff75b2 */ /* 0x0006620008000100 */
[----:B------:R3:W1:Y:S01]  /*0710*/  SYNCS.EXCH.64 URZ, [UR4+0x18], UR8 ;  /* 0x0000180804ff75b2 */ /* 0x0006620008000100 */
[----:B------:R3:W1:Y:S01]  /*0720*/  SYNCS.EXCH.64 URZ, [UR4+0x38], UR6 ;  /* 0x0000380604ff75b2 */ /* 0x0006620008000100 */
[----:B------:R-:W-:Y:S01]  /*0730*/  NOP ;  /* 0x0000000000007918 */ /* 0x000fe20000000000 */
.L_x_9:
[----:B------:R-:W2:Y:S01]  /*0740*/  SHFL.IDX PT, R0, R140, RZ, 0x1f ;  /* 0x00001fff8c007589 */ /* 0x000ea200000e0000 */
[----:B------:R-:W-:Y:S01]  /*0750*/  NOP ;  /* 0x0000000000007918 */ /* 0x000fe20000000000 */
[----:B--2---:R-:W-:-:S13]  /*0760*/  ISETP.NE.AND P0, PT, R0, 0x1, PT ;  /* 0x000000010000780c */ /* 0x004fda0003f05270 */
[----:B------:R-:W-:Y:S05]  /*0770*/  @P0 BRA `(.L_x_10) ;  /* 0x0000000000580947 */ /* 0x000fea0003800000 */
[----:B------:R-:W2:Y:S01]  /*0780*/  S2UR UR5, SR_CgaCtaId ;  /* 0x00000000000579c3 */ /* 0x000ea20000008800 */
[----:B---3--:R-:W-:Y:S01]  /*0790*/  UMOV UR4, 0x400 ;  /* 0x0000040000047882 */ /* 0x008fe20000000000 */
        /* <DEDUP_REMOVED lines=9> */
[----:B--2---:R-:W-:Y:S01]  /*0830*/  ULEA UR4, UR5, UR4, 0x18 ;  /* 0x0000000405047291 */ /* 0x004fe2000f8ec0ff */
[----:B------:R-:W2:Y:S11]  /*0840*/  FENCE.VIEW.ASYNC.S ;  /* 0x00000000000073c6 */ /* 0x000eb60000000000 */
[----:B--2---:R2:W3:Y:S01]  /*0850*/  SYNCS.EXCH.64 URZ, [UR4+0x40], UR8 ;  /* 0x0000400804ff75b2 */ /* 0x0044e20008000100 */
        /* <DEDUP_REMOVED lines=8> */
.L_x_10:
[----:B------:R-:W4:Y:S01]  /*08e0*/  SHFL.IDX PT, R0, R140, RZ, 0x1f ;  /* 0x00001fff8c007589 */ /* 0x000f2200000e0000 */
[----:B------:R-:W-:Y:S01]  /*08f0*/  NOP ;  /* 0x0000000000007918 */ /* 0x000fe20000000000 */
[----:B----4-:R-:W-:-:S13]  /*0900*/  ISETP.NE.AND P0, PT, R0, 0x3, PT ;  /* 0x000000030000780c */ /* 0x010fda0003f05270 */
[----:B------:R-:W-:Y:S05]  /*0910*/  @P0 BRA `(.L_x_11) ;  /* 0x0000000000300947 */ /* 0x000fea0003800000 */
[----:B--23--:R-:W2:Y:S01]  /*0920*/  S2UR UR6, SR_CgaCtaId ;  /* 0x00000000000679c3 */ /* 0x00cea20000008800 */
[----:B------:R-:W-:Y:S01]  /*0930*/  UMOV UR4, 0x400 ;  /* 0x0000040000047882 */ /* 0x000fe20000000000 */
[----:B------:R-:W-:Y:S01]  /*0940*/  UMOV UR5, 0x20 ;  /* 0x0000002000057882 */ /* 0x000fe20000000000 */
[----:B------:R-:W-:Y:S01]  /*0950*/  ELECT P0, URZ, PT ;  /* 0x0000000000ff782f */ /* 0x000fe20003800000 */
[----:B--2---:R-:W-:Y:S02]  /*0960*/  ULEA UR6, UR6, UR4, 0x18 ;  /* 0x0000000406067291 */ /* 0x004fe4000f8ec0ff */
[----:B------:R-:W-:-:S04]  /*0970*/  UIADD3 UR4, UPT, UPT, -UR5, 0x100000, URZ ;  /* 0x0010000005047890 */ /* 0x000fc8000fffe1ff */
[----:B------:R-:W-:Y:S02]  /*0980*/  USHF.L.U32 UR5, UR4, 0xb, URZ ;  /* 0x0000000b04057899 */ /* 0x000fe400080006ff */
[----:B------:R-:W-:Y:S01]  /*0990*/  USHF.L.U32 UR4, UR4, 0x1, URZ ;  /* 0x0000000104047899 */ /* 0x000fe200080006ff */
[----:B------:R-:W2:Y:S11]  /*09a0*/  FENCE.VIEW.ASYNC.S ;  /* 0x00000000000073c6 */ /* 0x000eb60000000000 */
[----:B--2---:R4:W2:Y:S01]  /*09b0*/  SYNCS.EXCH.64 URZ, [UR6+0x80], UR4 ;  /* 0x0000800406ff75b2 */ /* 0x0048a20008000100 */
[----:B------:R4:W3:Y:S02]  /*09c0*/  SYNCS.EXCH.64 URZ, [UR6+0x88], UR4 ;  /* 0x0000880406ff75b2 */ /* 0x0008e40008000100 */
[----:B----4-:R-:W-:Y:S01]  /*09d0*/  NOP ;  /* 0x0000000000007918 */ /* 0x010fe20000000000 */
.L_x_11:
[----:B------:R-:W4:Y:S01]  /*09e0*/  SHFL.IDX PT, R0, R140, RZ, 0x1f ;  /* 0x00001fff8c007589 */ /* 0x000f2200000e0000 */
[----:B------:R-:W-:Y:S01]  /*09f0*/  NOP ;  /* 0x0000000000007918 */ /* 0x000fe20000000000 */
[----:B----4-:R-:W-:-:S13]  /*0a00*/  ISETP.NE.AND P0, PT, R0, 0x4, PT ;  /* 0x000000040000780c */ /* 0x010fda0003f05270 */
[----:B------:R-:W-:Y:S05]  /*0a10*/  @P0 BRA `(.L_x_12) ;  /* 0x00000000004c0947 */ /* 0x000fea0003800000 */
[----:B------:R-:W4:Y:S01]  /*0a20*/  S2UR UR5, SR_CgaCtaId ;  /* 0x00000000000579c3 */ /* 0x000f220000008800 */
[----:B--23--:R-:W-:Y:S01]  /*0a30*/  UMOV UR4, 0x3a0 ;  /* 0x000003a000047882 */ /* 0x00cfe20000000000 */
[----:B------:R-:W-:Y:S01]  /*0a40*/  UMOV UR6, 0x400 ;  /* 0x0000040000067882 */ /* 0x000fe20000000000 */
[----:B------:R-:W-:Y:S01]  /*0a50*/  USEL UR4, UR4, 0x320, UP3 ;  /* 0x0000032004047887 */ /* 0x000fe20009800000 */
[----:B------:R-:W-:Y:S01]  /*0a60*/  UMOV UR8, 0x1 ;  /* 0x0000000100087882 */ /* 0x000fe20000000000 */
[----:B------:R-:W-:Y:S01]  /*0a70*/  ELECT P0, URZ, PT ;  /* 0x0000000000ff782f */ /* 0x000fe20003800000 */
[----:B------:R-:W-:-:S04]  /*0a80*/  UIADD3 UR8, UPT, UPT, -UR8, 0x100000, URZ ;  /* 0x0010000008087890 */ /* 0x000fc8000fffe1ff */
[----:B------:R-:W-:Y:S02]  /*0a90*/  USHF.L.U32 UR9, UR8, 0xb, URZ ;  /* 0x0000000b08097899 */ /* 0x000fe400080006ff */
[----:B------:R-:W-:Y:S02]  /*0aa0*/  USHF.L.U32 UR8, UR8, 0x1, URZ ;  /* 0x0000000108087899 */ /* 0x000fe400080006ff */
[----:B----4-:R-:W-:Y:S02]  /*0ab0*/  ULEA UR6, UR5, UR6, 0x18 ;  /* 0x0000000605067291 */ /* 0x010fe4000f8ec0ff */
[----:B------:R-:W-:-:S04]  /*0ac0*/  UIADD3 UR4, UPT, UPT, -UR4, 0x100000, URZ ;  /* 0x0010000004047890 */ /* 0x000fc8000fffe1ff */
[----:B------:R-:W-:Y:S02]  /*0ad0*/  USHF.L.U32 UR5, UR4, 0xb, URZ ;  /* 0x0000000b04057899 */ /* 0x000fe400080006ff */
[----:B------:R-:W-:Y:S01]  /*0ae0*/  USHF.L.U32 UR4, UR4, 0x1, URZ ;  /* 0x0000000104047899 */ /* 0x000fe200080006ff */
[----:B------:R-:W2:Y:S03]  /*0af0*/  FENCE.VIEW.ASYNC.S ;  /* 0x00000000000073c6 */ /* 0x000ea60000000000 */
[----:B--2---:R4:W2:Y:S08]  /*0b00*/  SYNCS.EXCH.64 URZ, [UR6+0x90], UR8 ;  /* 0x0000900806ff75b2 */ /* 0x0048b00008000100 */
[----:B------:R4:W3:Y:S01]  /*0b10*/  SYNCS.EXCH.64 URZ, [UR6+0xa0], UR4 ;  /* 0x0000a00406ff75b2 */ /* 0x0008e20008000100 */
[----:B------:R4:W1:Y:S01]  /*0b20*/  SYNCS.EXCH.64 URZ, [UR6+0x98], UR8 ;  /* 0x0000980806ff75b2 */ /* 0x0008620008000100 */
[----:B------:R4:W1:Y:S02]  /*0b30*/  SYNCS.EXCH.64 URZ, [UR6+0xa8], UR4 ;  /* 0x0000a80406ff75b2 */ /* 0x0008640008000100 */
[----:B----4-:R-:W-:Y:S01]  /*0b40*/  NOP ;  /* 0x0000000000007918 */ /* 0x010fe20000000000 */
.L_x_12:
[----:B------:R-:W4:Y:S01]  /*0b50*/  SHFL.IDX PT, R0, R140, RZ, 0x1f ;  /* 0x00001fff8c007589 */ /* 0x000f2200000e0000 */
[----:B------:R-:W-:Y:S01]  /*0b60*/  NOP ;  /* 0x0000000000007918 */ /* 0x000fe20000000000 */
[----:B----4-:R-:W-:-:S13]  /*0b70*/  ISETP.NE.AND P0, PT, R0, 0x5, PT ;  /* 0x000000050000780c */ /* 0x010fda0003f05270 */
[----:B------:R-:W-:Y:S05]  /*0b80*/  @P0 BRA `(.L_x_13) ;  /* 0x0000000000400947 */ /* 0x000fea0003800000 */
[----:B------:R-:W4:Y:S01]  /*0b90*/  S2UR UR5, SR_CgaCtaId ;  /* 0x00000000000579c3 */ /* 0x000f220000008800 */
[----:B--23--:R-:W-:Y:S01]  /*0ba0*/  UMOV UR4, 0x400 ;  /* 0x0000040000047882 */ /* 0x00cfe20000000000 */
        /* <DEDUP_REMOVED lines=9> */
[----:B----4-:R-:W-:Y:S01]  /*0c40*/  ULEA UR4, UR5, UR4, 0x18 ;  /* 0x0000000405047291 */ /* 0x010fe2000f8ec0ff */
[----:B------:R-:W2:Y:S11]  /*0c50*/  FENCE.VIEW.ASYNC.S ;  /* 0x00000000000073c6 */ /* 0x000eb60000000000 */
[----:B--2---:R4:W2:Y:S01]  /*0c60*/  SYNCS.EXCH.64 URZ, [UR4+0xb0], UR6 ;  /* 0x0000b00604ff75b2 */ /* 0x0048a20008000100 */
[----:B------:R4:W3:Y:S02]  /*0c70*/  SYNCS.EXCH.64 URZ, [UR4+0xb8], UR8 ;  /* 0x0000b80804ff75b2 */ /* 0x0008e40008000100 */
[----:B----4-:R-:W-:Y:S01]  /*0c80*/  NOP ;  /* 0x0000000000007918 */ /* 0x010fe20000000000 */
.L_x_13:
[----:B------:R-:W4:Y:S01]  /*0c90*/  SHFL.IDX PT, R0, R140, RZ, 0x1f ;  /* 0x00001fff8c007589 */ /* 0x000f2200000e0000 */
[----:B------:R-:W-:Y:S01]  /*0ca0*/  ISETP.NE.OR P1, PT, RZ, UR17, !P1 ;  /* 0x00000011ff007c0c */ /* 0x000fe2000cf25670 */
[----:B------:R-:W-:Y:S01]  /*0cb0*/  NOP ;  /* 0x0000000000007918 */ /* 0x000fe20000000000 */
[----:B----4-:R-:W-:-:S13]  /*0cc0*/  ISETP.NE.AND P0, PT, R0, 0x3, PT ;  /* 0x000000030000780c */ /* 0x010fda0003f05270 */
[----:B------:R-:W-:Y:S05]  /*0cd0*/  @P0 BRA `(.L_x_14) ;  /* 0x0000000000380947 */ /* 0x000fea0003800000 */
[----:B------:R-:W4:Y:S01]  /*0ce0*/  S2UR UR5, SR_CgaCtaId ;  /* 0x00000000000579c3 */ /* 0x000f220000008800 */
[----:B--23--:R-:W-:Y:S01]  /*0cf0*/  UMOV UR4, 0x400 ;  /* 0x0000040000047882 */ /* 0x00cfe20000000000 */
[----:B------:R-:W-:Y:S01]  /*0d00*/  UMOV UR6, 0x20 ;  /* 0x0000002000067882 */ /* 0x000fe20000000000 */
[----:B------:R-:W-:Y:S01]  /*0d10*/  ELECT P0, URZ, PT ;  /* 0x0000000000ff782f */ /* 0x000fe20003800000 */
[----:B------:R-:W-:-:S04]  /*0d20*/  UIADD3 UR6, UPT, UPT, -UR6, 0x100000, URZ ;  /* 0x0010000006067890 */ /* 0x000fc8000fffe1ff */
[----:B------:R-:W-:Y:S02]  /*0d30*/  USHF.L.U32 UR7, UR6, 0xb, URZ ;  /* 0x0000000b06077899 */ /* 0x000fe400080006ff */
[----:B------:R-:W-:Y:S02]  /*0d40*/  USHF.L.U32 UR6, UR6, 0x1, URZ ;  /* 0x0000000106067899 */ /* 0x000fe400080006ff */
[----:B----4-:R-:W-:Y:S01]  /*0d50*/  ULEA UR4, UR5, UR4, 0x18 ;  /* 0x0000000405047291 */ /* 0x010fe2000f8ec0ff */
[----:B------:R-:W2:Y:S11]  /*0d60*/  FENCE.VIEW.ASYNC.S ;  /* 0x00000000000073c6 */ /* 0x000eb60000000000 */
[----:B--2---:R4:W2:Y:S01]  /*0d70*/  SYNCS.EXCH.64 URZ, [UR4+0xc0], UR6 ;  /* 0x0000c00604ff75b2 */ /* 0x0048a20008000100 */
[----:B------:R4:W3:Y:S01]  /*0d80*/  SYNCS.EXCH.64 URZ, [UR4+0xd0], UR6 ;  /* 0x0000d00604ff75b2 */ /* 0x0008e20008000100 */
[----:B------:R4:W1:Y:S01]  /*0d90*/  SYNCS.EXCH.64 URZ, [UR4+0xc8], UR6 ;  /* 0x0000c80604ff75b2 */ /* 0x0008620008000100 */
[----:B------:R4:W1:Y:S02]  /*0da0*/  SYNCS.EXCH.64 URZ, [UR4+0xd8], UR6 ;  /* 0x0000d80604ff75b2 */ /* 0x0008640008000100 */
[----:B----4-:R-:W-:Y:S01]  /*0db0*/  NOP ;  /* 0x0000000000007918 */ /* 0x010fe20000000000 */
.L_x_14:
[----:B--23--:R-:W2:Y:S01]  /*0dc0*/  S2UR UR7, SR_CgaCtaId ;  /* 0x00000000000779c3 */ /* 0x00cea20000008800 */
[----:B------:R-:W-:Y:S01]  /*0dd0*/  VOTEU.ALL UP0, P1 ;  /* 0x0000000000ff7886 */ /* 0x000fe20000800000 */
[----:B------:R-:W-:Y:S01]  /*0de0*/  UMOV UR4, 0x100 ;  /* 0x0000010000047882 */ /* 0x000fe20000000000 */
[----:B------:R-:W-:Y:S01]  /*0df0*/  NOP ;  /* 0x0000000000007918 */ /* 0x000fe20000000000 */
[----:B-1----:R-:W-:Y:S01]  /*0e00*/  LOP3.LUT R3, R152, 0x1f, RZ, 0xc0, !PT ;  /* 0x0000001f98037812 */ /* 0x002fe200078ec0ff */
[----:B------:R-:W-:Y:S01]  /*0e10*/  UISETP.NE.AND UP4, UPT, UR17, URZ, UPT ;  /* 0x000000ff1100728c */ /* 0x000fe2000bf85270 */
[----:B------:R-:W-:Y:S01]  /*0e20*/  @!UP0 UMOV UR6, 0x400 ;  /* 0x0000040000068882 */ /* 0x000fe20000000000 */
[----:B------:R-:W-:-:S04]  /*0e30*/  @!UP0 UIADD3 UR4, UPT, UPT, -UR4, 0x100000, URZ ;  /* 0x0010000004048890 */ /* 0x000fc8000fffe1ff */
[----:B------:R-:W-:Y:S02]  /*0e40*/  @!UP0 USHF.L.U32 UR5, UR4, 0xb, URZ ;  /* 0x0000000b04058899 */ /* 0x000fe400080006ff */
[----:B------:R-:W-:Y:S02]  /*0e50*/  @!UP0 USHF.L.U32 UR4, UR4, 0x1, URZ ;  /* 0x0000000104048899 */ /* 0x000fe400080006ff */
[----:B--2---:R-:W-:Y:S01]  /*0e60*/  @!UP0 ULEA UR6, UR7, UR6, 0x18 ;  /* 0x0000000607068291 */ /* 0x004fe2000f8ec0ff */
[----:B------:R-:W1:Y:S01]  /*0e70*/  LDCU UR7, c[0x0][0x36c] ;  /* 0x00006d80ff0777ac */ /* 0x000e620008000800 */
[----:B------:R-:W-:Y:S01]  /*0e80*/  VOTEU.ALL UP0, P1 ;  /* 0x0000000000ff7886 */ /* 0x000fe20000800000 */
[----:B------:R-:W2:Y:S09]  /*0e90*/  FENCE.VIEW.ASYNC.S ;  /* 0x00000000000073c6 */ /* 0x000eb20000000000 */
[----:B--2---:R2:W3:Y:S01]  /*0ea0*/  @!UP0 SYNCS.EXCH.64 URZ, [UR6+0xe0], UR4 ;  /* 0x0000e00406ff85b2 */ /* 0x0044e20008000100 */
[----:B-1----:R-:W-:-:S09]  /*0eb0*/  UISETP.EQ.U32.AND UP5, UPT, UR7, 0x1, UPT ;  /* 0x000000010700788c */ /* 0x002fd2000bfa2070 */
[----:B--2---:R-:W-:Y:S05]  /*0ec0*/  BRA.U !UP5, `(.L_x_15) ;  /* 0x000000010d087547 */ /* 0x004fea000b800000 */
[----:B---3--:R-:W-:Y:S01]  /*0ed0*/  UCGABAR_ARV ;  /* 0x00000000000079c7 */ /* 0x008fe20008000000 */
[----:B------:R-:W-:Y:S05]  /*0ee0*/  BRA `(.L_x_16) ;  /* 0x0000000000047947 */ /* 0x000fea0003800000 */
.L_x_15:
[----:B---3--:R-:W-:Y:S01]  /*0ef0*/  NOP ;  /* 0x0000000000007918 */ /* 0x008fe20000000000 */
.L_x_16:
[----:B------:R-:W1:Y:S01]  /*0f00*/  S2UR UR67, SR_CTAID.X ;  /* 0x00000000004379c3 */ /* 0x000e620000002500 */
[----:B------:R-:W-:-:S05]  /*0f10*/  CS2R.32 R142, SR_CgaSize ;  /* 0x00000000008e7805 */ /* 0x000fca0000008a00 */
[----:B------:R-:W-:-:S05]  /*0f20*/  IMAD R142, R142, -0xa0, RZ ;  /* 0xffffff608e8e7824 */ /* 0x000fca00078e02ff */
[----:B------:R-:W-:-:S14]  /*0f30*/  R2UR UR5, R142 ;  /* 0x000000008e0572ca */ /* 0x000fdc00000e0000 */
[----:B------:R-:W2:Y:S01]  /*0f40*/  LDCU UR5, c[0x0][UR5+0x2b0] ;  /* 0x00005600050577ac */ /* 0x000ea20008000800 */
[----:B------:R-:W-:-:S05]  /*0f50*/  CS2R.32 R142, SR_CgaSize ;  /* 0x00000000008e7805 */ /* 0x000fca0000008a00 */
[----:B------:R-:W-:-:S05]  /*0f60*/  IMAD R142, R142, -0xa0, RZ ;  /* 0xffffff608e8e7824 */ /* 0x000fca00078e02ff */
[----:B------:R-:W-:-:S14]  /*0f70*/  R2UR UR4, R142 ;  /* 0x000000008e0472ca */ /* 0x000fdc00000e0000 */
[----:B------:R-:W3:Y:S01]  /*0f80*/  LDCU UR4, c[0x0][UR4+0x2b4] ;  /* 0x00005680040477ac */ /* 0x000ee20008000800 */
[----:B------:R-:W4:Y:S01]  /*0f90*/  S2UR UR7, SR_CTAID.Y ;  /* 0x00000000000779c3 */ /* 0x000f220000002600 */
[----:B------:R-:W-:-:S05]  /*0fa0*/  CS2R.32 R142, SR_CgaSize ;  /* 0x00000000008e7805 */ /* 0x000fca0000008a00 */
[----:B------:R-:W-:-:S05]  /*0fb0*/  IMAD R142, R142, -0xa0, RZ ;  /* 0xffffff608e8e7824 */ /* 0x000fca00078e02ff */
[----:B------:R-:W-:-:S14]  /*0fc0*/  R2UR UR8, R142 ;  /* 0x000000008e0872ca */ /* 0x000fdc00000e0000 */
[----:B------:R-:W3:Y:S01]  /*0fd0*/  LDCU UR8, c[0x0][UR8+0x2a0] ;  /* 0x00005400080877ac */ /* 0x000ee20008000800 */
[----:B------:R-:W-:-:S05]  /*0fe0*/  CS2R.32 R142, SR_CgaSize ;  /* 0x00000000008e7805 */ /* 0x000fca0000008a00 */
[----:B------:R-:W-:-:S05]  /*0ff0*/  IMAD R142, R142, -0xa0, RZ ;  /* 0xffffff608e8e7824 */ /* 0x000fca00078e02ff */
[----:B------:R-:W-:-:S14]  /*1000*/  R2UR UR9, R142 ;  /* 0x000000008e0972ca */ /* 0x000fdc00000e0000 */
[----:B------:R-:W3:Y:S01]  /*1010*/  LDCU UR9, c[0x0][UR9+0x2a4] ;  /* 0x00005480090977ac */ /* 0x000ee20008000800 */
[----:B------:R-:W3:Y:S01]  /*1020*/  S2UR UR6, SR_CgaCtaId ;  /* 0x00000000000679c3 */ /* 0x000ee20000008800 */
[----:B------:R-:W-:Y:S01]  /*1030*/  UISETP.GT.U32.AND UP0, UPT, UR28, 0xffff, UPT ;  /* 0x0000ffff1c00788c */ /* 0x000fe2000bf04070 */
[----:B------:R-:W3:Y:S03]  /*1040*/  LDCU UR21, c[0x0][0xf24] ;  /* 0x0001e480ff1577ac */ /* 0x000ee60008000800 */
[----:B------:R-:W-:Y:S01]  /*1050*/  USEL UR46, UR28, 0xffff, !UP0 ;  /* 0x0000ffff1c2e7887 */ /* 0x000fe2000c000000 */
[----:B-1----:R-:W-:Y:S02]  /*1060*/  I2FP.F32.U32 R2, UR67 ;  /* 0x0000004300027c45 */ /* 0x002fe40008201000 */
[----:B------:R-:W1:Y:S01]  /*1070*/  S2UR UR44, SR_CTAID.Z ;  /* 0x00000000002c79c3 */ /* 0x000e620000002700 */
[----:B------:R-:W-:Y:S01]  /*1080*/  UMOV UR31, 0x5 ;  /* 0x00000005001f7882 */ /* 0x000fe20000000000 */
[----:B------:R-:W-:Y:S01]  /*1090*/  UMOV UR30, 0x3 ;  /* 0x00000003001e7882 */ /* 0x000fe20000000000 */
[----:B------:R-:W1:Y:S01]  /*10a0*/  LDCU UR45, c[0x0][0xf24] ;  /* 0x0001e480ff2d77ac */ /* 0x000e620008000800 */
[----:B--2---:R-:W-:Y:S01]  /*10b0*/  FMUL R2, R2, UR5 ;  /* 0x0000000502027c20 */ /* 0x004fe20008400000 */
[----:B----4-:R-:W-:Y:S01]  /*10c0*/  I2FP.F32.U32 R0, UR7 ;  /* 0x0000000700007c45 */ /* 0x010fe20008201000 */
[----:B------:R-:W2:Y:S04]  /*10d0*/  LDCU UR29, c[0x0][0xf30] ;  /* 0x0001e600ff1d77ac */ /* 0x000ea80008000800 */
[----:B------:R-:W4:Y:S01]  /*10e0*/  F2I.U32.TRUNC.NTZ R2, R2 ;  /* 0x0000000200027305 */ /* 0x000f22000020f000 */
[----:B---3--:R-:W-:Y:S01]  /*10f0*/  FMUL R0, R0, UR4 ;  /* 0x0000000400007c20 */ /* 0x008fe20008400000 */
[----:B------:R-:W-:Y:S01]  /*1100*/  UMOV UR20, UR67 ;  /* 0x0000004300147c82 */ /* 0x000fe20008000000 */
[----:B------:R-:W-:-:S02]  /*1110*/  UISETP.GE.AND UP2, UPT, UR21, 0x1, UPT ;  /* 0x000000011500788c */ /* 0x000fc4000bf46270 */
[----:B------:R-:W-:-:S03]  /*1120*/  ULOP3.LUT UR5, UR6, 0x2, URZ, 0xc0, !UPT ;  /* 0x0000000206057892 */ /* 0x000fc6000f8ec0ff */
[----:B------:R-:W3:Y:S01]  /*1130*/  F2I.U32.TRUNC.NTZ R0, R0 ;  /* 0x0000000000007305 */ /* 0x000ee2000020f000 */
[----:B------:R-:W-:Y:S02]  /*1140*/  USHF.L.U32 UR47, UR6, 0xc, URZ ;  /* 0x0000000c062f7899 */ /* 0x000fe400080006ff */
[----:B------:R-:W-:Y:S02]  /*1150*/  USHF.L.U32 UR63, UR6, 0x5, URZ ;  /* 0x00000005063f7899 */ /* 0x000fe400080006ff */
[----:B------:R-:W-:Y:S02]  /*1160*/  USHF.L.U32 UR51, UR6, 0x7, URZ ;  /* 0x0000000706337899 */ /* 0x000fe400080006ff */
[----:B------:R-:W-:Y:S01]  /*1170*/  USHF.L.U32 UR27, UR6, 0x6, URZ ;  /* 0x00000006061b7899 */ /* 0x000fe200080006ff */
[----:B----4-:R-:W-:Y:S01]  /*1180*/  R2UR UR4, R2 ;  /* 0x00000000020472ca */ /* 0x010fe200000e0000 */
[----:B------:R-:W-:Y:S01]  /*1190*/  USHF.L.U32 UR50, UR6, 0x9, URZ ;  /* 0x0000000906327899 */ /* 0x000fe200080006ff */
[----:B------:R-:W-:Y:S01]  /*11a0*/  PRMT R2, RZ, 0x7610, R2 ;  /* 0x00007610ff027816 */ /* 0x000fe20000000002 */
[----:B------:R-:W-:Y:S01]  /*11b0*/  UISETP.GT.U32.AND UP0, UPT, UR5, 0xffff, UPT ;  /* 0x0000ffff0500788c */ /* 0x000fe2000bf04070 */
[----:B------:R-:W-:Y:S01]  /*11c0*/  UMOV UR16, UR7 ;  /* 0x0000000700107c82 */ /* 0x000fe20008000000 */
[----:B---3--:R-:W-:-:S02]  /*11d0*/  R2UR UR6, R0 ;  /* 0x00000000000672ca */ /* 0x008fc400000e0000 */
[----:B------:R-:W-:Y:S01]  /*11e0*/  USEL UR37, UR5, 0xffff, !UP0 ;  /* 0x0000ffff05257887 */ /* 0x000fe2000c000000 */
[----:B------:R-:W-:-:S05]  /*11f0*/  PRMT R0, RZ, 0x7610, R0 ;  /* 0x00007610ff007816 */ /* 0x000fca0000000000 */
[----:B------:R-:W-:-:S04]  /*1200*/  UIADD3 UR5, UPT, UPT, -UR4, URZ, URZ ;  /* 0x000000ff04057290 */ /* 0x000fc8000fffe1ff */
[----:B------:R-:W-:Y:S02]  /*1210*/  UIMAD UR5, UR8, UR5, UR67 ;  /* 0x00000005080572a4 */ /* 0x000fe4000f8e0243 */
[----:B------:R-:W-:-:S04]  /*1220*/  UIADD3 UR4, UPT, UPT, -UR6, URZ, URZ ;  /* 0x000000ff06047290 */ /* 0x000fc8000fffe1ff */
[----:B------:R-:W-:Y:S01]  /*1230*/  IMAD.U32 R142, RZ, RZ, UR5 ;  /* 0x00000005ff8e7e24 */ /* 0x000fe2000f8e00ff */
[----:B------:R-:W-:-:S06]  /*1240*/  UIMAD UR4, UR9, UR4, UR7 ;  /* 0x00000004090472a4 */ /* 0x000fcc000f8e0207 */
[----:B------:R-:W-:Y:S01]  /*1250*/  IMAD.U32 R141, RZ, RZ, UR4 ;  /* 0x00000004ff8d7e24 */ /* 0x000fe2000f8e00ff */
[----:B-12---:R-:W-:Y:S06]  /*1260*/  BRA.U UP4, `(.L_x_17) ;  /* 0x0000000104407547 */ /* 0x006fec000b800000 */
[----:B------:R-:W-:Y:S02]  /*1270*/  R2UR UR4, R142 ;  /* 0x000000008e0472ca */ /* 0x000fe400000e0000 */
[----:B------:R-:W-:-:S11]  /*1280*/  R2UR UR8, R141 ;  /* 0x000000008d0872ca */ /* 0x000fd600000e0000 */
[----:B------:R-:W-:Y:S02]  /*1290*/  UISETP.GT.U32.AND UP0, UPT, UR4, 0x1, UPT ;  /* 0x000000010400788c */ /* 0x000fe4000bf04070 */
[----:B------:R-:W-:Y:S02]  /*12a0*/  ULOP3.LUT UR4, UR4, 0xfffffffe, URZ, 0xc0, !UPT ;  /* 0xfffffffe04047892 */ /* 0x000fe4000f8ec0ff */
[----:B------:R-:W-:Y:S02]  /*12b0*/  UISETP.NE.AND UP1, UPT, UR8, URZ, UP0 ;  /* 0x000000ff0800728c */ /* 0x000fe40008725270 */
[----:B------:R-:W-:Y:S02]  /*12c0*/  UISETP.NE.AND UP0, UPT, UR8, 0x1, UP0 ;  /* 0x000000010800788c */ /* 0x000fe40008705270 */
[----:B------:R-:W-:Y:S02]  /*12d0*/  USEL UR7, URZ, 0x1, UP1 ;  /* 0x00000001ff077887 */ /* 0x000fe40008800000 */
[----:B------:R-:W-:-:S02]  /*12e0*/  USEL UR6, URZ, 0x4, UP0 ;  /* 0x00000004ff067887 */ /* 0x000fc40008000000 */
[----:B------:R-:W-:Y:S02]  /*12f0*/  USEL UR5, URZ, 0x2, UP1 ;  /* 0x00000002ff057887 */ /* 0x000fe40008800000 */
[----:B------:R-:W-:Y:S02]  /*1300*/  ULEA UR4, UR8, UR4, 0x1 ;  /* 0x0000000408047291 */ /* 0x000fe4000f8e08ff */
[----:B------:R-:W-:Y:S02]  /*1310*/  USEL UR8, URZ, 0x8, UP0 ;  /* 0x00000008ff087887 */ /* 0x000fe40008000000 */
[----:B------:R-:W-:Y:S02]  /*1320*/  UIADD3 UR5, UPT, UPT, UR5, UR6, UR7 ;  /* 0x0000000605057290 */ /* 0x000fe4000fffe007 */
[----:B------:R-:W-:Y:S02]  /*1330*/  USHF.L.U32 UR4, UR30, UR4, URZ ;  /* 0x000000041e047299 */ /* 0x000fe400080006ff */
[----:B------:R-:W-:-:S04]  /*1340*/  UIADD3 UR5, UPT, UPT, UR5, UR8, URZ ;  /* 0x0000000805057290 */ /* 0x000fc8000fffe0ff */
[----:B------:R-:W-:Y:S02]  /*1350*/  IMAD.U32 R0, RZ, RZ, UR4 ;  /* 0x00000004ff007e24 */ /* 0x000fe4000f8e00ff */
[----:B------:R-:W-:Y:S02]  /*1360*/  IMAD.U32 R2, RZ, RZ, UR5 ;  /* 0x00000005ff027e24 */ /* 0x000fe4000f8e00ff */
.L_x_17:
[----:B------:R-:W-:Y:S05]  /*1370*/  BRA.U !UP2, `(.L_x_18) ;  /* 0x000000010ad47547 */ /* 0x000fea000b800000 */
[----:B------:R-:W1:Y:S01]  /*1380*/  LDCU.128 UR12, c[0x0][0xf10] ;  /* 0x0001e200ff0c77ac */ /* 0x000e620008000c00 */
[----:B------:R-:W2:Y:S01]  /*1390*/  LDCU UR6, c[0x0][0x370] ;  /* 0x00006e00ff0677ac */ /* 0x000ea20008000800 */
[----:B------:R-:W3:Y:S01]  /*13a0*/  LDCU UR5, c[0x0][0x374] ;  /* 0x00006e80ff0577ac */ /* 0x000ee20008000800 */
[----:B------:R-:W4:Y:S01]  /*13b0*/  LDCU UR26, c[0x0][0xf0c] ;  /* 0x0001e180ff1a77ac */ /* 0x000f220008000800 */
[----:B------:R-:W4:Y:S01]  /*13c0*/  LDCU UR4, c[0x0][0xf20] ;  /* 0x0001e400ff0477ac */ /* 0x000f220008000800 */
[----:B------:R-:W4:Y:S01]  /*13d0*/  LDCU.64 UR8, c[0x0][0xf28] ;  /* 0x0001e500ff0877ac */ /* 0x000f220008000a00 */
[----:B-1----:R-:W-:Y:S02]  /*13e0*/  UISETP.NE.AND UP0, UPT, UR14, 0x1, UPT ;  /* 0x000000010e00788c */ /* 0x002fe4000bf05270 */
[----:B---3--:R-:W-:Y:S02]  /*13f0*/  UIMAD.WIDE.U32 UR10, UR5, UR15, URZ ;  /* 0x0000000f050a72a5 */ /* 0x008fe4000f8e00ff */
[----:B--2---:R-:W-:-:S02]  /*1400*/  UIMAD.WIDE.U32 UR22, UR6, UR12, URZ ;  /* 0x0000000c061672a5 */ /* 0x004fc4000f8e00ff */
[----:B----4-:R-:W-:Y:S02]  /*1410*/  UISETP.NE.AND UP1, UPT, UR26, 0x1, UPT ;  /* 0x000000011a00788c */ /* 0x010fe4000bf25270 */
[----:B------:R-:W-:Y:S01]  /*1420*/  UISETP.NE.AND UP2, UPT, UR21, 0x1, UPT ;  /* 0x000000011500788c */ /* 0x000fe2000bf45270 */
[----:B------:R-:W-:Y:S02]  /*1430*/  UMOV UR10, UR11 ;  /* 0x0000000b000a7c82 */ /* 0x000fe40008000000 */
[----:B------:R-:W-:Y:S01]  /*1440*/  UMOV UR22, UR23 ;  /* 0x0000001700167c82 */ /* 0x000fe20008000000 */
[----:B------:R-:W-:Y:S02]  /*1450*/  @UP0 USHF.R.U32.HI UR5, URZ, UR4, UR10 ;  /* 0x00000004ff050299 */ /* 0x000fe4000801160a */
[----:B------:R-:W-:Y:S02]  /*1460*/  UIMAD.WIDE.U32 UR24, UR16, UR15, URZ ;  /* 0x0000000f101872a5 */ /* 0x000fe4000f8e00ff */
[----:B------:R-:W-:-:S02]  /*1470*/  UIMAD.WIDE.U32 UR10, UR5, UR8, URZ ;  /* 0x00000008050a72a5 */ /* 0x000fc4000f8e00ff */
[----:B------:R-:W-:Y:S02]  /*1480*/  @UP1 USHF.R.U32.HI UR6, URZ, UR13, UR22 ;  /* 0x0000000dff061299 */ /* 0x000fe40008011616 */
[----:B------:R-:W-:Y:S02]  /*1490*/  UIMAD.WIDE.U32 UR18, UR20, UR12, URZ ;  /* 0x0000000c141272a5 */ /* 0x000fe4000f8e00ff */
[----:B------:R-:W-:Y:S01]  /*14a0*/  UIMAD.WIDE.U32 UR22, UR6, UR8, URZ ;  /* 0x00000008061672a5 */ /* 0x000fe2000f8e00ff */
[----:B------:R-:W-:Y:S01]  /*14b0*/  UMOV UR24, UR25 ;  /* 0x0000001900187c82 */ /* 0x000fe20008000000 */
[----:B------:R-:W-:Y:S01]  /*14c0*/  UMOV UR10, UR11 ;  /* 0x0000000b000a7c82 */ /* 0x000fe20008000000 */
[----:B------:R-:W-:Y:S02]  /*14d0*/  USHF.R.U32.HI UR24, URZ, UR4, UR24 ;  /* 0x00000004ff187299 */ /* 0x000fe40008011618 */
[----:B------:R-:W-:Y:S02]  /*14e0*/  @UP2 USHF.R.U32.HI UR5, URZ, UR9, UR10 ;  /* 0x00000009ff052299 */ /* 0x000fe4000801160a */
[----:B------:R-:W-:Y:S01]  /*14f0*/  UMOV UR7, UR23 ;  /* 0x0000001700077c82 */ /* 0x000fe20008000000 */
[----:B------:R-:W-:Y:S01]  /*1500*/  UMOV UR18, UR19 ;  /* 0x0000001300127c82 */ /* 0x000fe20008000000 */
[----:B------:R-:W-:-:S02]  /*1510*/  @UP2 USHF.R.U32.HI UR6, URZ, UR9, UR7 ;  /* 0x00000009ff062299 */ /* 0x000fc40008011607 */
[----:B------:R-:W-:Y:S02]  /*1520*/  USHF.R.U32.HI UR18, URZ, UR13, UR18 ;  /* 0x0000000dff127299 */ /* 0x000fe40008011612 */
[----:B------:R-:W-:Y:S02]  /*1530*/  USEL UR4, UR16, UR24, !UP0 ;  /* 0x0000001810047287 */ /* 0x000fe4000c000000 */
[----:B------:R-:W-:Y:S02]  /*1540*/  UIMAD UR7, UR5, UR21, URZ ;  /* 0x00000015050772a4 */ /* 0x000fe4000f8e02ff */
[----:B------:R-:W-:Y:S02]  /*1550*/  USEL UR5, UR20, UR18, !UP1 ;  /* 0x0000001214057287 */ /* 0x000fe4000c800000 */
[----:B------:R-:W-:Y:S02]  /*1560*/  UIMAD UR12, UR6, UR21, URZ ;  /* 0x00000015060c72a4 */ /* 0x000fe4000f8e02ff */
[----:B------:R-:W-:-:S02]  /*1570*/  UISETP.GE.AND UP0, UPT, UR4, UR7, UPT ;  /* 0x000000070400728c */ /* 0x000fc4000bf06270 */
[----:B------:R-:W-:Y:S02]  /*1580*/  UIMAD.WIDE.U32 UR10, UR4, UR8, URZ ;  /* 0x00000008040a72a5 */ /* 0x000fe4000f8e00ff */
[----:B------:R-:W-:Y:S02]  /*1590*/  UISETP.GE.OR UP0, UPT, UR5, UR12, UP0 ;  /* 0x0000000c0500728c */ /* 0x000fe40008706670 */
[----:B------:R-:W-:Y:S02]  /*15a0*/  UIMAD.WIDE.U32 UR12, UR5, UR8, URZ ;  /* 0x00000008050c72a5 */ /* 0x000fe4000f8e00ff */
[----:B------:R-:W-:Y:S01]  /*15b0*/  UIADD3 UR10, UPT, UPT, -UR4, URZ, URZ ;  /* 0x000000ff040a7290 */ /* 0x000fe2000fffe1ff */
[----:B------:R-:W-:Y:S01]  /*15c0*/  UMOV UR8, UR11 ;  /* 0x0000000b00087c82 */ /* 0x000fe20008000000 */
[----:B------:R-:W-:Y:S02]  /*15d0*/  UIADD3 UR11, UPT, UPT, -UR5, URZ, URZ ;  /* 0x000000ff050b7290 */ /* 0x000fe4000fffe1ff */
[----:B------:R-:W-:-:S03]  /*15e0*/  USHF.R.U32.HI UR8, URZ, UR9, UR8 ;  /* 0x00000009ff087299 */ /* 0x000fc60008011608 */
[----:B------:R-:W-:Y:S01]  /*15f0*/  @!UP0 UMOV UR7, UR13 ;  /* 0x0000000d00078c82 */ /* 0x000fe20008000000 */
[----:B------:R-:W-:Y:S02]  /*1600*/  UIMAD UR16, UR14, UR10, UR16 ;  /* 0x0000000a0e1072a4 */ /* 0x000fe4000f8e0210 */
[----:B------:R-:W-:Y:S02]  /*1610*/  USEL UR8, UR4, UR8, !UP2 ;  /* 0x0000000804087287 */ /* 0x000fe4000d000000 */
[----:B------:R-:W-:Y:S02]  /*1620*/  @!UP0 USHF.R.U32.HI UR7, URZ, UR9, UR7 ;  /* 0x00000009ff078299 */ /* 0x000fe40008011607 */
[----:B------:R-:W-:Y:S02]  /*1630*/  UIADD3 UR9, UPT, UPT, -UR8, URZ, URZ ;  /* 0x000000ff08097290 */ /* 0x000fe4000fffe1ff */
[----:B------:R-:W-:Y:S02]  /*1640*/  @!UP0 USEL UR7, UR5, UR7, !UP2 ;  /* 0x0000000705078287 */ /* 0x000fe4000d000000 */
[----:B------:R-:W-:-:S02]  /*1650*/  UIMAD UR9, UR21, UR9, UR4 ;  /* 0x00000009150972a4 */ /* 0x000fc4000f8e0204 */
[----:B------:R-:W-:Y:S02]  /*1660*/  @!UP0 UIADD3 UR8, UPT, UPT, UR8, -UR7, URZ ;  /* 0x8000000708088290 */ /* 0x000fe4000fffe0ff */
[----:B------:R-:W-:Y:S02]  /*1670*/  @!UP0 UIMAD UR6, UR9, UR6, UR7 ;  /* 0x00000006090682a4 */ /* 0x000fe4000f8e0207 */
[----:B------:R-:W-:Y:S02]  /*1680*/  @!UP0 UIMAD UR4, UR8, UR21, UR5 ;  /* 0x00000015080482a4 */ /* 0x000fe4000f8e0205 */
[----:B------:R-:W-:Y:S02]  /*1690*/  UIMAD UR20, UR26, UR11, UR20 ;  /* 0x0000000b1a1472a4 */ /* 0x000fe4000f8e0214 */
[----:B------:R-:W-:Y:S01]  /*16a0*/  UIMAD UR16, UR4, UR14, UR16 ;  /* 0x0000000e041072a4 */ /* 0x000fe2000f8e0210 */
[----:B------:R-:W-:Y:S02]  /*16b0*/  @!UP0 UMOV UR5, UR6 ;  /* 0x0000000600058c82 */ /* 0x000fe40008000000 */
[----:B------:R-:W-:-:S12]  /*16c0*/  UIMAD UR20, UR5, UR26, UR20 ;  /* 0x0000001a051472a4 */ /* 0x000fd8000f8e0214 */
.L_x_18:
[----:B------:R-:W-:Y:S02]  /*16d0*/  UISETP.NE.AND UP1, UPT, UR29, 0x1, UPT ;  /* 0x000000011d00788c */ /* 0x000fe4000bf25270 */
[----:B------:R-:W-:Y:S02]  /*16e0*/  USHF.L.U32 UR4, UR67, 0x7, URZ ;  /* 0x0000000743047899 */ /* 0x000fe400080006ff */
[----:B------:R-:W-:Y:S02]  /*16f0*/  ULOP3.LUT UR46, UR46, 0xffff, URZ, 0xc0, !UPT ;  /* 0x0000ffff2e2e7892 */ /* 0x000fe4000f8ec0ff */
[----:B------:R-:W-:Y:S02]  /*1700*/  ULOP3.LUT UR37, UR37, 0xffff, URZ, 0xc0, !UPT ;  /* 0x0000ffff25257892 */ /* 0x000fe4000f8ec0ff */
[----:B------:R-:W-:Y:S02]  /*1710*/  UISETP.NE.AND UP0, UPT, UR17, 0x2, UPT ;  /* 0x000000021100788c */ /* 0x000fe4000bf05270 */
[----:B------:R-:W-:-:S02]  /*1720*/  ULOP3.LUT UR47, UR47, 0x2000, URZ, 0xc0, !UPT ;  /* 0x000020002f2f7892 */ /* 0x000fc4000f8ec0ff */
[----:B------:R-:W-:Y:S02]  /*1730*/  ULOP3.LUT UR63, UR63, 0x40, URZ, 0xc0, !UPT ;  /* 0x000000403f3f7892 */ /* 0x000fe4000f8ec0ff */
[----:B------:R-:W-:Y:S02]  /*1740*/  ULOP3.LUT UR51, UR51, 0x100, URZ, 0xc0, !UPT ;  /* 0x0000010033337892 */ /* 0x000fe4000f8ec0ff */
[----:B------:R-:W-:Y:S02]  /*1750*/  ULOP3.LUT UR50, UR50, 0x200, URZ, 0xc0, !UPT ;  /* 0x0000020032327892 */ /* 0x000fe4000f8ec0ff */
[----:B------:R-:W-:Y:S02]  /*1760*/  ULOP3.LUT UR18, UR27, 0x80, URZ, 0xc0, !UPT ;  /* 0x000000801b127892 */ /* 0x000fe4000f8ec0ff */
[----:B------:R-:W-:Y:S02]  /*1770*/  ULOP3.LUT UR65, UR4, 0x80, URZ, 0xc0, !UPT ;  /* 0x0000008004417892 */ /* 0x000fe4000f8ec0ff */
[----:B------:R-:W-:-:S02]  /*1780*/  USHF.L.U32 UR46, UR31, UR46, URZ ;  /* 0x0000002e1f2e7299 */ /* 0x000fc400080006ff */
[----:B------:R-:W-:Y:S01]  /*1790*/  USHF.L.U32 UR37, UR30, UR37, URZ ;  /* 0x000000251e257299 */ /* 0x000fe200080006ff */
[----:B------:R-:W-:Y:S11]  /*17a0*/  BRA.U UP1, `(.L_x_19) ;  /* 0x0000000101447547 */ /* 0x000ff6000b800000 */
[----:B------:R-:W1:Y:S01]  /*17b0*/  LDCU.128 UR8, c[0x0][0xf10] ;  /* 0x0001e200ff0877ac */ /* 0x000e620008000c00 */
[----:B------:R-:W2:Y:S01]  /*17c0*/  LDCU UR12, c[0x0][0xf0c] ;  /* 0x0001e180ff0c77ac */ /* 0x000ea20008000800 */
[----:B------:R-:W3:Y:S01]  /*17d0*/  LDCU UR13, c[0x0][0xf20] ;  /* 0x0001e400ff0d77ac */ /* 0x000ee20008000800 */
[----:B-1----:R-:W-:Y:S02]  /*17e0*/  UIMAD.WIDE.U32 UR6, UR20, UR8, URZ ;  /* 0x00000008140672a5 */ /* 0x002fe4000f8e00ff */
[----:B------:R-:W-:Y:S02]  /*17f0*/  UIMAD.WIDE.U32 UR4, UR16, UR11, URZ ;  /* 0x0000000b100472a5 */ /* 0x000fe4000f8e00ff */
[----:B--2---:R-:W-:Y:S02]  /*1800*/  UISETP.NE.AND UP2, UPT, UR12, 0x1, UPT ;  /* 0x000000010c00788c */ /* 0x004fe4000bf45270 */
[----:B------:R-:W-:Y:S01]  /*1810*/  UISETP.NE.AND UP1, UPT, UR10, 0x1, UPT ;  /* 0x000000010a00788c */ /* 0x000fe2000bf25270 */
[----:B------:R-:W-:-:S02]  /*1820*/  UMOV UR6, UR7 ;  /* 0x0000000700067c82 */ /* 0x000fc40008000000 */
[----:B------:R-:W-:Y:S01]  /*1830*/  UMOV UR4, UR5 ;  /* 0x0000000500047c82 */ /* 0x000fe20008000000 */
[----:B------:R-:W-:Y:S02]  /*1840*/  USHF.R.U32.HI UR9, URZ, UR9, UR6 ;  /* 0x00000009ff097299 */ /* 0x000fe40008011606 */
[----:B---3--:R-:W-:Y:S02]  /*1850*/  USHF.R.U32.HI UR4, URZ, UR13, UR4 ;  /* 0x0000000dff047299 */ /* 0x008fe40008011604 */
[----:B------:R-:W-:Y:S02]  /*1860*/  USEL UR5, UR20, UR9, !UP2 ;  /* 0x0000000914057287 */ /* 0x000fe4000d000000 */
[----:B------:R-:W-:-:S04]  /*1870*/  USEL UR4, UR16, UR4, !UP1 ;  /* 0x0000000410047287 */ /* 0x000fc8000c800000 */
[----:B------:R-:W-:Y:S02]  /*1880*/  UIADD3 UR6, UPT, UPT, UR5, -UR4, URZ ;  /* 0x8000000405067290 */ /* 0x000fe4000fffe0ff */
[----:B------:R-:W-:Y:S02]  /*1890*/  UIADD3 UR4, UPT, UPT, -UR5, UR4, URZ ;  /* 0x0000000405047290 */ /* 0x000fe4000fffe1ff */
[----:B------:R-:W-:Y:S02]  /*18a0*/  UIMAD UR16, UR6, UR10, UR16 ;  /* 0x0000000a061072a4 */ /* 0x000fe4000f8e0210 */
[----:B------:R-:W-:-:S12]  /*18b0*/  UIMAD UR20, UR4, UR12, UR20 ;  /* 0x0000000c041472a4 */ /* 0x000fd8000f8e0214 */
.L_x_19:
[----:B------:R-:W-:Y:S05]  /*18c0*/  BRA.U !UP5, `(.L_x_20) ;  /* 0x000000010d0c7547 */ /* 0x000fea000b800000 */
[----:B------:R-:W-:Y:S01]  /*18d0*/  UCGABAR_WAIT ;  /* 0x0000000000007dc7 */ /* 0x000fe20008000000 */
[----:B------:R-:W-:Y:S01]  /*18e0*/  CCTL.IVALL ;  /* 0x00000000ff00798f */ /* 0x000fe20002000000 */
[----:B------:R-:W-:Y:S05]  /*18f0*/  BRA `(.L_x_21) ;  /* 0x0000000000047947 */ /* 0x000fea0003800000 */
.L_x_20:
[----:B------:R-:W-:Y:S06]  /*1900*/  BAR.SYNC.DEFER_BLOCKING 0x0 ;  /* 0x0000000000007b1d */ /* 0x000fec0000010000 */
.L_x_21:
[----:B------:R-:W-:Y:S05]  /*1910*/  BRA.U UP0, `(.L_x_22) ;  /* 0x0000001500a07547 */ /* 0x000fea000b800000 */
[----:B------:R-:W1:Y:S01]  /*1920*/  LDCU UR6, c[0x0][0x38c] ;  /* 0x00007180ff0677ac */ /* 0x000e620008000800 */
[----:B------:R-:W2:Y:S01]  /*1930*/  S2UR UR8, SR_CgaCtaId ;  /* 0x00000000000879c3 */ /* 0x000ea20000008800 */
[----:B------:R-:W-:Y:S01]  /*1940*/  PLOP3.LUT P2, PT, PT, PT, UP3, 0x80, 0x8 ;  /* 0x000000000008781c */ /* 0x000fe20003f4f038 */
[----:B------:R-:W-:Y:S01]  /*1950*/  IMAD.MOV.U32 R12, RZ, RZ, 0x1 ;  /* 0x00000001ff0c7424 */ /* 0x000fe200078e00ff */
[----:B------:R-:W-:Y:S01]  /*1960*/  UMOV UR7, 0x400 ;  /* 0x0000040000077882 */ /* 0x000fe20000000000 */
[----:B------:R-:W-:Y:S01]  /*1970*/  UISETP.NE.AND UP1, UPT, UR17, URZ, UPT ;  /* 0x000000ff1100728c */ /* 0x000fe2000bf25270 */
[----:B------:R-:W-:Y:S02]  /*1980*/  ISETP.NE.AND P3, PT, R3, RZ, P4 ;  /* 0x000000ff0300720c */ /* 0x000fe40002765270 */
[----:B------:R-:W-:Y:S02]  /*1990*/  CS2R R10, SRZ ;  /* 0x00000000000a7805 */ /* 0x000fe4000001ff00 */
[----:B------:R-:W-:Y:S01]  /*19a0*/  PLOP3.LUT P2, PT, P2, PT, PT, 0x8, 0x80 ;  /* 0x000000000080781c */ /* 0x000fe2000174e170 */
[----:B------:R-:W-:Y:S01]  /*19b0*/  IMAD.MOV.U32 R9, RZ, RZ, RZ ;  /* 0x000000ffff097224 */ /* 0x000fe200078e00ff */
[----:B------:R-:W3:Y:S01]  /*19c0*/  LDCU UR58, c[0x0][0x370] ;  /* 0x00006e00ff3a77ac */ /* 0x000ee20008000800 */
[----:B------:R-:W-:Y:S01]  /*19d0*/  IMAD.MOV.U32 R8, RZ, RZ, 0x1 ;  /* 0x00000001ff087424 */ /* 0x000fe200078e00ff */
[----:B------:R-:W-:Y:S01]  /*19e0*/  USEL UR31, UR52, 0x2, UP1 ;  /* 0x00000002341f7887 */ /* 0x000fe20008800000 */
[----:B------:R-:W4:Y:S01]  /*19f0*/  LDCU.64 UR38, c[0x0][0x348] ;  /* 0x00006900ff2677ac */ /* 0x000f220008000a00 */
[----:B-1----:R-:W-:-:S02]  /*1a00*/  UIADD3 UR5, UPT, UPT, UR6, 0x7f, URZ ;  /* 0x0000007f06057890 */ /* 0x002fc4000fffe0ff */
[----:B------:R-:W-:Y:S02]  /*1a10*/  USHF.R.U32.HI UR64, URZ, 0x9, UR50 ;  /* 0x00000009ff407899 */ /* 0x000fe40008011632 */
[----:B------:R-:W-:Y:S02]  /*1a20*/  USHF.R.S32.HI UR4, URZ, 0x1f, UR5 ;  /* 0x0000001fff047899 */ /* 0x000fe40008011405 */
[----:B--2---:R-:W-:Y:S02]  /*1a30*/  ULEA UR7, UR8, UR7, 0x18 ;  /* 0x0000000708077291 */ /* 0x004fe4000f8ec0ff */
[----:B------:R-:W-:Y:S02]  /*1a40*/  ULEA.HI UR4, UR4, UR5, URZ, 0x7 ;  /* 0x0000000504047291 */ /* 0x000fe4000f8f38ff */
[----:B------:R-:W-:Y:S02]  /*1a50*/  UIADD3 UR63, UPT, UPT, UR65, UR63, URZ ;  /* 0x0000003f413f7290 */ /* 0x000fe4000fffe0ff */
[----:B------:R-:W-:-:S02]  /*1a60*/  USHF.R.S32.HI UR60, URZ, 0x7, UR4 ;  /* 0x00000007ff3c7899 */ /* 0x000fc40008011404 */
[----:B------:R-:W-:Y:S02]  /*1a70*/  UIADD3 UR4, UPT, UPT, UR6, -0x1, URZ ;  /* 0xffffffff06047890 */ /* 0x000fe4000fffe0ff */
[----:B------:R-:W-:Y:S02]  /*1a80*/  UISETP.LT.U32.AND UP0, UPT, UR60, 0x4, UPT ;  /* 0x000000043c00788c */ /* 0x000fe4000bf01070 */
[----:B------:R-:W-:Y:S02]  /*1a90*/  UISETP.GE.U32.AND UP2, UPT, UR4, -0xff, UPT ;  /* 0xffffff010400788c */ /* 0x000fe4000bf46070 */
[----:B------:R-:W-:Y:S02]  /*1aa0*/  USEL UR59, UR60, 0x4, UP0 ;  /* 0x000000043c3b7887 */ /* 0x000fe40008000000 */
[----:B------:R-:W-:Y:S02]  /*1ab0*/  UIADD3 UR66, UPT, UPT, UR6, 0xfe, URZ ;  /* 0x000000fe06427890 */ /* 0x000fe4000fffe0ff */
[----:B------:R-:W-:Y:S01]  /*1ac0*/  UIADD3 UR4, UPT, UPT, UR59, -0x1, URZ ;  /* 0xffffffff3b047890 */ /* 0x000fe2000fffe0ff */
[----:B------:R-:W1:Y:S04]  /*1ad0*/  LDCU UR57, c[0x0][0x374] ;  /* 0x00006e80ff3977ac */ /* 0x000e680008000800 */
[----:B------:R-:W-:-:S02]  /*1ae0*/  @UP2 UIADD3 UR4, UPT, UPT, UR59, URZ, URZ ;  /* 0x000000ff3b042290 */ /* 0x000fc4000fffe0ff */
[----:B------:R-:W-:Y:S02]  /*1af0*/  UIADD3 UR54, UPT, UPT, UR7, 0x30800, UR51 ;  /* 0x0003080007367890 */ /* 0x000fe4000fffe033 */
[----:B------:R-:W-:Y:S02]  /*1b00*/  UIADD3 UR53, UPT, UPT, UR7, 0x31000, UR50 ;  /* 0x0003100007357890 */ /* 0x000fe4000fffe032 */
[----:B------:R-:W-:Y:S02]  /*1b10*/  UIADD3 UR62, UPT, UPT, UR60, -UR59, URZ ;  /* 0x8000003b3c3e7290 */ /* 0x000fe4000fffe0ff */
[----:B------:R-:W-:Y:S02]  /*1b20*/  UIADD3 UR52, UPT, UPT, UR4, 0x1, URZ ;  /* 0x0000000104347890 */ /* 0x000fe4000fffe0ff */
[----:B------:R-:W-:Y:S01]  /*1b30*/  UIADD3 UR61, UPT, UPT, -UR4, URZ, URZ ;  /* 0x000000ff043d7290 */ /* 0x000fe2000fffe1ff */
[----:B---34-:R-:W-:-:S11]  /*1b40*/  UMOV UR14, URZ ;  /* 0x000000ff000e7c82 */ /* 0x018fd60008000000 */
.L_x_46:
[----:B------:R-:W2:Y:S02]  /*1b50*/  S2UR UR4, SR_CgaCtaId ;  /* 0x00000000000479c3 */ /* 0x000ea40000008800 */
[----:B--2---:R-:W-:-:S09]  /*1b60*/  UISETP.NE.AND UP0, UPT, UR4, URZ, UPT ;  /* 0x000000ff0400728c */ /* 0x004fd2000bf05270 */
[----:B-1-3--:R-:W-:Y:S05]  /*1b70*/  BRA.U UP0, `(.L_x_23) ;  /* 0x0000000100287547 */ /* 0x00afea000b800000 */
[----:B------:R-:W-:Y:S02]  /*1b80*/  LEA R0, R9, UR7, 0x3 ;  /* 0x0000000709007c11 */ /* 0x000fe4000f8e18ff */
[----:B------:R-:W-:-:S04]  /*1b90*/  SHF.L.U32 R3, R8, 0x1f, RZ ;  /* 0x0000001f08037819 */ /* 0x000fc800000006ff */
[----:B------:R-:W2:Y:S02]  /*1ba0*/  SYNCS.PHASECHK.TRANS64.TRYWAIT P0, [R0+URZ+0xd0], R3 ;  /* 0x0000d003000075a7 */ /* 0x000ea400080011ff */
[----:B--2---:R-:W-:Y:S05]  /*1bb0*/  @!P0 BRA `(.L_x_24) ;  /* 0x000000a8007c8947 */ /* 0x004fea0003800000 */
.L_x_151:
[----:B------:R3:W-:Y:S01]  /*1bc0*/  SYNCS.ARRIVE.TRANS64.A1T0 RZ, [R0+URZ+0xc0], RZ ;  /* 0x0000c0ff00ff79a7 */ /* 0x0007e200081000ff */
[----:B------:R-:W-:-:S05]  /*1bd0*/  VIADD R9, R9, 0x1 ;  /* 0x0000000109097836 */ /* 0x000fca0000000000 */
[----:B------:R-:W-:-:S04]  /*1be0*/  ISETP.NE.AND P0, PT, R9, 0x2, PT ;  /* 0x000000020900780c */ /* 0x000fc80003f05270 */
[----:B--2---:R-:W-:Y:S02]  /*1bf0*/  SEL R3, RZ, 0x1, P0 ;  /* 0x00000001ff037807 */ /* 0x004fe40000000000 */
[----:B------:R-:W-:Y:S02]  /*1c00*/  SEL R9, R9, RZ, P0 ;  /* 0x000000ff09097207 */ /* 0x000fe40000000000 */
[----:B------:R-:W-:Y:S02]  /*1c10*/  LOP3.LUT R8, R8, R3, RZ, 0x3c, !PT ;  /* 0x0000000308087212 */ /* 0x000fe400078e3cff */
.L_x_23:
[----:B------:R-:W-:Y:S01]  /*1c20*/  ULEA UR4, UR14, UR7, 0x3 ;  /* 0x000000070e047291 */ /* 0x000fe2000f8e18ff */
[----:B---3--:R-:W-:Y:S01]  /*1c30*/  SHF.L.U32 R0, R12, 0x1f, RZ ;  /* 0x0000001f0c007819 */ /* 0x008fe200000006ff */
[----:B------:R-:W-:Y:S02]  /*1c40*/  UISETP.GE.U32.AND UP0, UPT, UR66, 0xff, UPT ;  /* 0x000000ff4200788c */ /* 0x000fe4000bf06070 */
[----:B------:R-:W-:Y:S02]  /*1c50*/  ULEA UR35, UR16, UR65, 0x8 ;  /* 0x0000004110237291 */ /* 0x000fe4000f8e40ff */
[----:B------:R-:W-:Y:S01]  /*1c60*/  ULEA UR11, UR16, UR64, 0x1 ;  /* 0x00000040100b7291 */ /* 0x000fe2000f8e08ff */
[----:B------:R-:W-:Y:S02]  /*1c70*/  UMOV UR28, URZ ;  /* 0x000000ff001c7c82 */ /* 0x000fe40008000000 */
[----:B------:R2:W3:Y:S01]  /*1c80*/  SYNCS.PHASECHK.TRANS64.TRYWAIT P1, [UR4+0x20], R0 ;  /* 0x00002000ff0075a7 */ /* 0x0004e20008021104 */
[----:B------:R-:W-:-:S04]  /*1c90*/  ULEA.HI UR4, UR20, UR20, URZ, 0x1 ;  /* 0x0000001414047291 */ /* 0x000fc8000f8f08ff */
[----:B------:R-:W-:Y:S02]  /*1ca0*/  USHF.L.U32 UR5, UR4, 0x7, URZ ;  /* 0x0000000704057899 */ /* 0x000fe400080006ff */
[----:B------:R-:W-:Y:S02]  /*1cb0*/  ULOP3.LUT UR19, UR4, 0xfffffffe, URZ, 0xc0, !UPT ;  /* 0xfffffffe04137892 */ /* 0x000fe4000f8ec0ff */
[----:B------:R-:W-:Y:S02]  /*1cc0*/  ULOP3.LUT UR5, UR5, 0xffffff00, URZ, 0xc0, !UPT ;  /* 0xffffff0005057892 */ /* 0x000fe4000f8ec0ff */
[----:B------:R-:W-:Y:S02]  /*1cd0*/  ULOP3.LUT UR19, UR19, 0x1, UR67, 0xf8, !UPT ;  /* 0x0000000113137892 */ /* 0x000fe4000f8ef843 */
[----:B------:R-:W-:Y:S01]  /*1ce0*/  UIADD3 UR43, UPT, UPT, UR63, UR5, URZ ;  /* 0x000000053f2b7290 */ /* 0x000fe2000fffe0ff */
[----:B------:R-:W-:Y:S11]  /*1cf0*/  BRA.U !UP0, `(.L_x_25) ;  /* 0x0000000508247547 */ /* 0x000ff6000b800000 */
[----:B------:R-:W-:Y:S01]  /*1d00*/  UMOV UR15, UR61 ;  /* 0x0000003d000f7c82 */ /* 0x000fe20008000000 */
[----:B------:R-:W-:Y:S01]  /*1d10*/  UMOV UR4, UR14 ;  /* 0x0000000e00047c82 */ /* 0x000fe20008000000 */
[----:B------:R-:W-:Y:S01]  /*1d20*/  UMOV UR20, 0xffffffff ;  /* 0xffffffff00147882 */ /* 0x000fe20000000000 */
[----:B------:R-:W-:-:S05]  /*1d30*/  UMOV UR42, URZ ;  /* 0x000000ff002a7c82 */ /* 0x000fca0008000000 */
.L_x_33:
[----:B------:R-:W-:Y:S01]  /*1d40*/  ULEA UR5, UR4, UR7, 0x3 ;  /* 0x0000000704057291 */ /* 0x000fe2000f8e18ff */
[----:B---3--:R-:W-:Y:S01]  /*1d50*/  @P4 MOV R2, 0x10c00 ;  /* 0x00010c0000024802 */ /* 0x008fe20000000f00 */
[----:B-123--:R-:W-:Y:S10]  /*1d60*/  @P1 BRA `(.L_x_26) ;  /* 0x00000000000c1947 */ /* 0x00eff40003800000 */
[----:B------:R-:W-:-:S04]  /*1d70*/  SHF.L.U32 R3, R12, 0x1f, RZ ;  /* 0x0000001f0c037819 */ /* 0x000fc800000006ff */
[----:B------:R-:W3:Y:S02]  /*1d80*/  SYNCS.PHASECHK.TRANS64.TRYWAIT P0, [UR5+0x20], R3 ;  /* 0x00002003ff0075a7 */ /* 0x000ee40008001105 */
[----:B---3--:R-:W-:Y:S05]  /*1d90*/  @!P0 BRA `(.L_x_27) ;  /* 0x000000a800188947 */ /* 0x008fea0003800000 */
.L_x_26:
[----:B------:R3:W-:Y:S01]  /*1da0*/  @P4 SYNCS.ARRIVE.TRANS64 RZ, [UR5], R2 ;  /* 0x00000002ffff49a7 */ /* 0x0007e20008000005 */
[----:B------:R-:W-:Y:S02]  /*1db0*/  ULOP3.LUT UR6, UR31, 0x2, URZ, 0xfc, !UPT ;  /* 0x000000021f067892 */ /* 0x000fe4000f8efcff */
[----:B------:R-:W-:Y:S02]  /*1dc0*/  UIADD3 UR15, UPT, UPT, UR15, 0x1, URZ ;  /* 0x000000010f0f7890 */ /* 0x000fe4000fffe0ff */
[----:B------:R-:W-:Y:S02]  /*1dd0*/  UISETP.NE.AND UP0, UPT, UR6, 0x2, UPT ;  /* 0x000000020600788c */ /* 0x000fe4000bf05270 */
[----:B------:R-:W-:Y:S02]  /*1de0*/  UIADD3 UR20, UPT, UPT, UR20, 0x1, URZ ;  /* 0x0000000114147890 */ /* 0x000fe4000fffe0ff */
[----:B------:R-:W-:-:S05]  /*1df0*/  UISETP.NE.AND UP4, UPT, UR15, 0x1, UPT ;  /* 0x000000010f00788c */ /* 0x000fca000bf85270 */
[----:B------:R-:W-:Y:S05]  /*1e00*/  BRA.U UP0, `(.L_x_28) ;  /* 0x0000000100047547 */ /* 0x000fea000b800000 */
[----:B-1----:R-:W-:Y:S05]  /*1e10*/  BPT.TRAP 0x1 ;  /* 0x000000040000795c */ /* 0x002fea0000300000 */
.L_x_28:
[----:B------:R-:W-:Y:S04]  /*1e20*/  BSSY.RECONVERGENT B0, `(.L_x_29) ;  /* 0x0000003000007945 */ /* 0x000fe80003800200 */
[----:B------:R-:W-:Y:S05]  /*1e30*/  @!P3 BRA `(.L_x_30) ;  /* 0x000000000004b947 */ /* 0x000fea0003800000 */
[----:B-1----:R-:W-:Y:S05]  /*1e40*/  BPT.TRAP 0x1 ;  /* 0x000000040000795c */ /* 0x002fea0000300000 */
.L_x_30:
[----:B-1----:R-:W-:Y:S05]  /*1e50*/  BSYNC.RECONVERGENT B0 ;  /* 0x0000000000007941 */ /* 0x002fea0003800200 */
.L_x_29:
[----:B------:R-:W-:Y:S01]  /*1e60*/  UIADD3 UR6, UPT, UPT, UR4, 0x1, URZ ;  /* 0x0000000104067890 */ /* 0x000fe2000fffe0ff */
[----:B------:R-:W-:Y:S01]  /*1e70*/  BSSY.RECONVERGENT B0, `(.L_x_31) ;  /* 0x000002d000007945 */ /* 0x000fe20003800200 */
[----:B------:R-:W-:Y:S02]  /*1e80*/  ELECT P0, URZ, PT ;  /* 0x0000000000ff782f */ /* 0x000fe40003800000 */
[----:B------:R-:W-:-:S04]  /*1e90*/  UISETP.NE.AND UP0, UPT, UR6, 0x4, UPT ;  /* 0x000000040600788c */ /* 0x000fc8000bf05270 */
[----:B------:R-:W-:Y:S02]  /*1ea0*/  USEL UR8, URZ, 0x1, UP0 ;  /* 0x00000001ff087887 */ /* 0x000fe40008000000 */
[----:B------:R-:W-:-:S04]  /*1eb0*/  USEL UR14, UR6, URZ, UP0 ;  /* 0x000000ff060e7287 */ /* 0x000fc80008000000 */
[----:B------:R-:W-:Y:S01]  /*1ec0*/  ULEA UR6, UR14, UR7, 0x3 ;  /* 0x000000070e067291 */ /* 0x000fe2000f8e18ff */
[----:B------:R-:W-:-:S04]  /*1ed0*/  LOP3.LUT R12, R12, UR8, RZ, 0x3c, !PT ;  /* 0x000000080c0c7c12 */ /* 0x000fc8000f8e3cff */
[----:B--2---:R-:W-:-:S04]  /*1ee0*/  SHF.L.U32 R0, R12, 0x1f, RZ ;  /* 0x0000001f0c007819 */ /* 0x004fc800000006ff */
[----:B------:R1:W2:Y:S01]  /*1ef0*/  SYNCS.PHASECHK.TRANS64.TRYWAIT P1, [UR6+0x20], R0 ;  /* 0x00002000ff0075a7 */ /* 0x0002a20008021106 */
[----:B------:R-:W-:Y:S05]  /*1f00*/  @!P0 BRA `(.L_x_32) ;  /* 0x00000000008c8947 */ /* 0x000fea0003800000 */
[----:B------:R-:W-:Y:S02]  /*1f10*/  USHF.L.U32 UR32, UR4, 0xe, URZ ;  /* 0x0000000e04207899 */ /* 0x000fe400080006ff */
[----:B------:R-:W-:Y:S02]  /*1f20*/  UIADD3 UR28, UP3, UPT, UR38, 0x80, URZ ;  /* 0x00000080261c7890 */ /* 0x000fe4000ff7e0ff */
[----:B------:R-:W-:Y:S02]  /*1f30*/  ULOP3.LUT UR40, UR47, UR32, URZ, 0xfc, !UPT ;  /* 0x000000202f287292 */ /* 0x000fe4000f8efcff */
[----:B------:R-:W-:Y:S02]  /*1f40*/  UIADD3 UR26, UP2, UPT, UR38, 0x180, URZ ;  /* 0x00000180261a7890 */ /* 0x000fe4000ff5e0ff */
[----:B------:R-:W-:Y:S02]  /*1f50*/  ULEA UR16, UR4, UR51, 0x9 ;  /* 0x0000003304107291 */ /* 0x000fe4000f8e48ff */
[----:B------:R-:W-:-:S02]  /*1f60*/  UIADD3 UR24, UP1, UPT, UR38, 0x280, URZ ;  /* 0x0000028026187890 */ /* 0x000fc4000ff3e0ff */
[----:B------:R-:W-:Y:S02]  /*1f70*/  ULEA UR8, UR4, UR50, 0xa ;  /* 0x0000003204087291 */ /* 0x000fe4000f8e50ff */
[----:B------:R-:W-:Y:S02]  /*1f80*/  UIADD3 UR22, UP0, UPT, UR38, 0x380, URZ ;  /* 0x0000038026167890 */ /* 0x000fe4000ff1e0ff */
[----:B------:R-:W-:Y:S02]  /*1f90*/  ULOP3.LUT UR41, UR5, 0xfefffff8, URZ, 0xc0, !UPT ;  /* 0xfefffff805297892 */ /* 0x000fe4000f8ec0ff */
[----:B------:R-:W-:Y:S02]  /*1fa0*/  UIADD3.X UR29, UPT, UPT, URZ, UR39, URZ, UP3, !UPT ;  /* 0x00000027ff1d7290 */ /* 0x000fe40009ffe4ff */
[----:B------:R-:W-:Y:S02]  /*1fb0*/  UPRMT UR6, URZ, 0x5410, UR46 ;  /* 0x00005410ff067896 */ /* 0x000fe4000800002e */
[----:B------:R-:W-:-:S02]  /*1fc0*/  UIADD3 UR40, UPT, UPT, UR7, 0x10800, UR40 ;  /* 0x0001080007287890 */ /* 0x000fc4000fffe028 */
[----:B------:R-:W-:Y:S02]  /*1fd0*/  UIADD3.X UR27, UPT, UPT, URZ, UR39, URZ, UP2, !UPT ;  /* 0x00000027ff1b7290 */ /* 0x000fe400097fe4ff */
[----:B------:R-:W-:Y:S02]  /*1fe0*/  UIADD3 UR32, UPT, UPT, UR7, 0x20800, UR32 ;  /* 0x0002080007207890 */ /* 0x000fe4000fffe020 */
[----:B------:R-:W-:Y:S02]  /*1ff0*/  UIADD3.X UR25, UPT, UPT, URZ, UR39, URZ, UP1, !UPT ;  /* 0x00000027ff197290 */ /* 0x000fe40008ffe4ff */
[----:B------:R-:W-:Y:S02]  /*2000*/  UIADD3 UR16, UPT, UPT, UR7, 0x30800, UR16 ;  /* 0x0003080007107890 */ /* 0x000fe4000fffe010 */
[----:B------:R-:W-:Y:S02]  /*2010*/  UIADD3.X UR23, UPT, UPT, URZ, UR39, URZ, UP0, !UPT ;  /* 0x00000027ff177290 */ /* 0x000fe400087fe4ff */
[----:B------:R-:W-:-:S02]  /*2020*/  UPRMT UR30, URZ, 0x5410, UR37 ;  /* 0x00005410ff1e7896 */ /* 0x000fc40008000025 */
[----:B------:R-:W-:Y:S01]  /*2030*/  UIADD3 UR8, UPT, UPT, UR7, 0x31000, UR8 ;  /* 0x0003100007087890 */ /* 0x000fe2000fffe008 */
[----:B------:R-:W-:Y:S01]  /*2040*/  UMOV UR48, 0x0 ;  /* 0x0000000000307882 */ /* 0x000fe20000000000 */
[----:B------:R-:W-:Y:S01]  /*2050*/  UMOV UR49, 0x10000000 ;  /* 0x1000000000317882 */ /* 0x000fe20000000000 */
[----:B------:R-:W-:Y:S01]  /*2060*/  UMOV UR34, UR42 ;  /* 0x0000002a00227c82 */ /* 0x000fe20008000000 */
[----:B------:R-:W-:Y:S01]  /*2070*/  UMOV UR36, UR44 ;  /* 0x0000002c00247c82 */ /* 0x000fe20008000000 */
[----:B------:R-:W-:Y:S01]  /*2080*/  UMOV UR33, UR41 ;  /* 0x0000002900217c82 */ /* 0x000fe20008000000 */
[----:B------:R-:W-:Y:S01]  /*2090*/  UMOV UR21, UR44 ;  /* 0x0000002c00157c82 */ /* 0x000fe20008000000 */
[----:B------:R-:W-:Y:S01]  /*20a0*/  UMOV UR17, UR41 ;  /* 0x0000002900117c82 */ /* 0x000fe20008000000 */
[----:B------:R4:W-:Y:S01]  /*20b0*/  UTMALDG.3D.MULTICAST.2CTA [UR40], [UR28], UR6, desc[UR48] ;  /* 0x000030281c0073b4 */ /* 0x0009e20008211806 */
[----:B------:R-:W-:Y:S01]  /*20c0*/  UMOV UR10, URZ ;  /* 0x000000ff000a7c82 */ /* 0x000fe20008000000 */
[----:B------:R-:W-:Y:S01]  /*20d0*/  UMOV UR12, UR20 ;  /* 0x00000014000c7c82 */ /* 0x000fe20008000000 */
[----:B------:R-:W-:Y:S01]  /*20e0*/  UMOV UR13, UR44 ;  /* 0x0000002c000d7c82 */ /* 0x000fe20008000000 */
[----:B------:R-:W-:Y:S01]  /*20f0*/  UMOV UR9, UR41 ;  /* 0x0000002900097c82 */ /* 0x000fe20008000000 */
[----:B------:R4:W-:Y:S01]  /*2100*/  UTMALDG.3D.2CTA [UR32], [UR26], desc[UR48] ;  /* 0x000030201a0075b4 */ /* 0x0009e20008211000 */
[----:B------:R4:W-:Y:S01]  /*2110*/  UTMALDG.4D.MULTICAST.2CTA [UR16], [UR24], UR6, desc[UR48] ;  /* 0x00003010180073b4 */ /* 0x0009e20008219806 */
[----:B------:R4:W-:Y:S02]  /*2120*/  UTMALDG.4D.MULTICAST.2CTA [UR8], [UR22], UR30, desc[UR48] ;  /* 0x00003008160073b4 */ /* 0x0009e4000821981e */
[----:B----4-:R-:W-:Y:S01]  /*2130*/  NOP ;  /* 0x0000000000007918 */ /* 0x010fe20000000000 */
.L_x_32:
[----:B------:R-:W-:Y:S05]  /*2140*/  BSYNC.RECONVERGENT B0 ;  /* 0x0000000000007941 */ /* 0x000fea0003800200 */
.L_x_31:
[----:B------:R-:W-:Y:S01]  /*2150*/  UIADD3 UR42, UPT, UPT, UR42, 0x80, URZ ;  /* 0x000000802a2a7890 */ /* 0x000fe2000fffe0ff */
[----:B------:R-:W-:Y:S01]  /*2160*/  UMOV UR4, UR14 ;  /* 0x0000000e00047c82 */ /* 0x000fe20008000000 */
[----:B------:R-:W-:Y:S01]  /*2170*/  UMOV UR28, UR52 ;  /* 0x00000034001c7c82 */ /* 0x000fe20008000000 */
[----:B------:R-:W-:Y:S09]  /*2180*/  BRA.U UP4, `(.L_x_33) ;  /* 0xfffffff904ec7547 */ /* 0x000ff2000b83ffff */
.L_x_25:
[----:B------:R-:W-:Y:S01]  /*2190*/  ULEA UR4, UR14, UR7, 0x3 ;  /* 0x000000070e047291 */ /* 0x000fe2000f8e18ff */
[----:B-12---:R-:W-:Y:S01]  /*21a0*/  SHF.L.U32 R0, R12, 0x1f, RZ ;  /* 0x0000001f0c007819 */ /* 0x006fe200000006ff */
[----:B------:R-:W-:Y:S01]  /*21b0*/  @!P2 SYNCS.ARRIVE.TRANS64.A1T0 RZ, [UR7+0x88], RZ ;  /* 0x000088ffffffa9a7 */ /* 0x000fe20008100007 */
[----:B------:R-:W-:-:S06]  /*21c0*/  UISETP.GT.AND UP0, UPT, UR60, UR59, UPT ;  /* 0x0000003b3c00728c */ /* 0x000fcc000bf04270 */
[----:B---3--:R1:W2:Y:S03]  /*21d0*/  SYNCS.PHASECHK.TRANS64.TRYWAIT P1, [UR4+0x20], R0 ;  /* 0x00002000ff0075a7 */ /* 0x0082a60008021104 */
[----:B------:R-:W-:Y:S05]  /*21e0*/  BRA.U !UP0, `(.L_x_34) ;  /* 0x0000000508147547 */ /* 0x000fea000b800000 */
[----:B------:R-:W-:Y:S01]  /*21f0*/  UIADD3 UR30, UPT, UPT, UR62, UR28, URZ ;  /* 0x0000001c3e1e7290 */ /* 0x000fe2000fffe0ff */
[----:B------:R-:W-:-:S11]  /*2200*/  UMOV UR5, UR14 ;  /* 0x0000000e00057c82 */ /* 0x000fd60008000000 */
.L_x_42:
[----:B------:R-:W-:Y:S01]  /*2210*/  ULEA UR6, UR5, UR7, 0x3 ;  /* 0x0000000705067291 */ /* 0x000fe2000f8e18ff */
[----:B--2---:R-:W-:Y:S01]  /*2220*/  @P4 MOV R2, 0x10c00 ;  /* 0x00010c0000024802 */ /* 0x004fe20000000f00 */
[----:B--23--:R-:W-:Y:S10]  /*2230*/  @P1 BRA `(.L_x_35) ;  /* 0x00000000000c1947 */ /* 0x00cff40003800000 */
[----:B------:R-:W-:-:S04]  /*2240*/  SHF.L.U32 R3, R12, 0x1f, RZ ;  /* 0x0000001f0c037819 */ /* 0x000fc800000006ff */
[----:B------:R-:W2:Y:S02]  /*2250*/  SYNCS.PHASECHK.TRANS64.TRYWAIT P0, [UR6+0x20], R3 ;  /* 0x00002003ff0075a7 */ /* 0x000ea40008001106 */
[----:B--2---:R-:W-:Y:S05]  /*2260*/  @!P0 BRA `(.L_x_36) ;  /* 0x000000a000fc8947 */ /* 0x004fea0003800000 */
.L_x_35:
[----:B------:R2:W-:Y:S01]  /*2270*/  @P4 SYNCS.ARRIVE.TRANS64 RZ, [UR6], R2 ;  /* 0x00000002ffff49a7 */ /* 0x0005e20008000006 */
[----:B------:R-:W-:-:S04]  /*2280*/  ULOP3.LUT UR4, UR31, 0x2, URZ, 0xfc, !UPT ;  /* 0x000000021f047892 */ /* 0x000fc8000f8efcff */
[----:B------:R-:W-:-:S09]  /*2290*/  UISETP.NE.AND UP0, UPT, UR4, 0x2, UPT ;  /* 0x000000020400788c */ /* 0x000fd2000bf05270 */
[----:B------:R-:W-:Y:S05]  /*22a0*/  BRA.U UP0, `(.L_x_37) ;  /* 0x0000000100047547 */ /* 0x000fea000b800000 */
[----:B------:R-:W-:Y:S05]  /*22b0*/  BPT.TRAP 0x1 ;  /* 0x000000040000795c */ /* 0x000fea0000300000 */
.L_x_37:
[----:B------:R-:W-:Y:S04]  /*22c0*/  BSSY.RECONVERGENT B0, `(.L_x_38) ;  /* 0x0000003000007945 */ /* 0x000fe80003800200 */
[----:B------:R-:W-:Y:S05]  /*22d0*/  @!P3 BRA `(.L_x_39) ;  /* 0x000000000004b947 */ /* 0x000fea0003800000 */
[----:B------:R-:W-:Y:S05]  /*22e0*/  BPT.TRAP 0x1 ;  /* 0x000000040000795c */ /* 0x000fea0000300000 */
.L_x_39:
[----:B------:R-:W-:Y:S05]  /*22f0*/  BSYNC.RECONVERGENT B0 ;  /* 0x0000000000007941 */ /* 0x000fea0003800200 */
.L_x_38:
        /* <DEDUP_REMOVED lines=8> */
[----:B-1----:R-:W-:-:S04]  /*2380*/  SHF.L.U32 R0, R12, 0x1f, RZ ;  /* 0x0000001f0c007819 */ /* 0x002fc800000006ff */
[----:B------:R1:W3:Y:S01]  /*2390*/  SYNCS.PHASECHK.TRANS64.TRYWAIT P1, [UR4+0x20], R0 ;  /* 0x00002000ff0075a7 */ /* 0x0002e20008021104 */
[----:B------:R-:W-:Y:S05]  /*23a0*/  @!P0 BRA `(.L_x_41) ;  /* 0x0000000000908947 */ /* 0x000fea0003800000 */
[----:B------:R-:W-:Y:S02]  /*23b0*/  USHF.L.U32 UR32, UR5, 0xe, URZ ;  /* 0x0000000e05207899 */ /* 0x000fe400080006ff */
[----:B------:R-:W-:Y:S02]  /*23c0*/  UIADD3 UR16, UP3, UPT, UR38, 0x80, URZ ;  /* 0x0000008026107890 */ /* 0x000fe4000ff7e0ff */
[----:B------:R-:W-:Y:S02]  /*23d0*/  ULOP3.LUT UR40, UR47, UR32, URZ, 0xfc, !UPT ;  /* 0x000000202f287292 */ /* 0x000fe4000f8efcff */
[----:B------:R-:W-:Y:S02]  /*23e0*/  UIADD3 UR12, UP2, UPT, UR38, 0x180, URZ ;  /* 0x00000180260c7890 */ /* 0x000fe4000ff5e0ff */
[----:B------:R-:W-:Y:S02]  /*23f0*/  UIADD3 UR22, UP1, UPT, UR38, 0x280, URZ ;  /* 0x0000028026167890 */ /* 0x000fe4000ff3e0ff */
[----:B------:R-:W-:-:S02]  /*2400*/  UIADD3 UR20, UP0, UPT, UR38, 0x380, URZ ;  /* 0x0000038026147890 */ /* 0x000fc4000ff1e0ff */
[----:B------:R-:W-:Y:S02]  /*2410*/  USHF.L.U32 UR42, UR28, 0x7, URZ ;  /* 0x000000071c2a7899 */ /* 0x000fe400080006ff */
[----:B------:R-:W-:Y:S02]  /*2420*/  ULOP3.LUT UR41, UR6, 0xfefffff8, URZ, 0xc0, !UPT ;  /* 0xfefffff806297892 */ /* 0x000fe4000f8ec0ff */
[----:B------:R-:W-:Y:S02]  /*2430*/  UIADD3.X UR17, UPT, UPT, URZ, UR39, URZ, UP3, !UPT ;  /* 0x00000027ff117290 */ /* 0x000fe40009ffe4ff */
[----:B------:R-:W-:Y:S02]  /*2440*/  UIADD3 UR40, UPT, UPT, UR7, 0x10800, UR40 ;  /* 0x0001080007287890 */ /* 0x000fe4000fffe028 */
[----:B------:R-:W-:Y:S02]  /*2450*/  UPRMT UR4, URZ, 0x5410, UR46 ;  /* 0x00005410ff047896 */ /* 0x000fe4000800002e */
[----:B------:R-:W-:-:S02]  /*2460*/  UIADD3 UR32, UPT, UPT, UR7, 0x20800, UR32 ;  /* 0x0002080007207890 */ /* 0x000fc4000fffe020 */
[----:B------:R-:W-:Y:S02]  /*2470*/  UIADD3.X UR13, UPT, UPT, URZ, UR39, URZ, UP2, !UPT ;  /* 0x00000027ff0d7290 */ /* 0x000fe400097fe4ff */
[----:B------:R-:W-:Y:S02]  /*2480*/  ULEA UR24, UR5, UR54, 0x9 ;  /* 0x0000003605187291 */ /* 0x000fe4000f8e48ff */
[----:B------:R-:W-:Y:S02]  /*2490*/  UIADD3.X UR23, UPT, UPT, URZ, UR39, URZ, UP1, !UPT ;  /* 0x00000027ff177290 */ /* 0x000fe40008ffe4ff */
[----:B------:R-:W-:Y:S02]  /*24a0*/  ULEA UR8, UR5, UR53, 0xa ;  /* 0x0000003505087291 */ /* 0x000fe4000f8e50ff */
[----:B------:R-:W-:Y:S02]  /*24b0*/  UPRMT UR15, URZ, 0x5410, UR37 ;  /* 0x00005410ff0f7896 */ /* 0x000fe40008000025 */
[----:B------:R-:W-:Y:S01]  /*24c0*/  UIADD3.X UR21, UPT, UPT, URZ, UR39, URZ, UP0, !UPT ;  /* 0x00000027ff157290 */ /* 0x000fe200087fe4ff */
[----:B------:R-:W-:Y:S01]  /*24d0*/  UMOV UR48, 0x0 ;  /* 0x0000000000307882 */ /* 0x000fe20000000000 */
[----:B------:R-:W-:Y:S01]  /*24e0*/  UMOV UR49, 0x10000000 ;  /* 0x1000000000317882 */ /* 0x000fe20000000000 */
[----:B------:R-:W-:Y:S01]  /*24f0*/  UMOV UR36, UR44 ;  /* 0x0000002c00247c82 */ /* 0x000fe20008000000 */
[----:B------:R-:W-:Y:S01]  /*2500*/  UMOV UR33, UR41 ;  /* 0x0000002900217c82 */ /* 0x000fe20008000000 */
[----:B------:R-:W-:Y:S01]  /*2510*/  UMOV UR34, UR42 ;  /* 0x0000002a00227c82 */ /* 0x000fe20008000000 */
[----:B------:R-:W-:Y:S01]  /*2520*/  UTMALDG.3D.MULTICAST.2CTA [UR40], [UR16], UR4, desc[UR48] ;  /* 0x00003028100073b4 */ /* 0x000fe20008211804 */
[----:B------:R-:W-:Y:S01]  /*2530*/  UMOV UR26, UR18 ;  /* 0x00000012001a7c82 */ /* 0x000fe20008000000 */
[----:B------:R-:W-:Y:S01]  /*2540*/  UMOV UR27, UR19 ;  /* 0x00000013001b7c82 */ /* 0x000fe20008000000 */
[----:B------:R-:W-:Y:S01]  /*2550*/  UMOV UR29, UR44 ;  /* 0x0000002c001d7c82 */ /* 0x000fe20008000000 */
[----:B------:R-:W-:Y:S01]  /*2560*/  UMOV UR25, UR41 ;  /* 0x0000002900197c82 */ /* 0x000fe20008000000 */
[----:B------:R-:W-:Y:S01]  /*2570*/  UMOV UR10, URZ ;  /* 0x000000ff000a7c82 */ /* 0x000fe20008000000 */
[----:B------:R-:W-:Y:S01]  /*2580*/  UMOV UR9, UR41 ;  /* 0x0000002900097c82 */ /* 0x000fe20008000000 */
[----:B------:R4:W-:Y:S01]  /*2590*/  UTMALDG.3D.2CTA [UR32], [UR12], desc[UR48] ;  /* 0x000030200c0075b4 */ /* 0x0009e20008211000 */
[----:B------:R1:W-:Y:S01]  /*25a0*/  UTMALDG.4D.MULTICAST.2CTA [UR24], [UR22], UR4, desc[UR48] ;  /* 0x00003018160073b4 */ /* 0x0003e20008219804 */
[----:B----4-:R-:W-:Y:S01]  /*25b0*/  UMOV UR12, UR28 ;  /* 0x0000001c000c7c82 */ /* 0x010fe20008000000 */
[----:B------:R-:W-:-:S02]  /*25c0*/  UMOV UR13, UR44 ;  /* 0x0000002c000d7c82 */ /* 0x000fc40008000000 */
[----:B------:R1:W-:Y:S02]  /*25d0*/  UTMALDG.4D.MULTICAST.2CTA [UR8], [UR20], UR15, desc[UR48] ;  /* 0x00003008140073b4 */ /* 0x0003e4000821980f */
[----:B-1----:R-:W-:Y:S01]  /*25e0*/  NOP ;  /* 0x0000000000007918 */ /* 0x002fe20000000000 */
.L_x_41:
[----:B------:R-:W-:Y:S05]  /*25f0*/  BSYNC.RECONVERGENT B0 ;  /* 0x0000000000007941 */ /* 0x000fea0003800200 */
.L_x_40:
[----:B------:R-:W-:Y:S01]  /*2600*/  UIADD3 UR28, UPT, UPT, UR28, 0x1, URZ ;  /* 0x000000011c1c7890 */ /* 0x000fe2000fffe0ff */
[----:B------:R-:W-:-:S03]  /*2610*/  UMOV UR5, UR14 ;  /* 0x0000000e00057c82 */ /* 0x000fc60008000000 */
[----:B------:R-:W-:-:S09]  /*2620*/  UISETP.NE.AND UP0, UPT, UR28, UR30, UPT ;  /* 0x0000001e1c00728c */ /* 0x000fd2000bf05270 */
[----:B------:R-:W-:Y:S05]  /*2630*/  BRA.U UP0, `(.L_x_42) ;  /* 0xfffffff900f47547 */ /* 0x000fea000b83ffff */
.L_x_34:
[C---:B------:R-:W-:Y:S01]  /*2640*/  LEA R3, R11.reuse, UR7, 0x3 ;  /* 0x000000070b037c11 */ /* 0x040fe2000f8e18ff */
[----:B------:R-:W-:Y:S01]  /*2650*/  NOP ;  /* 0x0000000000007918 */ /* 0x000fe20000000000 */
[----:B-1----:R-:W-:Y:S02]  /*2660*/  SHF.L.U32 R0, R10, 0x1f, RZ ;  /* 0x0000001f0a007819 */ /* 0x002fe400000006ff */
[----:B------:R-:W-:Y:S02]  /*2670*/  LEA R5, R11, UR7, 0x4 ;  /* 0x000000070b057c11 */ /* 0x000fe4000f8e20ff */
[----:B------:R-:W1:Y:S02]  /*2680*/  SYNCS.PHASECHK.TRANS64.TRYWAIT P0, [R3+URZ+0x90], R0 ;  /* 0x00009000030075a7 */ /* 0x000e6400080011ff */
[----:B-1----:R-:W-:Y:S05]  /*2690*/  @!P0 BRA `(.L_x_43) ;  /* 0x000000a000088947 */ /* 0x002fea0003800000 */
.L_x_154:
[----:B------:R-:W4:Y:S01]  /*26a0*/  LDS.128 R4, [R5+0xf0] ;  /* 0x0000f00005047984 */ /* 0x000f220000000c00 */
[----:B------:R-:W-:Y:S01]  /*26b0*/  UISETP.GE.AND UP0, UPT, UR45, 0x1, UPT ;  /* 0x000000012d00788c */ /* 0x000fe2000bf06270 */
[----:B------:R-:W-:Y:S01]  /*26c0*/  @!PT LDS RZ, [RZ] ;  /* 0x00000000fffff984 */ /* 0x000fe20000000800 */
[----:B------:R-:W-:Y:S01]  /*26d0*/  @!PT LDS RZ, [RZ] ;  /* 0x00000000fffff984 */ /* 0x000fe20000000800 */
[----:B------:R-:W-:Y:S01]  /*26e0*/  @!PT LDS RZ, [RZ] ;  /* 0x00000000fffff984 */ /* 0x000fe20000000800 */
[----:B------:R-:W-:Y:S01]  /*26f0*/  @!PT LDS RZ, [RZ] ;  /* 0x00000000fffff984 */ /* 0x000fe20000000800 */
[----:B------:R1:W-:Y:S06]  /*2700*/  MEMBAR.ALL.CTA ;  /* 0x0000000000007992 */ /* 0x0003ec0000008000 */
[----:B-1----:R-:W1:Y:S01]  /*2710*/  FENCE.VIEW.ASYNC.S ;  /* 0x00000000000073c6 */ /* 0x002e620000000000 */
[----:B----4-:R-:W-:-:S13]  /*2720*/  LOP3.LUT P0, RZ, R6, 0x1, RZ, 0xc0, !PT ;  /* 0x0000000106ff7812 */ /* 0x010fda000780c0ff */
[----:B-1----:R-:W-:Y:S01]  /*2730*/  VOTEU.ANY UP1, P0 ;  /* 0x0000000000ff7886 */ /* 0x002fe20000020100 */
[----:B------:R-:W-:-:S13]  /*2740*/  PLOP3.LUT P0, PT, PT, PT, UP1, 0x80, 0x8 ;  /* 0x000000000008781c */ /* 0x000fda0003f0f018 */
[----:B------:R-:W-:Y:S02]  /*2750*/  @P0 LOP3.LUT R0, R5, 0xffff, RZ, 0xc0, !PT ;  /* 0x0000ffff05000812 */ /* 0x000fe400078ec0ff */
[----:B--2---:R-:W-:Y:S02]  /*2760*/  @P0 MOV R2, R4 ;  /* 0x0000000400020202 */ /* 0x004fe40000000f00 */
[----:B------:R-:W-:Y:S01]  /*2770*/  @P0 R2UR UR5, R0 ;  /* 0x00000000000502ca */ /* 0x000fe200000e0000 */
[----:B------:R-:W-:Y:S01]  /*2780*/  VIADD R0, R3, 0xa0 ;  /* 0x000000a003007836 */ /* 0x000fe20000000000 */
[----:B------:R-:W-:Y:S02]  /*2790*/  @P0 SHF.R.U32.HI R4, RZ, 0x10, R5 ;  /* 0x00000010ff040819 */ /* 0x000fe40000011605 */
[----:B------:R-:W-:Y:S02]  /*27a0*/  @P0 R2UR UR6, R2 ;  /* 0x00000000020602ca */ /* 0x000fe400000e0000 */
[----:B------:R-:W-:-:S02]  /*27b0*/  PRMT R0, RZ, 0x654, R0 ;  /* 0x00000654ff007816 */ /* 0x000fc40000000000 */
[----:B------:R-:W-:Y:S02]  /*27c0*/  @P0 R2UR UR4, R4 ;  /* 0x00000000040402ca */ /* 0x000fe400000e0000 */
[----:B------:R1:W-:Y:S03]  /*27d0*/  SYNCS.ARRIVE.TRANS64.RED.A1T0 RZ, [R0+URZ], RZ ;  /* 0x000000ff00ff79a7 */ /* 0x0003e600081004ff */
[----:B------:R-:W-:-:S04]  /*27e0*/  @UP1 UMOV UR55, UR5 ;  /* 0x0000000500371c82 */ /* 0x000fc80008000000 */
[----:B------:R-:W-:-:S04]  /*27f0*/  @UP1 UMOV UR56, UR6 ;  /* 0x0000000600381c82 */ /* 0x000fc80008000000 */
[----:B------:R-:W-:Y:S01]  /*2800*/  @UP1 UMOV UR44, UR4 ;  /* 0x00000004002c1c82 */ /* 0x000fe20008000000 */
[----:B------:R-:W-:Y:S05]  /*2810*/  BRA.U !UP0, `(.L_x_44) ;  /* 0x0000000108d47547 */ /* 0x000fea000b800000 */
[----:B------:R-:W2:Y:S01]  /*2820*/  LDCU.128 UR20, c[0x0][0xf10] ;  /* 0x0001e200ff1477ac */ /* 0x000ea20008000c00 */
[----:B------:R-:W4:Y:S01]  /*2830*/  LDCU UR19, c[0x0][0xf20] ;  /* 0x0001e400ff1377ac */ /* 0x000f220008000800 */
[----:B------:R-:W3:Y:S01]  /*2840*/  LDCU UR15, c[0x0][0xf0c] ;  /* 0x0001e180ff0f77ac */ /* 0x000ee20008000800 */
[----:B------:R-:W1:Y:S01]  /*2850*/  LDCU.64 UR8, c[0x0][0xf28] ;  /* 0x0001e500ff0877ac */ /* 0x000e620008000a00 */
[----:B------:R-:W-:Y:S02]  /*2860*/  UISETP.NE.AND UP3, UPT, UR45, 0x1, UPT ;  /* 0x000000012d00788c */ /* 0x000fe4000bf65270 */
[----:B--2---:R-:W-:Y:S02]  /*2870*/  UIMAD.WIDE.U32 UR10, UR57, UR23, URZ ;  /* 0x00000017390a72a5 */ /* 0x004fe4000f8e00ff */
[----:B------:R-:W-:Y:S02]  /*2880*/  UIMAD.WIDE.U32 UR4, UR58, UR20, URZ ;  /* 0x000000143a0472a5 */ /* 0x000fe4000f8e00ff */
[----:B------:R-:W-:-:S02]  /*2890*/  UISETP.NE.AND UP0, UPT, UR22, 0x1, UPT ;  /* 0x000000011600788c */ /* 0x000fc4000bf05270 */
[----:B------:R-:W-:Y:S01]  /*28a0*/  UIMAD.WIDE.U32 UR16, UR55, UR23, URZ ;  /* 0x00000017371072a5 */ /* 0x000fe2000f8e00ff */
[----:B------:R-:W-:Y:S02]  /*28b0*/  UMOV UR10, UR11 ;  /* 0x0000000b000a7c82 */ /* 0x000fe40008000000 */
[----:B------:R-:W-:Y:S01]  /*28c0*/  UMOV UR4, UR5 ;  /* 0x0000000500047c82 */ /* 0x000fe20008000000 */
[----:B----4-:R-:W-:Y:S02]  /*28d0*/  USHF.R.U32.HI UR10, URZ, UR19, UR10 ;  /* 0x00000013ff0a7299 */ /* 0x010fe4000801160a */
[----:B---3--:R-:W-:Y:S02]  /*28e0*/  UISETP.NE.AND UP2, UPT, UR15, 0x1, UPT ;  /* 0x000000010f00788c */ /* 0x008fe4000bf45270 */
[----:B------:R-:W-:Y:S02]  /*28f0*/  USHF.R.U32.HI UR4, URZ, UR21, UR4 ;  /* 0x00000015ff047299 */ /* 0x000fe40008011604 */
[----:B------:R-:W-:-:S02]  /*2900*/  USEL UR5, UR57, UR10, !UP0 ;  /* 0x0000000a39057287 */ /* 0x000fc4000c000000 */
[----:B------:R-:W-:Y:S02]  /*2910*/  USEL UR6, UR58, UR4, !UP2 ;  /* 0x000000043a067287 */ /* 0x000fe4000d000000 */
[----:B-1----:R-:W-:Y:S01]  /*2920*/  UIMAD.WIDE.U32 UR10, UR5, UR8, URZ ;  /* 0x00000008050a72a5 */ /* 0x002fe2000f8e00ff */
[----:B------:R-:W-:Y:S01]  /*2930*/  UMOV UR4, UR17 ;  /* 0x0000001100047c82 */ /* 0x000fe20008000000 */
[----:B------:R-:W-:Y:S02]  /*2940*/  UIMAD.WIDE.U32 UR12, UR56, UR20, URZ ;  /* 0x00000014380c72a5 */ /* 0x000fe4000f8e00ff */
[----:B------:R-:W-:-:S03]  /*2950*/  UIMAD.WIDE.U32 UR16, UR6, UR8, URZ ;  /* 0x00000008061072a5 */ /* 0x000fc6000f8e00ff */
[----:B------:R-:W-:Y:S01]  /*2960*/  UMOV UR10, UR11 ;  /* 0x0000000b000a7c82 */ /* 0x000fe20008000000 */
[----:B------:R-:W-:Y:S02]  /*2970*/  USHF.R.U32.HI UR4, URZ, UR19, UR4 ;  /* 0x00000013ff047299 */ /* 0x000fe40008011604 */
[----:B------:R-:W-:Y:S01]  /*2980*/  @UP3 USHF.R.U32.HI UR5, URZ, UR9, UR10 ;  /* 0x00000009ff053299 */ /* 0x000fe2000801160a */
[----:B------:R-:W-:Y:S01]  /*2990*/  UMOV UR12, UR13 ;  /* 0x0000000d000c7c82 */ /* 0x000fe20008000000 */
[----:B------:R-:W-:Y:S01]  /*29a0*/  UMOV UR16, UR17 ;  /* 0x0000001100107c82 */ /* 0x000fe20008000000 */
[----:B------:R-:W-:Y:S02]  /*29b0*/  USHF.R.U32.HI UR21, URZ, UR21, UR12 ;  /* 0x00000015ff157299 */ /* 0x000fe4000801160c */
[----:B------:R-:W-:Y:S02]  /*29c0*/  USEL UR4, UR55, UR4, !UP0 ;  /* 0x0000000437047287 */ /* 0x000fe4000c000000 */
[----:B------:R-:W-:-:S02]  /*29d0*/  @UP3 USHF.R.U32.HI UR6, URZ, UR9, UR16 ;  /* 0x00000009ff063299 */ /* 0x000fc40008011610 */
[----:B------:R-:W-:Y:S02]  /*29e0*/  UIMAD UR10, UR45, UR5, URZ ;  /* 0x000000052d0a72a4 */ /* 0x000fe4000f8e02ff */
[----:B------:R-:W-:Y:S02]  /*29f0*/  USEL UR5, UR56, UR21, !UP2 ;  /* 0x0000001538057287 */ /* 0x000fe4000d000000 */
[----:B------:R-:W-:Y:S02]  /*2a00*/  UIMAD UR12, UR45, UR6, URZ ;  /* 0x000000062d0c72a4 */ /* 0x000fe4000f8e02ff */
[----:B------:R-:W-:Y:S02]  /*2a10*/  UISETP.GE.AND UP0, UPT, UR4, UR10, UPT ;  /* 0x0000000a0400728c */ /* 0x000fe4000bf06270 */
[----:B------:R-:W-:Y:S02]  /*2a20*/  UIMAD.WIDE.U32 UR10, UR4, UR8, URZ ;  /* 0x00000008040a72a5 */ /* 0x000fe4000f8e00ff */
[----:B------:R-:W-:-:S02]  /*2a30*/  UISETP.GE.OR UP0, UPT, UR5, UR12, UP0 ;  /* 0x0000000c0500728c */ /* 0x000fc40008706670 */
        /* <DEDUP_REMOVED lines=19> */
.L_x_44:
[----:B------:R-:W2:Y:S02]  /*2b70*/  LDCU UR4, c[0x0][0xf30] ;  /* 0x0001e600ff0477ac */ /* 0x000ea40008000800 */
[----:B--2---:R-:W-:-:S09]  /*2b80*/  UISETP.NE.AND UP0, UPT, UR4, 0x1, UPT ;  /* 0x000000010400788c */ /* 0x004fd2000bf05270 */
[----:B------:R-:W-:Y:S05]  /*2b90*/  BRA.U UP0, `(.L_x_45) ;  /* 0x0000000100447547 */ /* 0x000fea000b800000 */
[----:B------:R-:W2:Y:S01]  /*2ba0*/  LDCU.128 UR20, c[0x0][0xf10] ;  /* 0x0001e200ff1477ac */ /* 0x000ea20008000c00 */
[----:B------:R-:W4:Y:S01]  /*2bb0*/  LDCU UR10, c[0x0][0xf0c] ;  /* 0x0001e180ff0a77ac */ /* 0x000f220008000800 */
[----:B------:R-:W1:Y:S01]  /*2bc0*/  LDCU UR6, c[0x0][0xf20] ;  /* 0x0001e400ff0677ac */ /* 0x000e620008000800 */
[----:B--2---:R-:W-:Y:S02]  /*2bd0*/  UIMAD.WIDE.U32 UR8, UR56, UR20, URZ ;  /* 0x00000014380872a5 */ /* 0x004fe4000f8e00ff */
[----:B------:R-:W-:Y:S02]  /*2be0*/  UIMAD.WIDE.U32 UR4, UR55, UR23, URZ ;  /* 0x00000017370472a5 */ /* 0x000fe4000f8e00ff */
[----:B----4-:R-:W-:Y:S02]  /*2bf0*/  UISETP.NE.AND UP2, UPT, UR10, 0x1, UPT ;  /* 0x000000010a00788c */ /* 0x010fe4000bf45270 */
[----:B------:R-:W-:Y:S01]  /*2c00*/  UISETP.NE.AND UP0, UPT, UR22, 0x1, UPT ;  /* 0x000000011600788c */ /* 0x000fe2000bf05270 */
[----:B------:R-:W-:-:S02]  /*2c10*/  UMOV UR8, UR9 ;  /* 0x0000000900087c82 */ /* 0x000fc40008000000 */
[----:B------:R-:W-:Y:S01]  /*2c20*/  UMOV UR4, UR5 ;  /* 0x0000000500047c82 */ /* 0x000fe20008000000 */
[----:B------:R-:W-:Y:S02]  /*2c30*/  USHF.R.U32.HI UR21, URZ, UR21, UR8 ;  /* 0x00000015ff157299 */ /* 0x000fe40008011608 */
[----:B-1----:R-:W-:Y:S02]  /*2c40*/  USHF.R.U32.HI UR4, URZ, UR6, UR4 ;  /* 0x00000006ff047299 */ /* 0x002fe40008011604 */
[----:B------:R-:W-:Y:S02]  /*2c50*/  USEL UR5, UR56, UR21, !UP2 ;  /* 0x0000001538057287 */ /* 0x000fe4000d000000 */
[----:B------:R-:W-:-:S04]  /*2c60*/  USEL UR4, UR55, UR4, !UP0 ;  /* 0x0000000437047287 */ /* 0x000fc8000c000000 */
[----:B------:R-:W-:Y:S02]  /*2c70*/  UIADD3 UR6, UPT, UPT, UR5, -UR4, URZ ;  /* 0x8000000405067290 */ /* 0x000fe4000fffe0ff */
[----:B------:R-:W-:Y:S02]  /*2c80*/  UIADD3 UR4, UPT, UPT, -UR5, UR4, URZ ;  /* 0x0000000405047290 */ /* 0x000fe4000fffe1ff */
[----:B------:R-:W-:Y:S02]  /*2c90*/  UIMAD UR55, UR6, UR22, UR55 ;  /* 0x00000016063772a4 */ /* 0x000fe4000f8e0237 */
[----:B------:R-:W-:-:S12]  /*2ca0*/  UIMAD UR56, UR4, UR10, UR56 ;  /* 0x0000000a043872a4 */ /* 0x000fd8000f8e0238 */
.L_x_45:
[----:B------:R-:W-:Y:S01]  /*2cb0*/  VIADD R11, R11, 0x1 ;  /* 0x000000010b0b7836 */ /* 0x000fe20000000000 */
[----:B------:R-:W-:Y:S02]  /*2cc0*/  R2UR UR5, R142 ;  /* 0x000000008e0572ca */ /* 0x000fe400000e0000 */
[----:B------:R-:W-:Y:S02]  /*2cd0*/  R2UR UR4, R141 ;  /* 0x000000008d0472ca */ /* 0x000fe400000e0000 */
[C---:B------:R-:W-:Y:S02]  /*2ce0*/  ISETP.NE.AND P0, PT, R11.reuse, 0x2, PT ;  /* 0x000000020b00780c */ /* 0x040fe40003f05270 */
[----:B------:R-:W-:Y:S02]  /*2cf0*/  PLOP3.LUT P2, PT, PT, PT, PT, 0x80, 0x8 ;  /* 0x000000000008781c */ /* 0x000fe40003f4f070 */
[----:B------:R-:W-:Y:S02]  /*2d00*/  SEL R3, RZ, 0x1, P0 ;  /* 0x00000001ff037807 */ /* 0x000fe40000000000 */
[----:B------:R-:W-:-:S02]  /*2d10*/  SEL R11, R11, RZ, P0 ;  /* 0x000000ff0b0b7207 */ /* 0x000fc40000000000 */
[----:B------:R-:W-:Y:S01]  /*2d20*/  LOP3.LUT R10, R10, R3, RZ, 0x3c, !PT ;  /* 0x000000030a0a7212 */ /* 0x000fe200078e3cff */
[----:B------:R-:W-:Y:S02]  /*2d30*/  UIADD3 UR20, UPT, UPT, UR56, UR5, URZ ;  /* 0x0000000538147290 */ /* 0x000fe4000fffe0ff */
[----:B------:R-:W-:Y:S01]  /*2d40*/  UIADD3 UR16, UPT, UPT, UR55, UR4, URZ ;  /* 0x0000000437107290 */ /* 0x000fe2000fffe0ff */
[----:B------:R-:W-:Y:S11]  /*2d50*/  BRA.U UP1, `(.L_x_46) ;  /* 0xffffffed017c7547 */ /* 0x000ff6000b83ffff */
[----:B------:R-:W-:Y:S01]  /*2d60*/  UIADD3 UR7, UPT, UPT, UR7, 0x20, URZ ;  /* 0x0000002007077890 */ /* 0x000fe2000fffe0ff */
[----:B------:R-:W-:-:S03]  /*2d70*/  SHF.L.U32 R3, R12, 0x1f, RZ ;  /* 0x0000001f0c037819 */ /* 0x000fc600000006ff */
[----:B------:R-:W-:-:S09]  /*2d80*/  ULEA UR4, UR14, UR7, 0x3 ;  /* 0x000000070e047291 */ /* 0x000fd2000f8e18ff */
[----:B------:R-:W2:Y:S02]  /*2d90*/  SYNCS.PHASECHK.TRANS64.TRYWAIT P0, [UR4], R3 ;  /* 0x00000003ff0075a7 */ /* 0x000ea40008001104 */
[----:B--2---:R-:W-:Y:S05]  /*2da0*/  @!P0 BRA `(.L_x_47) ;  /* 0x0000009800588947 */ /* 0x004fea0003800000 */
.L_x_156:
[----:B------:R-:W-:-:S04]  /*2db0*/  UIADD3 UR4, UPT, UPT, UR14, 0x1, URZ ;  /* 0x000000010e047890 */ /* 0x000fc8000fffe0ff */
[----:B------:R-:W-:-:S04]  /*2dc0*/  UISETP.NE.AND UP0, UPT, UR4, 0x4, UPT ;  /* 0x000000040400788c */ /* 0x000fc8000bf05270 */
[----:B------:R-:W-:Y:S02]  /*2dd0*/  USEL UR6, URZ, 0x1, UP0 ;  /* 0x00000001ff067887 */ /* 0x000fe40008000000 */
[----:B------:R-:W-:-:S04]  /*2de0*/  USEL UR4, UR4, URZ, UP0 ;  /* 0x000000ff04047287 */ /* 0x000fc80008000000 */
[----:B------:R-:W-:Y:S01]  /*2df0*/  ULEA UR5, UR4, UR7, 0x3 ;  /* 0x0000000704057291 */ /* 0x000fe2000f8e18ff */
[----:B------:R-:W-:-:S04]  /*2e00*/  LOP3.LUT R2, R12, UR6, RZ, 0x3c, !PT ;  /* 0x000000060c027c12 */ /* 0x000fc8000f8e3cff */
[----:B-1----:R-:W-:-:S04]  /*2e10*/  SHF.L.U32 R3, R2, 0x1f, RZ ;  /* 0x0000001f02037819 */ /* 0x002fc800000006ff */
[----:B------:R-:W1:Y:S02]  /*2e20*/  SYNCS.PHASECHK.TRANS64.TRYWAIT P0, [UR5], R3 ;  /* 0x00000003ff0075a7 */ /* 0x000e640008001105 */
[----:B-1----:R-:W-:Y:S05]  /*2e30*/  @!P0 BRA `(.L_x_48) ;  /* 0x00000098004c8947 */ /* 0x002fea0003800000 */
.L_x_158:
        /* <DEDUP_REMOVED lines=9> */
.L_x_160:
[----:B------:R-:W-:-:S04]  /*2ed0*/  UIADD3 UR4, UPT, UPT, UR4, 0x1, URZ ;  /* 0x0000000104047890 */ /* 0x000fc8000fffe0ff */
[----:B------:R-:W-:-:S04]  /*2ee0*/  UISETP.NE.AND UP0, UPT, UR4, 0x4, UPT ;  /* 0x000000040400788c */ /* 0x000fc8000bf05270 */
[----:B------:R-:W-:Y:S02]  /*2ef0*/  USEL UR5, URZ, 0x1, UP0 ;  /* 0x00000001ff057887 */ /* 0x000fe40008000000 */
[----:B------:R-:W-:-:S04]  /*2f00*/  USEL UR4, UR4, URZ, UP0 ;  /* 0x000000ff04047287 */ /* 0x000fc80008000000 */
[----:B------:R-:W-:Y:S01]  /*2f10*/  ULEA UR4, UR4, UR7, 0x3 ;  /* 0x0000000704047291 */ /* 0x000fe2000f8e18ff */
[----:B-1----:R-:W-:-:S04]  /*2f20*/  LOP3.LUT R3, R2, UR5, RZ, 0x3c, !PT ;  /* 0x0000000502037c12 */ /* 0x002fc8000f8e3cff */
[----:B------:R-:W-:Y:S01]  /*2f30*/  SHF.L.U32 R3, R3, 0x1f, RZ ;  /* 0x0000001f03037819 */ /* 0x000fe200000006ff */
[----:B------:R-:W-:-:S07]  /*2f40*/  IMAD.U32 R0, RZ, RZ, UR4 ;  /* 0x00000004ff007e24 */ /* 0x000fce000f8e00ff */
.L_x_50:
[----:B-1----:R1:W2:Y:S02]  /*2f50*/  SYNCS.PHASECHK.TRANS64.TRYWAIT P0, [R0+URZ], R3 ;  /* 0x00000003000075a7 */ /* 0x0022a400080011ff */
[----:B--2---:R-:W-:Y:S05]  /*2f60*/  @!P0 NANOSLEEP.SYNCS 0x989680 ;  /* 0x009896800000895d */ /* 0x004fea0003900000 */
[----:B------:R-:W2:Y:S02]  /*2f70*/  @!P0 SYNCS.PHASECHK.TRANS64 P0, [R0+URZ], R3 ;  /* 0x00000003000085a7 */ /* 0x000ea400080010ff */
[----:B--2---:R-:W-:Y:S05]  /*2f80*/  @P0 EXIT ;  /* 0x000000000000094d */ /* 0x004fea0003800000 */
[----:B------:R-:W-:Y:S05]  /*2f90*/  BRA `(.L_x_50) ;  /* 0xfffffffc00ec7947 */ /* 0x000fea000383ffff */
.L_x_22:
[----:B------:R-:W1:Y:S02]  /*2fa0*/  S2UR UR4, SR_CgaCtaId ;  /* 0x00000000000479c3 */ /* 0x000e640000008800 */
[----:B-1----:R-:W-:-:S04]  /*2fb0*/  UISETP.NE.AND UP0, UPT, UR4, URZ, UPT ;  /* 0x000000ff0400728c */ /* 0x002fc8000bf05270 */
[----:B------:R-:W-:-:S09]  /*2fc0*/  UISETP.NE.OR UP0, UPT, UR17, 0x1, UP0 ;  /* 0x000000011100788c */ /* 0x000fd20008705670 */
[----:B------:R-:W-:Y:S05]  /*2fd0*/  BRA.U UP0, `(.L_x_51) ;  /* 0x00000005004c7547 */ /* 0x000fea000b800000 */
[----:B------:R-:W1:Y:S01]  /*2fe0*/  S2UR UR5, SR_CgaCtaId ;  /* 0x00000000000579c3 */ /* 0x000e620000008800 */
[----:B------:R-:W-:Y:S01]  /*2ff0*/  UMOV UR4, 0x400 ;  /* 0x0000040000047882 */ /* 0x000fe20000000000 */
[----:B------:R-:W-:Y:S01]  /*3000*/  ISETP.GE.U32.AND P2, PT, R3, 0x4, PT ;  /* 0x000000040300780c */ /* 0x000fe20003f46070 */
[----:B------:R-:W-:Y:S01]  /*3010*/  IMAD.MOV.U32 R12, RZ, RZ, 0x1 ;  /* 0x00000001ff0c7424 */ /* 0x000fe200078e00ff */
[----:B------:R-:W-:Y:S02]  /*3020*/  CS2R R10, SRZ ;  /* 0x00000000000a7805 */ /* 0x000fe4000001ff00 */
[----:B------:R-:W-:Y:S01]  /*3030*/  CS2R R8, SRZ ;  /* 0x0000000000087805 */ /* 0x000fe2000001ff00 */
[----:B-1----:R-:W-:-:S03]  /*3040*/  ULEA UR6, UR5, UR4, 0x18 ;  /* 0x0000000405067291 */ /* 0x002fc6000f8ec0ff */
[----:B------:R-:W-:-:S09]  /*3050*/  UMOV UR5, URZ ;  /* 0x000000ff00057c82 */ /* 0x000fd20008000000 */
.L_x_55:
[----:B------:R-:W-:Y:S02]  /*3060*/  LEA R0, R8, UR6, 0x3 ;  /* 0x0000000608007c11 */ /* 0x000fe4000f8e18ff */
[----:B------:R-:W-:-:S03]  /*3070*/  SHF.L.U32 R5, R9, 0x1f, RZ ;  /* 0x0000001f09057819 */ /* 0x000fc600000006ff */
[----:B------:R-:W-:Y:S01]  /*3080*/  VIADD R4, R0, 0xd0 ;  /* 0x000000d000047836 */ /* 0x000fe20000000000 */
[----:B------:R-:W1:Y:S02]  /*3090*/  SYNCS.PHASECHK.TRANS64.TRYWAIT P0, [R0+URZ+0xc0], R5 ;  /* 0x0000c005000075a7 */ /* 0x000e6400080011ff */
[----:B-1----:R-:W-:Y:S05]  /*30a0*/  @!P0 BRA `(.L_x_52) ;  /* 0x0000009400e08947 */ /* 0x002fea0003800000 */
.L_x_161:
[----:B------:R-:W-:Y:S01]  /*30b0*/  ULEA UR4, UR5, UR6, 0x3 ;  /* 0x0000000605047291 */ /* 0x000fe2000f8e18ff */
[----:B------:R-:W-:Y:S01]  /*30c0*/  PRMT R4, RZ, 0x654, R4 ;  /* 0x00000654ff047816 */ /* 0x000fe20000000004 */
[----:B-1----:R-:W-:Y:S01]  /*30d0*/  @!P2 IMAD.MOV.U32 R5, RZ, RZ, 0x10 ;  /* 0x00000010ff05a424 */ /* 0x002fe200078e00ff */
[----:B------:R-:W-:Y:S01]  /*30e0*/  SHF.L.U32 R7, R12, 0x1f, RZ ;  /* 0x0000001f0c077819 */ /* 0x000fe200000006ff */
[----:B------:R-:W-:Y:S01]  /*30f0*/  UIADD3 UR7, UPT, UPT, UR4, 0x90, URZ ;  /* 0x0000009004077890 */ /* 0x000fe2000fffe0ff */
[----:B------:R1:W-:Y:S05]  /*3100*/  SYNCS.ARRIVE.TRANS64.RED.A1T0 RZ, [R4+URZ], RZ ;  /* 0x000000ff04ff79a7 */ /* 0x0003ea00081004ff */
[----:B------:R-:W-:Y:S01]  /*3110*/  IMAD.U32 R0, RZ, RZ, UR7 ;  /* 0x00000007ff007e24 */ /* 0x000fe2000f8e00ff */
[----:B------:R-:W2:Y:S04]  /*3120*/  SYNCS.PHASECHK.TRANS64.TRYWAIT P0, [UR4+0xa0], R7 ;  /* 0x0000a007ff0075a7 */ /* 0x000ea80008001104 */
[----:B------:R-:W-:Y:S01]  /*3130*/  PRMT R13, R3, 0x654, R0 ;  /* 0x00000654030d7816 */ /* 0x000fe20000000000 */
[----:B-12---:R-:W-:Y:S06]  /*3140*/  @!P0 BRA `(.L_x_53) ;  /* 0x0000009400cc8947 */ /* 0x006fec0003800000 */
.L_x_163:
[----:B------:R-:W-:Y:S01]  /*3150*/  ULEA UR8, UR5, UR6, 0x4 ;  /* 0x0000000605087291 */ /* 0x000fe2000f8e20ff */
[----:B------:R-:W-:Y:S01]  /*3160*/  SEL R2, R13, R2, !P2 ;  /* 0x000000020d027207 */ /* 0x000fe20005000000 */
[----:B------:R-:W-:Y:S01]  /*3170*/  UIADD3 UR9, UPT, UPT, UR4, 0x90, URZ ;  /* 0x0000009004097890 */ /* 0x000fe2000fffe0ff */
[----:B-1----:R-:W-:Y:S01]  /*3180*/  LEA R0, R11, UR6, 0x3 ;  /* 0x000000060b007c11 */ /* 0x002fe2000f8e18ff */
[----:B------:R-:W-:Y:S01]  /*3190*/  UIADD3 UR8, UPT, UPT, UR8, 0xf0, URZ ;  /* 0x000000f008087890 */ /* 0x000fe2000fffe0ff */
[----:B------:R1:W-:Y:S01]  /*31a0*/  @!P2 SYNCS.ARRIVE.TRANS64.RED RZ, [R2+URZ], R5 ;  /* 0x0000000502ffa9a7 */ /* 0x0003e200080004ff */
[----:B------:R-:W-:Y:S01]  /*31b0*/  UIADD3 UR4, UPT, UPT, UR5, 0x1, URZ ;  /* 0x0000000105047890 */ /* 0x000fe2000fffe0ff */
[----:B------:R-:W-:-:S03]  /*31c0*/  VIADD R8, R8, 0x1 ;  /* 0x0000000108087836 */ /* 0x000fc60000000000 */
[----:B------:R-:W-:Y:S02]  /*31d0*/  UISETP.NE.AND UP0, UPT, UR4, 0x2, UPT ;  /* 0x000000020400788c */ /* 0x000fe4000bf05270 */
[----:B------:R-:W-:Y:S01]  /*31e0*/  ISETP.NE.AND P0, PT, R8, 0x2, PT ;  /* 0x000000020800780c */ /* 0x000fe20003f05270 */
[----:B------:R-:W-:Y:S06]  /*31f0*/  UGETNEXTWORKID.BROADCAST [UR8], [UR9] ;  /* 0x00000000080073ca */ /* 0x000fec0008000100 */
[----:B------:R-:W-:Y:S02]  /*3200*/  USEL UR7, URZ, 0x1, UP0 ;  /* 0x00000001ff077887 */ /* 0x000fe40008000000 */
[----:B------:R-:W-:-:S04]  /*3210*/  USEL UR5, UR4, URZ, UP0 ;  /* 0x000000ff04057287 */ /* 0x000fc80008000000 */
[----:B------:R-:W-:Y:S02]  /*3220*/  LOP3.LUT R12, R12, UR7, RZ, 0x3c, !PT ;  /* 0x000000070c0c7c12 */ /* 0x000fe4000f8e3cff */
[----:B-1----:R-:W-:-:S04]  /*3230*/  SHF.L.U32 R5, R10, 0x1f, RZ ;  /* 0x0000001f0a057819 */ /* 0x002fc800000006ff */
[----:B------:R-:W1:Y:S02]  /*3240*/  SYNCS.PHASECHK.TRANS64.TRYWAIT P1, [R0+URZ+0x90], R5 ;  /* 0x00009005000075a7 */ /* 0x000e6400080211ff */
[----:B-1----:R-:W-:Y:S05]  /*3250*/  @!P1 BRA `(.L_x_54) ;  /* 0x0000009400a09947 */ /* 0x002fea0003800000 */
.L_x_164:
[C---:B------:R-:W-:Y:S01]  /*3260*/  LEA R4, R11.reuse, UR6, 0x4 ;  /* 0x000000060b047c11 */ /* 0x040fe2000f8e20ff */
[----:B-1----:R-:W-:Y:S01]  /*3270*/  VIADD R0, R0, 0xa0 ;  /* 0x000000a000007836 */ /* 0x002fe20000000000 */
[----:B------:R-:W-:Y:S01]  /*3280*/  SEL R8, R8, RZ, P0 ;  /* 0x000000ff08087207 */ /* 0x000fe20000000000 */
[----:B------:R-:W-:-:S03]  /*3290*/  VIADD R11, R11, 0x1 ;  /* 0x000000010b0b7836 */ /* 0x000fc60000000000 */
[----:B------:R-:W1:Y:S01]  /*32a0*/  LDS.128 R4, [R4+0xf0] ;  /* 0x0000f00004047984 */ /* 0x000e620000000c00 */
[----:B------:R-:W-:Y:S02]  /*32b0*/  PRMT R0, RZ, 0x654, R0 ;  /* 0x00000654ff007816 */ /* 0x000fe40000000000 */
[C---:B------:R-:W-:Y:S01]  /*32c0*/  ISETP.NE.AND P1, PT, R11.reuse, 0x2, PT ;  /* 0x000000020b00780c */ /* 0x040fe20003f25270 */
[----:B------:R-:W-:Y:S01]  /*32d0*/  @!PT LDS RZ, [RZ] ;  /* 0x00000000fffff984 */ /* 0x000fe20000000800 */
[----:B------:R-:W-:Y:S01]  /*32e0*/  @!PT LDS RZ, [RZ] ;  /* 0x00000000fffff984 */ /* 0x000fe20000000800 */
[----:B------:R-:W-:Y:S01]  /*32f0*/  @!PT LDS RZ, [RZ] ;  /* 0x00000000fffff984 */ /* 0x000fe20000000800 */
[----:B------:R-:W-:Y:S01]  /*3300*/  @!PT LDS RZ, [RZ] ;  /* 0x00000000fffff984 */ /* 0x000fe20000000800 */
[----:B------:R2:W-:Y:S06]  /*3310*/  MEMBAR.ALL.CTA ;  /* 0x0000000000007992 */ /* 0x0005ec0000008000 */
[----:B--2---:R-:W2:Y:S01]  /*3320*/  FENCE.VIEW.ASYNC.S ;  /* 0x00000000000073c6 */ /* 0x004ea20000000000 */
[----:B------:R-:W-:Y:S01]  /*3330*/  SEL R11, R11, RZ, P1 ;  /* 0x000000ff0b0b7207 */ /* 0x000fe20000800000 */
[----:B--2---:R2:W-:Y:S01]  /*3340*/  SYNCS.ARRIVE.TRANS64.RED.A1T0 RZ, [R0+URZ], RZ ;  /* 0x000000ff00ff79a7 */ /* 0x0045e200081004ff */
[----:B-1----:R-:W-:-:S02]  /*3350*/  LOP3.LUT P3, RZ, R6, 0x1, RZ, 0xc0, !PT ;  /* 0x0000000106ff7812 */ /* 0x002fc4000786c0ff */
[----:B------:R-:W-:-:S04]  /*3360*/  SEL R5, RZ, 0x1, P1 ;  /* 0x00000001ff057807 */ /* 0x000fc80000800000 */
[----:B------:R-:W-:Y:S02]  /*3370*/  LOP3.LUT R10, R10, R5, RZ, 0x3c, !PT ;  /* 0x000000050a0a7212 */ /* 0x000fe400078e3cff */
[----:B--2---:R-:W-:-:S04]  /*3380*/  SEL R0, RZ, 0x1, P0 ;  /* 0x00000001ff007807 */ /* 0x004fc80000000000 */
[----:B------:R-:W-:Y:S01]  /*3390*/  LOP3.LUT R9, R9, R0, RZ, 0x3c, !PT ;  /* 0x0000000009097212 */ /* 0x000fe200078e3cff */
[----:B------:R-:W-:Y:S06]  /*33a0*/  @P3 BRA `(.L_x_55) ;  /* 0xfffffffc002c3947 */ /* 0x000fec000383ffff */
[----:B------:R-:W-:Y:S01]  /*33b0*/  ULEA UR4, UR5, UR6, 0x3 ;  /* 0x0000000605047291 */ /* 0x000fe2000f8e18ff */
[----:B------:R-:W-:-:S08]  /*33c0*/  SHF.L.U32 R3, R12, 0x1f, RZ ;  /* 0x0000001f0c037819 */ /* 0x000fd000000006ff */
[----:B------:R-:W1:Y:S02]  /*33d0*/  SYNCS.PHASECHK.TRANS64 P0, [UR4+0xa0], R3 ;  /* 0x0000a003ff0075a7 */ /* 0x000e640008001004 */
[----:B-1----:R-:W-:Y:S05]  /*33e0*/  @P0 BRA `(.L_x_56) ;  /* 0x0000000000080947 */ /* 0x002fea0003800000 */
[----:B------:R-:W1:Y:S02]  /*33f0*/  SYNCS.PHASECHK.TRANS64.TRYWAIT P0, [UR4+0xa0], R3 ;  /* 0x0000a003ff0075a7 */ /* 0x000e640008001104 */
[----:B-1----:R-:W-:Y:S05]  /*3400*/  @!P0 BRA `(.L_x_57) ;  /* 0x0000009400488947 */ /* 0x002fea0003800000 */
.L_x_56:
[----:B------:R-:W-:-:S04]  /*3410*/  UIADD3 UR7, UPT, UPT, UR5, 0x1, URZ ;  /* 0x0000000105077890 */ /* 0x000fc8000fffe0ff */
[----:B------:R-:W-:-:S04]  /*3420*/  UISETP.NE.AND UP0, UPT, UR7, 0x2, UPT ;  /* 0x000000020700788c */ /* 0x000fc8000bf05270 */
[----:B------:R-:W-:Y:S02]  /*3430*/  USEL UR8, URZ, 0x1, UP0 ;  /* 0x00000001ff087887 */ /* 0x000fe40008000000 */
[----:B------:R-:W-:-:S04]  /*3440*/  USEL UR7, UR7, URZ, UP0 ;  /* 0x000000ff07077287 */ /* 0x000fc80008000000 */
[----:B------:R-:W-:Y:S01]  /*3450*/  ULEA UR7, UR7, UR6, 0x3 ;  /* 0x0000000607077291 */ /* 0x000fe2000f8e18ff */
[----:B-1----:R-:W-:-:S04]  /*3460*/  LOP3.LUT R3, R12, UR8, RZ, 0x3c, !PT ;  /* 0x000000080c037c12 */ /* 0x002fc8000f8e3cff */
[----:B------:R-:W-:-:S04]  /*3470*/  SHF.L.U32 R0, R3, 0x1f, RZ ;  /* 0x0000001f03007819 */ /* 0x000fc800000006ff */
[----:B------:R-:W1:Y:S02]  /*3480*/  SYNCS.PHASECHK.TRANS64 P0, [UR7+0xa0], R0 ;  /* 0x0000a000ff0075a7 */ /* 0x000e640008001007 */
[----:B-1----:R-:W-:Y:S05]  /*3490*/  @P0 EXIT ;  /* 0x000000000000094d */ /* 0x002fea0003800000 */
[----:B------:R-:W-:Y:S02]  /*34a0*/  SHF.L.U32 R3, R3, 0x1f, RZ ;  /* 0x0000001f03037819 */ /* 0x000fe400000006ff */
[----:B------:R-:W-:-:S07]  /*34b0*/  MOV R0, UR7 ;  /* 0x0000000700007c02 */ /* 0x000fce0008000f00 */
.L_x_58:
[----:B-1----:R1:W2:Y:S02]  /*34c0*/  SYNCS.PHASECHK.TRANS64.TRYWAIT P0, [R0+URZ+0xa0], R3 ;  /* 0x0000a003000075a7 */ /* 0x0022a400080011ff */
[----:B--2---:R-:W-:Y:S05]  /*34d0*/  @!P0 NANOSLEEP.SYNCS 0x989680 ;  /* 0x009896800000895d */ /* 0x004fea0003900000 */
[----:B------:R-:W2:Y:S02]  /*34e0*/  @!P0 SYNCS.PHASECHK.TRANS64 P0, [R0+URZ+0xa0], R3 ;  /* 0x0000a003000085a7 */ /* 0x000ea400080010ff */
[----:B--2---:R-:W-:Y:S05]  /*34f0*/  @P0 EXIT ;  /* 0x000000000000094d */ /* 0x004fea0003800000 */
[----:B------:R-:W-:Y:S05]  /*3500*/  BRA `(.L_x_58) ;  /* 0xfffffffc00ec7947 */ /* 0x000fea000383ffff */
.L_x_51:
[----:B------:R-:W-:Y:S05]  /*3510*/  BRA.U UP4, `(.L_x_59) ;  /* 0x0000001504c87547 */ /* 0x000fea000b800000 */
[----:B------:R-:W1:Y:S01]  /*3520*/  S2UR UR7, SR_CgaCtaId ;  /* 0x00000000000779c3 */ /* 0x000e620000008800 */
[----:B------:R-:W-:Y:S01]  /*3530*/  UMOV UR4, 0x40 ;  /* 0x0000004000047882 */ /* 0x000fe20000000000 */
[----:B------:R-:W-:Y:S01]  /*3540*/  NOP ;  /* 0x0000000000007918 */ /* 0x000fe20000000000 */
[----:B------:R-:W-:Y:S01]  /*3550*/  UMOV UR6, 0x400 ;  /* 0x0000040000067882 */ /* 0x000fe20000000000 */
[----:B-1----:R-:W-:Y:S02]  /*3560*/  ULEA UR5, UR7, UR4, 0x18 ;  /* 0x0000000407057291 */ /* 0x002fe4000f8ec0ff */
[----:B------:R-:W-:-:S07]  /*3570*/  ULEA UR6, UR7, UR6, 0x18 ;  /* 0x0000000607067291 */ /* 0x000fce000f8ec0ff */
[----:B------:R-:W1:Y:S02]  /*3580*/  LDS.U8 R3, [UR5+0x1c] ;  /* 0x00001c05ff037984 */ /* 0x000e640008000000 */
[----:B-1----:R-:W-:-:S13]  /*3590*/  ISETP.NE.AND P0, PT, R3, RZ, PT ;  /* 0x000000ff0300720c */ /* 0x002fda0003f05270 */
[----:B------:R-:W-:Y:S05]  /*35a0*/  @P0 BRA `(.L_x_60) ;  /* 0x0000000400100947 */ /* 0x000fea0003800000 */
[----:B------:R-:W1:Y:S01]  /*35b0*/  S2UR UR4, SR_CgaCtaId ;  /* 0x00000000000479c3 */ /* 0x000e620000008800 */
[----:B------:R-:W-:Y:S02]  /*35c0*/  UISETP.NE.U32.AND UP1, UPT, UR28, 0x1, UPT ;  /* 0x000000011c00788c */ /* 0x000fe4000bf25070 */
[----:B------:R-:W-:Y:S02]  /*35d0*/  UIADD3 UR7, UPT, UPT, UR5, 0x8, URZ ;  /* 0x0000000805077890 */ /* 0x000fe4000fffe0ff */
[----:B-1----:R-:W-:-:S05]  /*35e0*/  ULOP3.LUT UR8, UR4, 0x1, URZ, 0x3c, !UPT ;  /* 0x0000000104087892 */ /* 0x002fca000f8e3cff */
[----:B------:R-:W-:Y:S07]  /*35f0*/  BRA.U !UP1, `(.L_x_61) ;  /* 0x00000001099c7547 */ /* 0x000fee000b800000 */
[----:B------:R-:W-:Y:S01]  /*3600*/  ELECT P0, URZ, PT ;  /* 0x0000000000ff782f */ /* 0x000fe20003800000 */
[----:B------:R-:W-:-:S12]  /*3610*/  BSSY B0, `(.L_x_61) ;  /* 0x0000025000007945 */ /* 0x000fd80003800000 */
[----:B------:R-:W-:Y:S05]  /*3620*/  @!P0 BRA `(.L_x_62) ;  /* 0x00000000008c8947 */ /* 0x000fea0003800000 */
[----:B------:R-:W-:-:S05]  /*3630*/  UMOV UR4, 0x10 ;  /* 0x0000001000047882 */ /* 0x000fca0000000000 */
[----:B------:R-:W-:Y:S04]  /*3640*/  DEPBAR.LE SB1, 0x36 ;  /* 0x00009d800000791a */ /* 0x000fe80000000000 */
[----:B------:R-:W1:Y:S02]  /*3650*/  UTCATOMSWS.2CTA.FIND_AND_SET.ALIGN UP0, UR4, UR4 ;  /* 0x00000004000475e3 */ /* 0x000e640008200800 */
[----:B-1----:R-:W-:Y:S01]  /*3660*/  MOV R10, UR4 ;  /* 0x00000004000a7c02 */ /* 0x002fe20008000f00 */
[----:B------:R-:W-:Y:S06]  /*3670*/  BRA.U UP0, `(.L_x_63) ;  /* 0x0000000100187547 */ /* 0x000fec000b800000 */
.L_x_64:
[----:B------:R-:W-:Y:S05]  /*3680*/  NANOSLEEP 0x64 ;  /* 0x000000640000795d */ /* 0x000fea0003800000 */
[----:B------:R-:W-:-:S05]  /*3690*/  UMOV UR4, 0x10 ;  /* 0x0000001000047882 */ /* 0x000fca0000000000 */
[----:B------:R-:W-:Y:S04]  /*36a0*/  DEPBAR.LE SB1, 0x36 ;  /* 0x00009d800000791a */ /* 0x000fe80000000000 */
[----:B------:R-:W1:Y:S02]  /*36b0*/  UTCATOMSWS.2CTA.FIND_AND_SET.ALIGN UP0, UR4, UR4 ;  /* 0x00000004000475e3 */ /* 0x000e640008200800 */
[----:B-1----:R-:W-:Y:S01]  /*36c0*/  MOV R10, UR4 ;  /* 0x00000004000a7c02 */ /* 0x002fe20008000f00 */
[----:B------:R-:W-:Y:S05]  /*36d0*/  BRA.U !UP0, `(.L_x_64) ;  /* 0xfffffffd08e87547 */ /* 0x000fea000b83ffff */
.L_x_63:
[----:B------:R-:W1:Y:S01]  /*36e0*/  LDS R6, [UR5+0x10] ;  /* 0x00001005ff067984 */ /* 0x000e620008000800 */
[----:B------:R-:W-:Y:S01]  /*36f0*/  IMAD.U32 R3, RZ, RZ, UR6 ;  /* 0x00000006ff037e24 */ /* 0x000fe2000f8e00ff */
[----:B------:R-:W-:-:S03]  /*3700*/  MOV R4, UR8 ;  /* 0x0000000800047c02 */ /* 0x000fc60008000f00 */
[----:B------:R-:W-:Y:S01]  /*3710*/  VIADD R3, R3, 0x110 ;  /* 0x0000011003037836 */ /* 0x000fe20000000000 */
[----:B-1----:R-:W-:-:S04]  /*3720*/  SHF.L.U32 R6, R6, 0x1f, RZ ;  /* 0x0000001f06067819 */ /* 0x002fc800000006ff */
[----:B------:R-:W1:Y:S02]  /*3730*/  SYNCS.PHASECHK.TRANS64.TRYWAIT P0, [UR5+0x8], R6 ;  /* 0x00000806ff0075a7 */ /* 0x000e640008001105 */
[----:B-1----:R-:W-:Y:S05]  /*3740*/  @P0 BRA `(.L_x_65) ;  /* 0x0000000000080947 */ /* 0x002fea0003800000 */
[----:B------:R-:W1:Y:S02]  /*3750*/  SYNCS.PHASECHK.TRANS64.TRYWAIT P0, [UR5+0x8], R6 ;  /* 0x00000806ff0075a7 */ /* 0x000e640008001105 */
[----:B-1----:R-:W-:Y:S05]  /*3760*/  @!P0 BRA `(.L_x_66) ;  /* 0x0000009000888947 */ /* 0x002fea0003800000 */
.L_x_65:
[----:B------:R-:W-:Y:S01]  /*3770*/  PRMT R4, R4, 0x654, R3 ;  /* 0x0000065404047816 */ /* 0x000fe20000000003 */
[----:B------:R-:W-:Y:S01]  /*3780*/  HFMA2 R3, -RZ, RZ, 0, 5.9604644775390625e-08 ;  /* 0x00000001ff037431 */ /* 0x000fe200000001ff */
[----:B------:R-:W-:Y:S01]  /*3790*/  UPRMT UR4, UR8, 0x654, UR7 ;  /* 0x0000065408047896 */ /* 0x000fe20008000007 */
[----:B------:R-:W-:Y:S02]  /*37a0*/  IMAD.MOV.U32 R7, RZ, RZ, 0xffff ;  /* 0x0000ffffff077424 */ /* 0x000fe400078e00ff */
[----:B-1----:R-:W-:Y:S02]  /*37b0*/  IMAD.MOV.U32 R6, RZ, RZ, 0x4 ;  /* 0x00000004ff067424 */ /* 0x002fe400078e00ff */
[----:B------:R-:W-:Y:S01]  /*37c0*/  IMAD.SHL.U32 R9, R10, 0x20, RZ ;  /* 0x000000200a097824 */ /* 0x000fe200078e00ff */
[----:B------:R-:W-:Y:S02]  /*37d0*/  MOV R5, UR4 ;  /* 0x0000000400057c02 */ /* 0x000fe40008000f00 */
[-C--:B------:R-:W-:Y:S01]  /*37e0*/  SHF.L.U32 R8, R7, R10.reuse, RZ ;  /* 0x0000000a07087219 */ /* 0x080fe200000006ff */
[----:B------:R1:W-:Y:S01]  /*37f0*/  SYNCS.ARRIVE.TRANS64.RED RZ, [UR4], R6 ;  /* 0x00000006ffff79a7 */ /* 0x0003e20008000404 */
[----:B------:R-:W-:Y:S01]  /*3800*/  SHF.L.U32 R7, R3, R10, RZ ;  /* 0x0000000a03077219 */ /* 0x000fe200000006ff */
[----:B------:R1:W-:Y:S04]  /*3810*/  STS [UR6+0x110], R9 ;  /* 0x00011009ff007988 */ /* 0x0003e80008000806 */
[----:B------:R1:W-:Y:S04]  /*3820*/  STAS [R4.64], R10 ;  /* 0x0000000a04007dbd */ /* 0x0003e8000c0008ff */
[----:B------:R1:W-:Y:S04]  /*3830*/  ATOMS.OR RZ, [UR5+0x14], R8 ;  /* 0x00001408ffff798c */ /* 0x0003e8000b000005 */
[----:B------:R1:W-:Y:S04]  /*3840*/  ATOMS.OR RZ, [UR5+0x18], R7 ;  /* 0x00001807ffff798c */ /* 0x0003e8000b000005 */
[----:B------:R1:W-:Y:S02]  /*3850*/  ATOMS.XOR RZ, [UR5+0x10], R3 ;  /* 0x00001003ffff798c */ /* 0x0003e4000b800005 */
.L_x_62:
[----:B------:R-:W-:Y:S05]  /*3860*/  BSYNC B0 ;  /* 0x0000000000007941 */ /* 0x000fea0003800000 */
.L_x_61:
[----:B------:R-:W-:Y:S05]  /*3870*/  BRA.U UP1, `(.L_x_67) ;  /* 0x00000001016c7547 */ /* 0x000fea000b800000 */
[----:B------:R-:W-:-:S03]  /*3880*/  UMOV UR4, 0xffffffff ;  /* 0xffffffff00047882 */ /* 0x000fc60000000000 */
[----:B------:R-:W-:Y:S05]  /*3890*/  BRA.DIV UR4, `(.L_x_68) ;  /* 0x0000009204547947 */ /* 0x000fea000b800000 */
[----:B------:R-:W-:-:S13]  /*38a0*/  ELECT P6, URZ, PT ;  /* 0x0000000000ff782f */ /* 0x000fda00038c0000 */
.L_x_168:
[----:B------:R-:W-:Y:S05]  /*38b0*/  @!P6 BRA `(.L_x_67) ;  /* 0x00000000005ce947 */ /* 0x000fea0003800000 */
[----:B-1----:R-:W1:Y:S02]  /*38c0*/  LDS R4, [UR5+0x10] ;  /* 0x00001005ff047984 */ /* 0x002e640008000800 */
[----:B-1----:R-:W-:-:S04]  /*38d0*/  SHF.L.U32 R4, R4, 0x1f, RZ ;  /* 0x0000001f04047819 */ /* 0x002fc800000006ff */
[----:B------:R-:W1:Y:S02]  /*38e0*/  SYNCS.PHASECHK.TRANS64.TRYWAIT P0, [UR5+0x8], R4 ;  /* 0x00000804ff0075a7 */ /* 0x000e640008001105 */
[----:B-1----:R-:W-:Y:S05]  /*38f0*/  @P0 BRA `(.L_x_69) ;  /* 0x0000000000080947 */ /* 0x002fea0003800000 */
[----:B------:R-:W1:Y:S02]  /*3900*/  SYNCS.PHASECHK.TRANS64.TRYWAIT P0, [UR5+0x8], R4 ;  /* 0x00000804ff0075a7 */ /* 0x000e640008001105 */
[----:B-1----:R-:W-:Y:S05]  /*3910*/  @!P0 BRA `(.L_x_70) ;  /* 0x0000009000548947 */ /* 0x002fea0003800000 */
.L_x_69:
[----:B------:R-:W2:Y:S01]  /*3920*/  LDS R6, [UR6+0x110] ;  /* 0x00011006ff067984 */ /* 0x000ea20008000800 */
[----:B-1----:R-:W-:Y:S02]  /*3930*/  HFMA2 R3, -RZ, RZ, 0, 5.9604644775390625e-08 ;  /* 0x00000001ff037431 */ /* 0x002fe400000001ff */
[----:B------:R-:W-:Y:S01]  /*3940*/  IMAD.MOV.U32 R4, RZ, RZ, 0xffff ;  /* 0x0000ffffff047424 */ /* 0x000fe200078e00ff */
[----:B------:R-:W-:Y:S01]  /*3950*/  UPRMT UR4, UR8, 0x654, UR7 ;  /* 0x0000065408047896 */ /* 0x000fe20008000007 */
[----:B--2---:R-:W-:-:S03]  /*3960*/  IMAD.SHL.U32 R5, R6, 0x20, RZ ;  /* 0x0000002006057824 */ /* 0x004fc600078e00ff */
[-C--:B------:R-:W-:Y:S02]  /*3970*/  SHF.L.U32 R4, R4, R6.reuse, RZ ;  /* 0x0000000604047219 */ /* 0x080fe400000006ff */
[----:B------:R-:W-:Y:S01]  /*3980*/  SHF.L.U32 R6, R3, R6, RZ ;  /* 0x0000000603067219 */ /* 0x000fe200000006ff */
[----:B------:R2:W-:Y:S04]  /*3990*/  STS [UR6+0x110], R5 ;  /* 0x00011005ff007988 */ /* 0x0005e80008000806 */
[----:B------:R2:W-:Y:S04]  /*39a0*/  ATOMS.OR RZ, [UR5+0x14], R4 ;  /* 0x00001404ffff798c */ /* 0x0005e8000b000005 */
[----:B------:R2:W-:Y:S01]  /*39b0*/  ATOMS.OR RZ, [UR5+0x18], R6 ;  /* 0x00001806ffff798c */ /* 0x0005e2000b000005 */
[----:B------:R-:W-:Y:S03]  /*39c0*/  SYNCS.ARRIVE.TRANS64.RED.A1T0 RZ, [UR4], RZ ;  /* 0x000000ffffff79a7 */ /* 0x000fe60008100404 */
[----:B------:R2:W-:Y:S01]  /*39d0*/  ATOMS.XOR RZ, [UR5+0x10], R3 ;  /* 0x00001003ffff798c */ /* 0x0005e2000b800005 */
[----:B------:R-:W-:Y:S05]  /*39e0*/  BRA `(.L_x_67) ;  /* 0x0000000000107947 */ /* 0x000fea0003800000 */
.L_x_60:
[----:B------:R-:W-:Y:S02]  /*39f0*/  MOV R3, 0xffffffff ;  /* 0xffffffff00037802 */ /* 0x000fe40000000f00 */
[----:B------:R-:W-:-:S03]  /*3a00*/  MOV R4, 0x3a30 ;  /* 0x00003a3000047802 */ /* 0x000fc60000000f00 */
[----:B------:R1:W-:Y:S04]  /*3a10*/  STS [UR6+0x110], R3 ;  /* 0x00011003ff007988 */ /* 0x0003e80008000806 */
[----:B-1---5:R-:W-:Y:S05]  /*3a20*/  CALL.REL.NOINC `($__internal_1_$__cuda_sm10x_tcgen05_guardrail_trap_phase_invalid_during_alloc) ;  /* 0x0000009400fc7944 */ /* 0x022fea0003c00000 */
.L_x_67:
[----:B------:R-:W-:Y:S05]  /*3a30*/  WARPSYNC.ALL ;  /* 0x0000000000007948 */ /* 0x000fea0003800000 */
[----:B------:R-:W3:Y:S01]  /*3a40*/  S2UR UR4, SR_CgaCtaId ;  /* 0x00000000000479c3 */ /* 0x000ee20000008800 */
[----:B------:R-:W-:Y:S01]  /*3a50*/  UMOV UR33, 0x400 ;  /* 0x0000040000217882 */ /* 0x000fe20000000000 */
[----:B------:R-:W-:-:S06]  /*3a60*/  NOP ;  /* 0x0000000000007918 */ /* 0x000fcc0000000000 */
[----:B------:R-:W-:Y:S06]  /*3a70*/  BAR.ARV 0x6, 0xa0 ;  /* 0x0182800000007b1d */ /* 0x000fec0000002000 */
[----:B------:R-:W4:Y:S01]  /*3a80*/  LDCU UR12, c[0x0][0x38c] ;  /* 0x00007180ff0c77ac */ /* 0x000f220008000800 */
[----:B------:R-:W-:Y:S02]  /*3a90*/  LOP3.LUT R0, R0, 0xffff, RZ, 0xc0, !PT ;  /* 0x0000ffff00007812 */ /* 0x000fe400078ec0ff */
[----:B-1----:R-:W-:Y:S01]  /*3aa0*/  CS2R R8, SRZ ;  /* 0x0000000000087805 */ /* 0x002fe2000001ff00 */
[----:B------:R-:W-:Y:S01]  /*3ab0*/  UMOV UR54, 0x1 ;  /* 0x0000000100367882 */ /* 0x000fe20000000000 */
[----:B------:R-:W-:Y:S01]  /*3ac0*/  R2UR UR64, R0 ;  /* 0x00000000004072ca */ /* 0x000fe200000e0000 */
[----:B------:R-:W-:Y:S01]  /*3ad0*/  UISETP.NE.AND UP3, UPT, UR28, URZ, UPT ;  /* 0x000000ff1c00728c */ /* 0x000fe2000bf65270 */
[----:B------:R-:W-:Y:S01]  /*3ae0*/  UMOV UR60, URZ ;  /* 0x000000ff003c7c82 */ /* 0x000fe20008000000 */
[----:B------:R-:W-:Y:S01]  /*3af0*/  UMOV UR58, URZ ;  /* 0x000000ff003a7c82 */ /* 0x000fe20008000000 */
[----:B---3--:R-:W-:Y:S01]  /*3b00*/  ULEA UR33, UR4, UR33, 0x18 ;  /* 0x0000002104217291 */ /* 0x008fe2000f8ec0ff */
[----:B------:R-:W-:-:S02]  /*3b10*/  UMOV UR56, URZ ;  /* 0x000000ff00387c82 */ /* 0x000fc40008000000 */
[----:B------:R-:W-:Y:S01]  /*3b20*/  UMOV UR4, URZ ;  /* 0x000000ff00047c82 */ /* 0x000fe20008000000 */
[----:B------:R-:W-:Y:S02]  /*3b30*/  UIADD3 UR7, UPT, UPT, UR33, 0x10800, URZ ;  /* 0x0001080021077890 */ /* 0x000fe4000fffe0ff */
[----:B------:R-:W-:Y:S02]  /*3b40*/  UIADD3 UR6, UPT, UPT, UR33, 0x20800, URZ ;  /* 0x0002080021067890 */ /* 0x000fe4000fffe0ff */
[----:B------:R-:W-:Y:S01]  /*3b50*/  UIADD3 UR5, UPT, UPT, UR33, 0x30800, URZ ;  /* 0x0003080021057890 */ /* 0x000fe2000fffe0ff */
[----:B--2---:R-:W1:Y:S01]  /*3b60*/  LDS R3, [UR33+0x110] ;  /* 0x00011021ff037984 */ /* 0x004e620008000800 */
[----:B------:R-:W-:Y:S02]  /*3b70*/  UIADD3 UR8, UPT, UPT, UR33, 0x31000, URZ ;  /* 0x0003100021087890 */ /* 0x000fe4000fffe0ff */
[----:B----4-:R-:W-:Y:S02]  /*3b80*/  UIADD3 UR12, UPT, UPT, UR12, 0x7f, URZ ;  /* 0x0000007f0c0c7890 */ /* 0x010fe4000fffe0ff */
[----:B------:R-:W-:-:S02]  /*3b90*/  USHF.R.U32.HI UR11, URZ, 0x4, UR7 ;  /* 0x00000004ff0b7899 */ /* 0x000fc40008011607 */
[----:B------:R-:W-:Y:S02]  /*3ba0*/  USHF.R.U32.HI UR9, URZ, 0x4, UR6 ;  /* 0x00000004ff097899 */ /* 0x000fe40008011606 */
[----:B------:R-:W-:Y:S02]  /*3bb0*/  USHF.R.U32.HI UR7, URZ, 0x4, UR5 ;  /* 0x00000004ff077899 */ /* 0x000fe40008011605 */
[----:B------:R-:W-:Y:S02]  /*3bc0*/  USHF.R.U32.HI UR6, URZ, 0x4, UR8 ;  /* 0x00000004ff067899 */ /* 0x000fe40008011608 */
[----:B------:R-:W-:Y:S02]  /*3bd0*/  USHF.R.S32.HI UR10, URZ, 0x1f, UR12 ;  /* 0x0000001fff0a7899 */ /* 0x000fe4000801140c */
[----:B------:R-:W-:Y:S02]  /*3be0*/  ULOP3.LUT UR9, UR9, 0x3fff, URZ, 0xc0, !UPT ;  /* 0x00003fff09097892 */ /* 0x000fe4000f8ec0ff */
[----:B------:R-:W-:-:S02]  /*3bf0*/  ULOP3.LUT UR7, UR7, 0x3fff, URZ, 0xc0, !UPT ;  /* 0x00003fff07077892 */ /* 0x000fc4000f8ec0ff */
[----:B------:R-:W-:Y:S02]  /*3c00*/  ULOP3.LUT UR6, UR6, 0x3fff, URZ, 0xc0, !UPT ;  /* 0x00003fff06067892 */ /* 0x000fe4000f8ec0ff */
[----:B------:R-:W-:Y:S02]  /*3c10*/  ULEA.HI UR5, UR10, UR12, URZ, 0x7 ;  /* 0x0000000c0a057291 */ /* 0x000fe4000f8f38ff */
[----:B------:R-:W-:Y:S02]  /*3c20*/  ULOP3.LUT UR51, UR9, 0x10000, URZ, 0xfc, !UPT ;  /* 0x0001000009337892 */ /* 0x000fe4000f8efcff */
[----:B------:R-:W-:Y:S02]  /*3c30*/  ULOP3.LUT UR11, UR11, 0x3fff, URZ, 0xc0, !UPT ;  /* 0x00003fff0b0b7892 */ /* 0x000fe4000f8ec0ff */
[----:B------:R-:W-:Y:S02]  /*3c40*/  ULOP3.LUT UR52, UR7, 0x10000, URZ, 0xfc, !UPT ;  /* 0x0001000007347892 */ /* 0x000fe4000f8efcff */
[----:B------:R-:W-:-:S02]  /*3c50*/  ULOP3.LUT UR53, UR6, 0x10000, URZ, 0xfc, !UPT ;  /* 0x0001000006357892 */ /* 0x000fc4000f8efcff */
[----:B------:R-:W-:Y:S02]  /*3c60*/  USHF.R.S32.HI UR55, URZ, 0x7, UR5 ;  /* 0x00000007ff377899 */ /* 0x000fe40008011405 */
[----:B------:R-:W-:Y:S02]  /*3c70*/  ULOP3.LUT UR50, UR11, 0x10000, URZ, 0xfc, !UPT ;  /* 0x000100000b327892 */ /* 0x000fe4000f8efcff */
[----:B------:R-:W-:Y:S02]  /*3c80*/  UIADD3 UR66, UPT, UPT, UR33, 0xb0, URZ ;  /* 0x000000b021427890 */ /* 0x000fe4000fffe0ff */
[----:B------:R-:W-:Y:S01]  /*3c90*/  UIADD3 UR65, UPT, UPT, UR55, -0x1, URZ ;  /* 0xffffffff37417890 */ /* 0x000fe2000fffe0ff */
[----:B------:R-:W-:Y:S01]  /*3ca0*/  UMOV UR40, URZ ;  /* 0x000000ff00287c82 */ /* 0x000fe20008000000 */
[----:B-1----:R-:W-:Y:S01]  /*3cb0*/  R2UR UR31, R3 ;  /* 0x00000000031f72ca */ /* 0x002fe200000e0000 */
[----:B------:R-:W-:Y:S01]  /*3cc0*/  IMAD.MOV.U32 R3, RZ, RZ, RZ ;  /* 0x000000ffff037224 */ /* 0x000fe200078e00ff */
[----:B------:R-:W-:Y:S01]  /*3cd0*/  UMOV UR38, URZ ;  /* 0x000000ff00267c82 */ /* 0x000fe20008000000 */
[----:B------:R-:W-:Y:S01]  /*3ce0*/  UMOV UR36, URZ ;  /* 0x000000ff00247c82 */ /* 0x000fe20008000000 */
[----:B------:R-:W-:-:S09]  /*3cf0*/  UMOV UR34, URZ ;  /* 0x000000ff00227c82 */ /* 0x000fd20008000000 */
[----:B------:R-:W-:Y:S02]  /*3d00*/  UIADD3 UR48, UPT, UPT, UR31, 0x1c0, URZ ;  /* 0x000001c01f307890 */ /* 0x000fe4000fffe0ff */
[----:B------:R-:W-:Y:S02]  /*3d10*/  UIADD3 UR49, UPT, UPT, UR31, 0x1c4, URZ ;  /* 0x000001c41f317890 */ /* 0x000fe4000fffe0ff */
[----:B------:R-:W-:Y:S02]  /*3d20*/  UIADD3 UR46, UPT, UPT, UR31, 0x400001c0, URZ ;  /* 0x400001c01f2e7890 */ /* 0x000fe4000fffe0ff */
[----:B------:R-:W-:Y:S02]  /*3d30*/  UIADD3 UR47, UPT, UPT, UR31, 0x400001c4, URZ ;  /* 0x400001c41f2f7890 */ /* 0x000fe4000fffe0ff */
[----:B------:R-:W-:Y:S02]  /*3d40*/  UIADD3 UR44, UPT, UPT, UR31, -0x7ffffe40, URZ ;  /* 0x800001c01f2c7890 */ /* 0x000fe4000fffe0ff */
[----:B------:R-:W-:-:S02]  /*3d50*/  UIADD3 UR45, UPT, UPT, UR31, -0x7ffffe3c, URZ ;  /* 0x800001c41f2d7890 */ /* 0x000fc4000fffe0ff */
[----:B------:R-:W-:Y:S02]  /*3d60*/  UIADD3 UR42, UPT, UPT, UR31, -0x3ffffe40, URZ ;  /* 0xc00001c01f2a7890 */ /* 0x000fe4000fffe0ff */
[----:B------:R-:W-:Y:S02]  /*3d70*/  UIADD3 UR43, UPT, UPT, UR31, -0x3ffffe3c, URZ ;  /* 0xc00001c41f2b7890 */ /* 0x000fe4000fffe0ff */
[----:B------:R-:W-:Y:S02]  /*3d80*/  USHF.R.U32.HI UR9, URZ, 0x11, UR48 ;  /* 0x00000011ff097899 */ /* 0x000fe40008011630 */
[----:B------:R-:W-:Y:S02]  /*3d90*/  USHF.R.U32.HI UR8, URZ, 0x1a, UR49 ;  /* 0x0000001aff087899 */ /* 0x000fe40008011631 */
[----:B------:R-:W-:Y:S02]  /*3da0*/  USHF.R.U32.HI UR7, URZ, 0x11, UR46 ;  /* 0x00000011ff077899 */ /* 0x000fe4000801162e */
[----:B------:R-:W-:-:S02]  /*3db0*/  USHF.R.U32.HI UR6, URZ, 0x1a, UR47 ;  /* 0x0000001aff067899 */ /* 0x000fc4000801162f */
[----:B------:R-:W-:Y:S02]  /*3dc0*/  USHF.R.U32.HI UR5, URZ, 0x11, UR44 ;  /* 0x00000011ff057899 */ /* 0x000fe4000801162c */
[----:B------:R-:W-:Y:S02]  /*3dd0*/  USHF.R.U32.HI UR10, URZ, 0x1a, UR45 ;  /* 0x0000001aff0a7899 */ /* 0x000fe4000801162d */
[----:B------:R-:W-:Y:S02]  /*3de0*/  USHF.R.U32.HI UR12, URZ, 0x11, UR42 ;  /* 0x00000011ff0c7899 */ /* 0x000fe4000801162a */
[----:B------:R-:W-:Y:S02]  /*3df0*/  USHF.R.U32.HI UR13, URZ, 0x1a, UR43 ;  /* 0x0000001aff0d7899 */ /* 0x000fe4000801162b */
[----:B------:R-:W-:Y:S02]  /*3e00*/  ULOP3.LUT UR14, UR9, 0x6000, URZ, 0xc0, !UPT ;  /* 0x00006000090e7892 */ /* 0x000fe4000f8ec0ff */
[----:B------:R-:W-:-:S02]  /*3e10*/  ULOP3.LUT UR62, UR8, 0x30, URZ, 0xc0, !UPT ;  /* 0x00000030083e7892 */ /* 0x000fc4000f8ec0ff */
[----:B------:R-:W-:Y:S02]  /*3e20*/  ULOP3.LUT UR11, UR7, 0x6000, URZ, 0xc0, !UPT ;  /* 0x00006000070b7892 */ /* 0x000fe4000f8ec0ff */
[----:B------:R-:W-:Y:S02]  /*3e30*/  ULOP3.LUT UR9, UR6, 0x30, URZ, 0xc0, !UPT ;  /* 0x0000003006097892 */ /* 0x000fe4000f8ec0ff */
[----:B------:R-:W-:Y:S02]  /*3e40*/  ULOP3.LUT UR5, UR5, 0x6000, URZ, 0xc0, !UPT ;  /* 0x0000600005057892 */ /* 0x000fe4000f8ec0ff */
[----:B------:R-:W-:Y:S02]  /*3e50*/  ULOP3.LUT UR8, UR10, 0x30, URZ, 0xc0, !UPT ;  /* 0x000000300a087892 */ /* 0x000fe4000f8ec0ff */
        /* <DEDUP_REMOVED lines=10> */
[----:B------:R-:W-:Y:S02]  /*3f00*/  UPRMT UR63, UR62, 0x5410, UR14 ;  /* 0x000054103e3f7896 */ /* 0x000fe4000800000e */
[----:B------:R-:W-:Y:S02]  /*3f10*/  UPRMT UR61, UR9, 0x5410, UR11 ;  /* 0x00005410093d7896 */ /* 0x000fe4000800000b */
[----:B------:R-:W-:Y:S02]  /*3f20*/  UPRMT UR59, UR8, 0x5410, UR5 ;  /* 0x00005410083b7896 */ /* 0x000fe40008000005 */
[----:B------:R-:W-:Y:S01]  /*3f30*/  UPRMT UR57, UR6, 0x5410, UR7 ;  /* 0x0000541006397896 */ /* 0x000fe20008000007 */
[----:B------:R-:W-:Y:S01]  /*3f40*/  UMOV UR62, URZ ;  /* 0x000000ff003e7c82 */ /* 0x000fe20008000000 */
[----:B------:R-:W-:Y:S01]  /*3f50*/  UMOV UR41, UR63 ;  /* 0x0000003f00297c82 */ /* 0x000fe20008000000 */
[----:B------:R-:W-:-:S02]  /*3f60*/  UMOV UR39, UR61 ;  /* 0x0000003d00277c82 */ /* 0x000fc40008000000 */
[----:B------:R-:W-:Y:S02]  /*3f70*/  UMOV UR37, UR59 ;  /* 0x0000003b00257c82 */ /* 0x000fe40008000000 */
[----:B------:R-:W-:-:S05]  /*3f80*/  UMOV UR35, UR57 ;  /* 0x0000003900237c82 */ /* 0x000fca0008000000 */
.L_x_81:
[C---:B------:R-:W-:Y:S02]  /*3f90*/  LEA R0, R9.reuse, UR33, 0x3 ;  /* 0x0000002109007c11 */ /* 0x040fe4000f8e18ff */
[----:B------:R-:W-:Y:S02]  /*3fa0*/  SHF.L.U32 R5, R8, 0x1f, RZ ;  /* 0x0000001f08057819 */ /* 0x000fe400000006ff */
[----:B------:R-:W-:Y:S02]  /*3fb0*/  LEA R4, R9, UR33, 0x4 ;  /* 0x0000002109047c11 */ /* 0x000fe4000f8e20ff */
[----:B------:R-:W1:Y:S02]  /*3fc0*/  SYNCS.PHASECHK.TRANS64.TRYWAIT P0, [R0+URZ+0x90], R5 ;  /* 0x00009005000075a7 */ /* 0x000e6400080011ff */
[----:B-12---:R-:W-:Y:S05]  /*3fd0*/  @!P0 BRA `(.L_x_71) ;  /* 0x0000008800bc8947 */ /* 0x006fea0003800000 */
.L_x_169:
[----:B-1----:R-:W1:Y:S01]  /*3fe0*/  LDS.128 R4, [R4+0xf0] ;  /* 0x0000f00004047984 */ /* 0x002e620000000c00 */
[----:B------:R-:W-:Y:S02]  /*3ff0*/  VIADD R0, R0, 0xa0 ;  /* 0x000000a000007836 */ /* 0x000fe40000000000 */
[----:B------:R-:W-:Y:S01]  /*4000*/  VIADD R9, R9, 0x1 ;  /* 0x0000000109097836 */ /* 0x000fe20000000000 */
[----:B------:R-:W-:Y:S01]  /*4010*/  @!PT LDS RZ, [RZ] ;  /* 0x00000000fffff984 */ /* 0x000fe20000000800 */
[----:B------:R-:W-:Y:S01]  /*4020*/  @!PT LDS RZ, [RZ] ;  /* 0x00000000fffff984 */ /* 0x000fe20000000800 */
[----:B------:R-:W-:Y:S01]  /*4030*/  @!PT LDS RZ, [RZ] ;  /* 0x00000000fffff984 */ /* 0x000fe20000000800 */
[----:B------:R-:W-:Y:S01]  /*4040*/  @!PT LDS RZ, [RZ] ;  /* 0x00000000fffff984 */ /* 0x000fe20000000800 */
[----:B------:R2:W-:Y:S06]  /*4050*/  MEMBAR.ALL.CTA ;  /* 0x0000000000007992 */ /* 0x0005ec0000008000 */
[----:B--2---:R-:W2:Y:S01]  /*4060*/  FENCE.VIEW.ASYNC.S ;  /* 0x00000000000073c6 */ /* 0x004ea20000000000 */
[----:B------:R-:W-:-:S04]  /*4070*/  PRMT R0, RZ, 0x654, R0 ;  /* 0x00000654ff007816 */ /* 0x000fc80000000000 */
[----:B--2---:R2:W-:Y:S01]  /*4080*/  SYNCS.ARRIVE.TRANS64.RED.A1T0 RZ, [R0+URZ], RZ ;  /* 0x000000ff00ff79a7 */ /* 0x0045e200081004ff */
[----:B-1----:R-:W-:Y:S01]  /*4090*/  LOP3.LUT P2, RZ, R6, 0x1, RZ, 0xc0, !PT ;  /* 0x0000000106ff7812 */ /* 0x002fe2000784c0ff */
[----:B--2---:R-:W-:-:S12]  /*40a0*/  BRA.U UP3, `(.L_x_72) ;  /* 0x0000000903107547 */ /* 0x004fd8000b800000 */
[----:B------:R-:W1:Y:S01]  /*40b0*/  LDCU UR7, c[0x0][0x38c] ;  /* 0x00007180ff0777ac */ /* 0x000e620008000800 */
[----:B------:R-:W-:Y:S01]  /*40c0*/  ULOP3.LUT UR29, UR54, 0x1, URZ, 0x3c, !UPT ;  /* 0x00000001361d7892 */ /* 0x000fe2000f8e3cff */
[----:B------:R-:W-:Y:S01]  /*40d0*/  UMOV UR11, URZ ;  /* 0x000000ff000b7c82 */ /* 0x000fe20008000000 */
[----:B------:R-:W-:Y:S02]  /*40e0*/  UMOV UR6, 0x1 ;  /* 0x0000000100067882 */ /* 0x000fe40000000000 */
[----:B------:R-:W-:Y:S01]  /*40f0*/  UIMAD UR29, UR29, 0xc0, UR31 ;  /* 0x000000c01d1d78a4 */ /* 0x000fe2000f8e021f */
[----:B------:R-:W-:Y:S01]  /*4100*/  UMOV UR30, UR4 ;  /* 0x00000004001e7c82 */ /* 0x000fe20008000000 */
[----:B------:R-:W-:Y:S01]  /*4110*/  UMOV UR28, UR55 ;  /* 0x00000037001c7c82 */ /* 0x000fe20008000000 */
[----:B-1----:R-:W-:-:S09]  /*4120*/  UISETP.GE.AND UP0, UPT, UR7, 0x1, UPT ;  /* 0x000000010700788c */ /* 0x002fd2000bf06270 */
[----:B------:R-:W-:Y:S05]  /*4130*/  BRA.U !UP0, `(.L_x_73) ;  /* 0x0000000108ec7547 */ /* 0x000fea000b800000 */
[----:B------:R-:W-:Y:S01]  /*4140*/  ULEA UR5, UR4, UR33, 0x3 ;  /* 0x0000002104057291 */ /* 0x000fe2000f8e18ff */
[----:B------:R-:W-:-:S08]  /*4150*/  SHF.L.U32 R5, R3, 0x1f, RZ ;  /* 0x0000001f03057819 */ /* 0x000fd000000006ff */
[----:B------:R-:W1:Y:S02]  /*4160*/  SYNCS.PHASECHK.TRANS64.TRYWAIT P0, [UR5], R5 ;  /* 0x00000005ff0075a7 */ /* 0x000e640008001105 */
[----:B-1----:R-:W-:Y:S05]  /*4170*/  @P0 BRA `(.L_x_74) ;  /* 0x0000000000080947 */ /* 0x002fea0003800000 */
[----:B------:R-:W1:Y:S02]  /*4180*/  SYNCS.PHASECHK.TRANS64.TRYWAIT P0, [UR5], R5 ;  /* 0x00000005ff0075a7 */ /* 0x000e640008001105 */
[----:B-1----:R-:W-:Y:S05]  /*4190*/  @!P0 BRA `(.L_x_75) ;  /* 0x0000008800608947 */ /* 0x002fea0003800000 */
.L_x_74:
[----:B------:R-:W-:Y:S01]  /*41a0*/  UISETP.GE.U32.AND UP1, UPT, UR7, 0x81, UPT ;  /* 0x000000810700788c */ /* 0x000fe2000bf26070 */
[----:B-1----:R-:W-:Y:S01]  /*41b0*/  IMAD.U32 R0, RZ, RZ, UR54 ;  /* 0x00000036ff007e24 */ /* 0x002fe2000f8e00ff */
[----:B------:R-:W-:Y:S02]  /*41c0*/  UIADD3 UR30, UPT, UPT, UR4, 0x1, URZ ;  /* 0x00000001041e7890 */ /* 0x000fe4000fffe0ff */
[----:B------:R-:W-:Y:S02]  /*41d0*/  ULEA UR8, UR4, UR53, 0x6 ;  /* 0x0000003504087291 */ /* 0x000fe4000f8e30ff */
[----:B------:R-:W-:Y:S01]  /*41e0*/  UISETP.NE.AND UP0, UPT, UR30, 0x4, UPT ;  /* 0x000000041e00788c */ /* 0x000fe2000bf05270 */
[----:B------:R-:W-:Y:S01]  /*41f0*/  PLOP3.LUT P1, PT, PT, PT, UP1, 0x80, 0x8 ;  /* 0x000000000008781c */ /* 0x000fe20003f2f018 */
[----:B------:R-:W-:Y:S01]  /*4200*/  ULEA UR12, UR4, UR52, 0x5 ;  /* 0x00000034040c7291 */ /* 0x000fe2000f8e28ff */
[----:B------:R-:W-:Y:S01]  /*4210*/  SHF.L.U32 R5, R0, 0x1f, RZ ;  /* 0x0000001f00057819 */ /* 0x000fe200000006ff */
[----:B------:R-:W-:-:S02]  /*4220*/  USEL UR6, URZ, 0x1, UP0 ;  /* 0x00000001ff067887 */ /* 0x000fc40008000000 */
[----:B------:R-:W-:Y:S02]  /*4230*/  USEL UR30, UR30, URZ, UP0 ;  /* 0x000000ff1e1e7287 */ /* 0x000fe40008000000 */
[----:B------:R-:W-:Y:S02]  /*4240*/  UIADD3 UR10, UPT, UPT, UR8, 0x20, URZ ;  /* 0x00000020080a7890 */ /* 0x000fe4000fffe0ff */
[----:B------:R-:W-:Y:S01]  /*4250*/  @UP1 ULEA UR7, UR30, UR33, 0x3 ;  /* 0x000000211e071291 */ /* 0x000fe2000f8e18ff */
[----:B------:R-:W-:Y:S01]  /*4260*/  LOP3.LUT R3, R3, UR6, RZ, 0x3c, !PT ;  /* 0x0000000603037c12 */ /* 0x000fe2000f8e3cff */
[----:B------:R-:W-:Y:S01]  /*4270*/  UMOV UR13, 0x4008 ;  /* 0x00004008000d7882 */ /* 0x000fe20000000000 */
[----:B------:R-:W-:Y:S01]  /*4280*/  UMOV UR9, 0x4008 ;  /* 0x0000400800097882 */ /* 0x000fe20000000000 */
[----:B------:R-:W-:Y:S01]  /*4290*/  UMOV UR11, 0x4008 ;  /* 0x00004008000b7882 */ /* 0x000fe20000000000 */
[----:B------:R-:W-:Y:S01]  /*42a0*/  @P1 SHF.L.U32 R4, R3, 0x1f, RZ ;  /* 0x0000001f03041819 */ /* 0x000fe200000006ff */
[----:B------:R-:W-:-:S03]  /*42b0*/  UMOV UR6, 0x1 ;  /* 0x0000000100067882 */ /* 0x000fc60000000000 */
[----:B------:R-:W1:Y:S01]  /*42c0*/  @P1 SYNCS.PHASECHK.TRANS64.TRYWAIT P0, [UR7], R4 ;  /* 0x00000004ff0015a7 */ /* 0x000e620008001107 */
[----:B------:R2:W-:Y:S01]  /*42d0*/  UTCCP.T.S.2CTA.4x32dp128bit tmem[UR31+0x1c0], gdesc[UR12] ;  /* 0x0001c00c1f0079e7 */ /* 0x0005e20009300000 */
[----:B------:R2:W-:Y:S01]  /*42e0*/  UTCCP.T.S.2CTA.4x32dp128bit tmem[UR31+0x1c4], gdesc[UR8] ;  /* 0x0001c4081f0079e7 */ /* 0x0005e20009300000 */
[----:B------:R2:W-:Y:S01]  /*42f0*/  UTCCP.T.S.2CTA.4x32dp128bit tmem[UR31+0x1c8], gdesc[UR10] ;  /* 0x0001c80a1f0079e7 */ /* 0x0005e20009300000 */
[----:B------:R-:W3:Y:S01]  /*4300*/  SYNCS.PHASECHK.TRANS64.TRYWAIT P3, [UR33+0xb8], R5 ;  /* 0x0000b805ff0075a7 */ /* 0x000ee20008061121 */
[----:B-1----:R-:W-:Y:S01]  /*4310*/  @P1 VOTEU.ANY UP0, P0 ;  /* 0x0000000000ff1886 */ /* 0x002fe20000000100 */
[----:B------:R-:W-:Y:S01]  /*4320*/  @UP1 USEL UR6, URZ, 0x1, !UP0 ;  /* 0x00000001ff061887 */ /* 0x000fe2000c000000 */
[----:B--23--:R-:W-:Y:S11]  /*4330*/  @!P3 BRA `(.L_x_76) ;  /* 0x000000880010b947 */ /* 0x00cff60003800000 */
.L_x_172:
[----:B------:R-:W-:Y:S01]  /*4340*/  ELECT P0, URZ, PT ;  /* 0x0000000000ff782f */ /* 0x000fe20003800000 */
[----:B------:R-:W-:Y:S02]  /*4350*/  ULEA UR8, UR4, UR51, 0xa ;  /* 0x0000003304087291 */ /* 0x000fe4000f8e50ff */
[----:B------:R-:W-:Y:S02]  /*4360*/  ULEA UR4, UR4, UR50, 0xa ;  /* 0x0000003204047291 */ /* 0x000fe4000f8e50ff */
[----:B------:R-:W-:Y:S02]  /*4370*/  UIADD3 UR22, UPT, UPT, UR8, 0x2, URZ ;  /* 0x0000000208167890 */ /* 0x000fe4000fffe0ff */
[----:B------:R-:W-:Y:S02]  /*4380*/  UIADD3 UR20, UPT, UPT, UR4, 0x2, URZ ;  /* 0x0000000204147890 */ /* 0x000fe4000fffe0ff */
[----:B------:R-:W-:Y:S02]  /*4390*/  UIADD3 UR18, UPT, UPT, UR8, 0x4, URZ ;  /* 0x0000000408127890 */ /* 0x000fe4000fffe0ff */
[----:B------:R-:W-:-:S02]  /*43a0*/  UIADD3 UR16, UPT, UPT, UR4, 0x4, URZ ;  /* 0x0000000404107890 */ /* 0x000fc4000fffe0ff */
[----:B-1----:R-:W-:Y:S01]  /*43b0*/  @P0 LOP3.LUT R0, R2, 0xffff, RZ, 0xc0, !PT ;  /* 0x0000ffff02000812 */ /* 0x002fe200078ec0ff */
[----:B------:R-:W-:Y:S02]  /*43c0*/  UIADD3 UR12, UPT, UPT, UR4, 0x6, URZ ;  /* 0x00000006040c7890 */ /* 0x000fe4000fffe0ff */
[----:B------:R-:W-:Y:S01]  /*43d0*/  UIADD3 UR14, UPT, UPT, UR8, 0x6, URZ ;  /* 0x00000006080e7890 */ /* 0x000fe2000fffe0ff */
[----:B------:R-:W-:Y:S01]  /*43e0*/  @P0 R2UR UR7, R0 ;  /* 0x00000000000702ca */ /* 0x000fe200000e0000 */
[----:B------:R-:W-:Y:S01]  /*43f0*/  UIADD3 UR10, UPT, UPT, UR5, 0x20, URZ ;  /* 0x00000020050a7890 */ /* 0x000fe2000fffe0ff */
[----:B------:R-:W-:Y:S02]  /*4400*/  UMOV UR9, 0x40004040 ;  /* 0x4000404000097882 */ /* 0x000fe40000000000 */
[----:B------:R-:W-:Y:S01]  /*4410*/  UMOV UR5, 0x40004040 ;  /* 0x4000404000057882 */ /* 0x000fe20000000000 */
[----:B------:R-:W-:Y:S01]  /*4420*/  UMOV UR23, 0x40004040 ;  /* 0x4000404000177882 */ /* 0x000fe20000000000 */
[----:B------:R-:W-:Y:S01]  /*4430*/  UMOV UR21, 0x40004040 ;  /* 0x4000404000157882 */ /* 0x000fe20000000000 */
[----:B------:R1:W-:Y:S01]  /*4440*/  UTCQMMA.2CTA gdesc[UR4], gdesc[UR8], tmem[UR29], tmem[UR62], idesc[UR63], tmem[UR48], !UPT ;  /* 0x00303e0804007dea */ /* 0x0003e2000fa0031d */
[----:B------:R-:W-:Y:S01]  /*4450*/  UMOV UR19, 0x40004040 ;  /* 0x4000404000137882 */ /* 0x000fe20000000000 */
[----:B------:R-:W-:Y:S01]  /*4460*/  UMOV UR17, 0x40004040 ;  /* 0x4000404000117882 */ /* 0x000fe20000000000 */
[----:B------:R-:W-:Y:S01]  /*4470*/  UMOV UR15, 0x40004040 ;  /* 0x40004040000f7882 */ /* 0x000fe20000000000 */
[----:B------:R-:W-:Y:S01]  /*4480*/  UMOV UR13, 0x40004040 ;  /* 0x40004040000d7882 */ /* 0x000fe20000000000 */
[----:B------:R1:W-:Y:S01]  /*4490*/  UTCQMMA.2CTA gdesc[UR20], gdesc[UR22], tmem[UR29], tmem[UR60], idesc[UR61], tmem[UR46], UPT ;  /* 0x002e3c1614007dea */ /* 0x0003e2000ba0031d */
[----:B------:R1:W-:Y:S01]  /*44a0*/  UTCQMMA.2CTA gdesc[UR16], gdesc[UR18], tmem[UR29], tmem[UR58], idesc[UR59], tmem[UR44], UPT ;  /* 0x002c3a1210007dea */ /* 0x0003e2000ba0031d */
[----:B------:R1:W-:Y:S01]  /*44b0*/  UTCQMMA.2CTA gdesc[UR12], gdesc[UR14], tmem[UR29], tmem[UR56], idesc[UR57], tmem[UR42], UPT ;  /* 0x002a380e0c007dea */ /* 0x0003e2000ba0031d */
[----:B------:R1:W-:Y:S01]  /*44c0*/  UTCBAR.2CTA.MULTICAST [UR10], URZ, UR7 ;  /* 0x000000ff0a0073e9 */ /* 0x0003e20008200807 */
[----:B------:R-:W-:Y:S01]  /*44d0*/  UMOV UR11, 0x1 ;  /* 0x00000001000b7882 */ /* 0x000fe20000000000 */
[----:B------:R-:W-:-:S05]  /*44e0*/  UMOV UR28, UR65 ;  /* 0x00000041001c7c82 */ /* 0x000fca0008000000 */
.L_x_73:
[----:B------:R-:W-:-:S09]  /*44f0*/  UISETP.GE.AND UP0, UPT, UR28, 0x1, UPT ;  /* 0x000000011c00788c */ /* 0x000fd2000bf06270 */
[----:B------:R-:W-:Y:S05]  /*4500*/  BRA.U !UP0, `(.L_x_77) ;  /* 0x0000000108f07547 */ /* 0x000fea000b800000 */
[----:B-1----:R-:W-:-:S05]  /*4510*/  UMOV UR5, UR30 ;  /* 0x0000001e00057c82 */ /* 0x002fca0008000000 */
.L_x_80:
[----:B------:R-:W-:Y:S02]  /*4520*/  UISETP.NE.AND UP0, UPT, UR6, URZ, UPT ;  /* 0x000000ff0600728c */ /* 0x000fe4000bf05270 */
[----:B------:R-:W-:Y:S07]  /*4530*/  ULEA UR7, UR5, UR33, 0x3 ;  /* 0x0000002105077291 */ /* 0x000fee000f8e18ff */
[----:B------:R-:W-:Y:S05]  /*4540*/  BRA.U UP0, `(.L_x_78) ;  /* 0x00000001000c7547 */ /* 0x000fea000b800000 */
[----:B------:R-:W-:Y:S04]  /*4550*/  SHF.L.U32 R5, R3, 0x1f, RZ ;  /* 0x0000001f03057819 */ /* 0x000fe800000006ff */
[----:B------:R-:W1:Y:S02]  /*4560*/  SYNCS.PHASECHK.TRANS64.TRYWAIT P0, [UR7], R5 ;  /* 0x00000005ff0075a7 */ /* 0x000e640008001107 */
[----:B-1----:R-:W-:Y:S05]  /*4570*/  @!P0 BRA `(.L_x_79) ;  /* 0x0000008400988947 */ /* 0x002fea0003800000 */
.L_x_78:
[----:B------:R-:W-:Y:S02]  /*4580*/  UISETP.NE.AND UP1, UPT, UR28, 0x1, UPT ;  /* 0x000000011c00788c */ /* 0x000fe4000bf25270 */
[----:B------:R-:W-:Y:S01]  /*4590*/  UIADD3 UR4, UPT, UPT, UR5, 0x1, URZ ;  /* 0x0000000105047890 */ /* 0x000fe2000fffe0ff */
[----:B------:R-:W-:Y:S03]  /*45a0*/  ELECT P3, URZ, PT ;  /* 0x0000000000ff782f */ /* 0x000fe60003860000 */
[----:B------:R-:W-:Y:S01]  /*45b0*/  UISETP.NE.AND UP0, UPT, UR4, 0x4, UPT ;  /* 0x000000040400788c */ /* 0x000fe2000bf05270 */
[----:B------:R-:W-:Y:S01]  /*45c0*/  PLOP3.LUT P1, PT, PT, PT, UP1, 0x80, 0x8 ;  /* 0x000000000008781c */ /* 0x000fe20003f2f018 */
[----:B------:R-:W-:Y:S02]  /*45d0*/  ULEA UR10, UR5, UR53, 0x6 ;  /* 0x00000035050a7291 */ /* 0x000fe4000f8e30ff */
[----:B------:R-:W-:Y:S02]  /*45e0*/  USEL UR6, URZ, 0x1, UP0 ;  /* 0x00000001ff067887 */ /* 0x000fe40008000000 */
[----:B------:R-:W-:Y:S02]  /*45f0*/  USEL UR30, UR4, URZ, UP0 ;  /* 0x000000ff041e7287 */ /* 0x000fe40008000000 */
[----:B------:R-:W-:Y:S02]  /*4600*/  ULEA UR8, UR5, UR51, 0xa ;  /* 0x0000003305087291 */ /* 0x000fe4000f8e50ff */
[----:B------:R-:W-:Y:S01]  /*4610*/  @UP1 ULEA UR4, UR30, UR33, 0x3 ;  /* 0x000000211e041291 */ /* 0x000fe2000f8e18ff */
[----:B------:R-:W-:Y:S01]  /*4620*/  LOP3.LUT R3, R3, UR6, RZ, 0x3c, !PT ;  /* 0x0000000603037c12 */ /* 0x000fe2000f8e3cff */
[----:B------:R-:W-:Y:S01]  /*4630*/  ULEA UR26, UR5, UR52, 0x5 ;  /* 0x00000034051a7291 */ /* 0x000fe2000f8e28ff */
[----:B-1----:R-:W-:Y:S01]  /*4640*/  @P3 LOP3.LUT R0, R2, 0xffff, RZ, 0xc0, !PT ;  /* 0x0000ffff02003812 */ /* 0x002fe200078ec0ff */
[----:B------:R-:W-:Y:S01]  /*4650*/  UISETP.NE.U32.AND UP0, UPT, UR11, URZ, UPT ;  /* 0x000000ff0b00728c */ /* 0x000fe2000bf05070 */
[----:B------:R-:W-:Y:S01]  /*4660*/  @P1 SHF.L.U32 R4, R3, 0x1f, RZ ;  /* 0x0000001f03041819 */ /* 0x000fe200000006ff */
[----:B------:R-:W-:Y:S01]  /*4670*/  UIADD3 UR32, UPT, UPT, UR7, 0x20, URZ ;  /* 0x0000002007207890 */ /* 0x000fe2000fffe0ff */
[----:B------:R-:W-:Y:S01]  /*4680*/  @P3 R2UR UR7, R0 ;  /* 0x00000000000732ca */ /* 0x000fe200000e0000 */
[----:B------:R-:W-:Y:S01]  /*4690*/  UIADD3 UR24, UPT, UPT, UR10, 0x20, URZ ;  /* 0x000000200a187890 */ /* 0x000fe2000fffe0ff */
[----:B------:R-:W1:Y:S01]  /*46a0*/  @P1 SYNCS.PHASECHK.TRANS64.TRYWAIT P0, [UR4], R4 ;  /* 0x00000004ff0015a7 */ /* 0x000e620008001104 */
[----:B------:R-:W-:Y:S02]  /*46b0*/  ULEA UR4, UR5, UR50, 0xa ;  /* 0x0000003205047291 */ /* 0x000fe4000f8e50ff */
[----:B------:R-:W-:Y:S02]  /*46c0*/  UIADD3 UR22, UPT, UPT, UR8, 0x2, URZ ;  /* 0x0000000208167890 */ /* 0x000fe4000fffe0ff */
[----:B------:R-:W-:Y:S02]  /*46d0*/  UIADD3 UR20, UPT, UPT, UR4, 0x2, URZ ;  /* 0x0000000204147890 */ /* 0x000fe4000fffe0ff */
[----:B------:R-:W-:Y:S02]  /*46e0*/  UIADD3 UR18, UPT, UPT, UR8, 0x4, URZ ;  /* 0x0000000408127890 */ /* 0x000fe4000fffe0ff */
[----:B------:R-:W-:Y:S02]  /*46f0*/  UIADD3 UR16, UPT, UPT, UR4, 0x4, URZ ;  /* 0x0000000404107890 */ /* 0x000fe4000fffe0ff */
[----:B------:R-:W-:Y:S02]  /*4700*/  UIADD3 UR14, UPT, UPT, UR8, 0x6, URZ ;  /* 0x00000006080e7890 */ /* 0x000fe4000fffe0ff */
[----:B------:R-:W-:Y:S01]  /*4710*/  UIADD3 UR12, UPT, UPT, UR4, 0x6, URZ ;  /* 0x00000006040c7890 */ /* 0x000fe2000fffe0ff */
[----:B------:R-:W-:Y:S01]  /*4720*/  UMOV UR27, 0x4008 ;  /* 0x00004008001b7882 */ /* 0x000fe20000000000 */
[----:B------:R-:W-:Y:S01]  /*4730*/  UMOV UR11, 0x4008 ;  /* 0x00004008000b7882 */ /* 0x000fe20000000000 */
[----:B------:R-:W-:Y:S01]  /*4740*/  UTCCP.T.S.2CTA.4x32dp128bit tmem[UR31+0x1c0], gdesc[UR26] ;  /* 0x0001c01a1f0079e7 */ /* 0x000fe20009300000 */
[----:B------:R2:W-:Y:S01]  /*4750*/  UTCCP.T.S.2CTA.4x32dp128bit tmem[UR31+0x1c4], gdesc[UR10] ;  /* 0x0001c40a1f0079e7 */ /* 0x0005e20009300000 */
[----:B------:R-:W-:Y:S01]  /*4760*/  UMOV UR25, 0x4008 ;  /* 0x0000400800197882 */ /* 0x000fe20000000000 */
[----:B------:R-:W-:Y:S01]  /*4770*/  UMOV UR9, 0x40004040 ;  /* 0x4000404000097882 */ /* 0x000fe20000000000 */
[----:B------:R-:W-:Y:S01]  /*4780*/  UTCCP.T.S.2CTA.4x32dp128bit tmem[UR31+0x1c8], gdesc[UR24] ;  /* 0x0001c8181f0079e7 */ /* 0x000fe20009300000 */
[----:B------:R-:W-:Y:S01]  /*4790*/  UMOV UR5, 0x40004040 ;  /* 0x4000404000057882 */ /* 0x000fe20000000000 */
[----:B------:R-:W-:Y:S01]  /*47a0*/  UMOV UR23, 0x40004040 ;  /* 0x4000404000177882 */ /* 0x000fe20000000000 */
[----:B------:R3:W-:Y:S01]  /*47b0*/  UTCQMMA.2CTA gdesc[UR4], gdesc[UR8], tmem[UR29], tmem[UR40], idesc[UR41], tmem[UR48], UP0 ;  /* 0x0030280804007dea */ /* 0x0007e2000820031d */
[----:B------:R-:W-:Y:S02]  /*47c0*/  UISETP.GT.U32.AND UP0, UPT, UR28, 0x1, UPT ;  /* 0x000000011c00788c */ /* 0x000fe4000bf04070 */
[----:B------:R-:W-:Y:S01]  /*47d0*/  UIADD3 UR28, UPT, UPT, UR28, -0x1, URZ ;  /* 0xffffffff1c1c7890 */ /* 0x000fe2000fffe0ff */
[----:B------:R-:W-:Y:S01]  /*47e0*/  UMOV UR21, 0x40004040 ;  /* 0x4000404000157882 */ /* 0x000fe20000000000 */
[----:B------:R-:W-:Y:S01]  /*47f0*/  UMOV UR19, 0x40004040 ;  /* 0x4000404000137882 */ /* 0x000fe20000000000 */
[----:B------:R4:W-:Y:S01]  /*4800*/  UTCQMMA.2CTA gdesc[UR20], gdesc[UR22], tmem[UR29], tmem[UR38], idesc[UR39], tmem[UR46], UPT ;  /* 0x002e261614007dea */ /* 0x0009e2000ba0031d */
[----:B------:R-:W-:Y:S01]  /*4810*/  UMOV UR17, 0x40004040 ;  /* 0x4000404000117882 */ /* 0x000fe20000000000 */
[----:B------:R-:W-:Y:S01]  /*4820*/  UMOV UR15, 0x40004040 ;  /* 0x40004040000f7882 */ /* 0x000fe20000000000 */
[----:B------:R4:W-:Y:S01]  /*4830*/  UTCQMMA.2CTA gdesc[UR16], gdesc[UR18], tmem[UR29], tmem[UR36], idesc[UR37], tmem[UR44], UPT ;  /* 0x002c241210007dea */ /* 0x0009e2000ba0031d */
[----:B------:R-:W-:Y:S01]  /*4840*/  UMOV UR13, 0x40004040 ;  /* 0x40004040000d7882 */ /* 0x000fe20000000000 */
[----:B------:R-:W-:Y:S01]  /*4850*/  UMOV UR6, 0x1 ;  /* 0x0000000100067882 */ /* 0x000fe20000000000 */
[----:B------:R4:W-:Y:S01]  /*4860*/  UTCQMMA.2CTA gdesc[UR12], gdesc[UR14], tmem[UR29], tmem[UR34], idesc[UR35], tmem[UR42], UPT ;  /* 0x002a220e0c007dea */ /* 0x0009e2000ba0031d */
[----:B------:R4:W-:Y:S01]  /*4870*/  UTCBAR.2CTA.MULTICAST [UR32], URZ, UR7 ;  /* 0x000000ff200073e9 */ /* 0x0009e20008200807 */
[----:B--2---:R-:W-:Y:S01]  /*4880*/  UMOV UR11, 0x1 ;  /* 0x00000001000b7882 */ /* 0x004fe20000000000 */
[----:B---3--:R-:W-:Y:S01]  /*4890*/  UMOV UR5, UR30 ;  /* 0x0000001e00057c82 */ /* 0x008fe20008000000 */
[----:B-1----:R-:W-:Y:S01]  /*48a0*/  @P1 VOTEU.ANY UP2, P0 ;  /* 0x0000000000ff1886 */ /* 0x002fe20000040100 */
[----:B------:R-:W-:Y:S01]  /*48b0*/  @UP1 USEL UR6, URZ, 0x1, !UP2 ;  /* 0x00000001ff061887 */ /* 0x000fe2000d000000 */
[----:B----4-:R-:W-:Y:S11]  /*48c0*/  BRA.U UP0, `(.L_x_80) ;  /* 0xfffffffd00147547 */ /* 0x010ff6000b83ffff */
.L_x_77:
[----:B------:R2:W-:Y:S01]  /*48d0*/  UTCBAR.2CTA.MULTICAST [UR66], URZ, UR64 ;  /* 0x000000ff420073e9 */ /* 0x0005e20008200840 */
[----:B-1----:R-:W-:-:S04]  /*48e0*/  UMOV UR4, UR30 ;  /* 0x0000001e00047c82 */ /* 0x002fc80008000000 */
.L_x_72:
[----:B------:R-:W-:Y:S01]  /*48f0*/  ISETP.NE.AND P0, PT, R9, 0x2, PT ;  /* 0x000000020900780c */ /* 0x000fe20003f05270 */
[----:B------:R-:W-:-:S03]  /*4900*/  ULOP3.LUT UR54, UR54, 0x1, URZ, 0x3c, !UPT ;  /* 0x0000000136367892 */ /* 0x000fc6000f8e3cff */
[----:B------:R-:W-:Y:S02]  /*4910*/  SEL R5, RZ, 0x1, P0 ;  /* 0x00000001ff057807 */ /* 0x000fe40000000000 */
[----:B------:R-:W-:Y:S02]  /*4920*/  SEL R9, R9, RZ, P0 ;  /* 0x000000ff09097207 */ /* 0x000fe40000000000 */
[----:B------:R-:W-:Y:S01]  /*4930*/  LOP3.LUT R8, R8, R5, RZ, 0x3c, !PT ;  /* 0x0000000508087212 */ /* 0x000fe200078e3cff */
[----:B------:R-:W-:Y:S06]  /*4940*/  @P2 BRA `(.L_x_81) ;  /* 0xfffffff400902947 */ /* 0x000fec000383ffff */
[----:B------:R-:W1:Y:S01]  /*4950*/  S2UR UR6, SR_CgaCtaId ;  /* 0x00000000000679c3 */ /* 0x000e620000008800 */
[----:B------:R-:W-:Y:S01]  /*4960*/  ELECT P0, URZ, PT ;  /* 0x0000000000ff782f */ /* 0x000fe20003800000 */
[----:B------:R-:W-:Y:S01]  /*4970*/  IMAD.MOV.U32 R0, RZ, RZ, 0x1 ;  /* 0x00000001ff007424 */ /* 0x000fe200078e00ff */
[----:B------:R-:W-:Y:S01]  /*4980*/  UMOV UR4, 0x40 ;  /* 0x0000004000047882 */ /* 0x000fe20000000000 */
[----:B------:R-:W-:-:S04]  /*4990*/  SHF.L.U32 R3, RZ, 0x1f, RZ ;  /* 0x0000001fff037819 */ /* 0x000fc800000006ff */
[----:B------:R-:W-:Y:S01]  /*49a0*/  UVIRTCOUNT.DEALLOC.SMPOOL 0x80 ;  /* 0x000000800000784c */ /* 0x000fe20000000000 */
[----:B-1----:R-:W-:-:S09]  /*49b0*/  ULEA UR6, UR6, UR4, 0x18 ;  /* 0x0000000406067291 */ /* 0x002fd2000f8ec0ff */
[----:B------:R1:W-:Y:S01]  /*49c0*/  @P0 STS.U8 [UR6+0x1c], R0 ;  /* 0x00001c00ff000988 */ /* 0x0003e20008000006 */
[----:B------:R-:W3:Y:S02]  /*49d0*/  SYNCS.PHASECHK.TRANS64.TRYWAIT P0, [UR33+0xe0], R3 ;  /* 0x0000e003ff0075a7 */ /* 0x000ee40008001121 */
[----:B-1-3--:R-:W-:Y:S05]  /*49e0*/  @!P0 BRA `(.L_x_82) ;  /* 0x0000008000948947 */ /* 0x00afea0003800000 */
.L_x_175:
[----:B------:R-:W-:Y:S01]  /*49f0*/  NOP ;  /* 0x0000000000007918 */ /* 0x000fe20000000000 */
[----:B-1----:R-:W1:Y:S01]  /*4a00*/  LDS R0, [UR6+0x14] ;  /* 0x00001406ff007984 */ /* 0x002e620008000800 */
[----:B------:R-:W-:Y:S01]  /*4a10*/  ULOP3.LUT UR4, UR31, 0xffff, URZ, 0xc0, !UPT ;  /* 0x0000ffff1f047892 */ /* 0x000fe2000f8ec0ff */
[----:B------:R-:W-:Y:S01]  /*4a20*/  UMOV UR5, 0xffff ;  /* 0x0000ffff00057882 */ /* 0x000fe20000000000 */
[----:B------:R-:W-:Y:S02]  /*4a30*/  UMOV UR7, 0x1 ;  /* 0x0000000100077882 */ /* 0x000fe40000000000 */
[----:B------:R-:W-:-:S04]  /*4a40*/  USHF.R.U32.HI UR4, URZ, 0x5, UR4 ;  /* 0x00000005ff047899 */ /* 0x000fc80008011604 */
[----:B------:R-:W-:Y:S02]  /*4a50*/  USHF.L.U32 UR5, UR5, UR4, URZ ;  /* 0x0000000405057299 */ /* 0x000fe400080006ff */
[----:B------:R-:W-:-:S04]  /*4a60*/  USHF.L.U32 UR4, UR7, UR4, URZ ;  /* 0x0000000407047299 */ /* 0x000fc800080006ff */
[----:B-1----:R-:W-:-:S04]  /*4a70*/  LOP3.LUT R0, R0, UR5, RZ, 0xc0, !PT ;  /* 0x0000000500007c12 */ /* 0x002fc8000f8ec0ff */
[----:B------:R-:W-:-:S13]  /*4a80*/  ISETP.NE.AND P0, PT, R0, UR5, PT ;  /* 0x0000000500007c0c */ /* 0x000fda000bf05270 */
[----:B------:R-:W-:Y:S05]  /*4a90*/  @P0 BRA `(.L_x_83) ;  /* 0x0000000000580947 */ /* 0x000fea0003800000 */
[----:B------:R-:W1:Y:S02]  /*4aa0*/  LDS R0, [UR6+0x18] ;  /* 0x00001806ff007984 */ /* 0x000e640008000800 */
[----:B-1----:R-:W-:-:S04]  /*4ab0*/  LOP3.LUT R0, R0, UR4, RZ, 0xc0, !PT ;  /* 0x0000000400007c12 */ /* 0x002fc8000f8ec0ff */
[----:B------:R-:W-:-:S13]  /*4ac0*/  ISETP.NE.AND P0, PT, R0, UR4, PT ;  /* 0x0000000400007c0c */ /* 0x000fda000bf05270 */
[----:B------:R-:W-:Y:S05]  /*4ad0*/  @P0 BRA `(.L_x_84) ;  /* 0x00000000003c0947 */ /* 0x000fea0003800000 */
[----:B------:R-:W1:Y:S01]  /*4ae0*/  S2R R2, SR_LANEID ;  /* 0x0000000000027919 */ /* 0x000e620000000000 */
[----:B------:R-:W-:Y:S01]  /*4af0*/  ULOP3.LUT UR5, URZ, UR5, URZ, 0x33, !UPT ;  /* 0x00000005ff057292 */ /* 0x000fe2000f8e33ff */
[----:B------:R-:W-:Y:S01]  /*4b00*/  LOP3.LUT R4, RZ, UR4, RZ, 0x33, !PT ;  /* 0x00000004ff047c12 */ /* 0x000fe2000f8e33ff */
[----:B------:R-:W-:Y:S02]  /*4b10*/  VOTEU.ANY UR4, UPT, PT ;  /* 0x0000000000047886 */ /* 0x000fe400038e0100 */
[----:B------:R-:W-:Y:S01]  /*4b20*/  UFLO.U32 UR4, UR4 ;  /* 0x00000004000472bd */ /* 0x000fe200080e0000 */
[----:B------:R-:W3:Y:S01]  /*4b30*/  REDUX UR7, R4 ;  /* 0x00000000040773c4 */ /* 0x000ee20000000000 */
[----:B------:R-:W-:-:S06]  /*4b40*/  IMAD.U32 R0, RZ, RZ, UR5 ;  /* 0x00000005ff007e24 */ /* 0x000fcc000f8e00ff */
[----:B------:R4:W-:Y:S01]  /*4b50*/  UTCATOMSWS.AND URZ, UR5 ;  /* 0x0000000500ff79e3 */ /* 0x0009e20008000000 */
[----:B------:R-:W2:Y:S01]  /*4b60*/  REDUX UR8, R0 ;  /* 0x00000000000873c4 */ /* 0x000ea20000000000 */
[----:B-1----:R-:W-:Y:S01]  /*4b70*/  ISETP.EQ.U32.AND P0, PT, R2, UR4, PT ;  /* 0x0000000402007c0c */ /* 0x002fe2000bf02070 */
[----:B---3--:R-:W-:Y:S01]  /*4b80*/  IMAD.U32 R2, RZ, RZ, UR7 ;  /* 0x00000007ff027e24 */ /* 0x008fe2000f8e00ff */
[----:B--2---:R-:W-:-:S11]  /*4b90*/  MOV R3, UR8 ;  /* 0x0000000800037c02 */ /* 0x004fd60008000f00 */
[----:B------:R4:W-:Y:S04]  /*4ba0*/  @P0 ATOMS.AND RZ, [UR6+0x14], R3 ;  /* 0x00001403ffff098c */ /* 0x0009e8000a800006 */
[----:B------:R4:W-:Y:S01]  /*4bb0*/  @P0 ATOMS.AND RZ, [UR6+0x18], R2 ;  /* 0x00001802ffff098c */ /* 0x0009e2000a800006 */
[----:B------:R-:W-:Y:S05]  /*4bc0*/  BRA `(.L_x_85) ;  /* 0x0000000000147947 */ /* 0x000fea0003800000 */
.L_x_84:
[----:B------:R-:W-:Y:S02]  /*4bd0*/  MOV R2, 0x4bf0 ;  /* 0x00004bf000027802 */ /* 0x000fe40000000f00 */
[----:B--2--5:R-:W-:Y:S05]  /*4be0*/  CALL.REL.NOINC `($__internal_0_$__cuda_sm10x_tcgen05_guardrail_trap_col_being_dealloced_not_returned_by_alloc) ;  /* 0x0000008400807944 */ /* 0x024fea0003c00000 */
[----:B------:R-:W-:Y:S05]  /*4bf0*/  BRA `(.L_x_85) ;  /* 0x0000000000087947 */ /* 0x000fea0003800000 */
.L_x_83:
[----:B------:R-:W-:Y:S02]  /*4c00*/  MOV R2, 0x4c20 ;  /* 0x00004c2000027802 */ /* 0x000fe40000000f00 */
[----:B--2--5:R-:W-:Y:S05]  /*4c10*/  CALL.REL.NOINC `($__internal_2_$__cuda_sm10x_tcgen05_guardrail_trap_unallocated_columns_being_dealloced) ;  /* 0x00000084008c7944 */ /* 0x024fea0003c00000 */
.L_x_85:
[----:B------:R-:W-:Y:S01]  /*4c20*/  NOP ;  /* 0x0000000000007918 */ /* 0x000fe20000000000 */
[----:B----4-:R-:W-:Y:S05]  /*4c30*/  EXIT ;  /* 0x000000000000794d */ /* 0x010fea0003800000 */
.L_x_59:
[----:B------:R-:W-:-:S09]  /*4c40*/  UISETP.NE.OR UP0, UPT, UR17, 0x3, !UP3 ;  /* 0x000000031100788c */ /* 0x000fd2000df05670 */
[----:B------:R-:W-:Y:S05]  /*4c50*/  BRA.U UP0, `(.L_x_86) ;  /* 0x0000001100947547 */ /* 0x000fea000b800000 */
[----:B------:R-:W1:Y:S01]  /*4c60*/  S2UR UR10, SR_CgaCtaId ;  /* 0x00000000000a79c3 */ /* 0x000e620000008800 */
[----:B------:R-:W2:Y:S01]  /*4c70*/  LDCU UR37, c[0x0][0x370] ;  /* 0x00006e00ff2577ac */ /* 0x000ea20008000800 */
[----:B------:R-:W-:Y:S02]  /*4c80*/  HFMA2 R13, -RZ, RZ, 0, 0 ;  /* 0x00000000ff0d7431 */ /* 0x000fe400000001ff */
[----:B------:R-:W-:Y:S01]  /*4c90*/  IMAD.MOV.U32 R15, RZ, RZ, 0x1 ;  /* 0x00000001ff0f7424 */ /* 0x000fe200078e00ff */
[----:B------:R-:W-:Y:S01]  /*4ca0*/  MOV R7, 0x4000 ;  /* 0x0000400000077802 */ /* 0x000fe20000000f00 */
[----:B------:R-:W2:Y:S01]  /*4cb0*/  LDCU.128 UR40, c[0x0][0xf10] ;  /* 0x0001e200ff2877ac */ /* 0x000ea20008000c00 */
[----:B------:R-:W-:Y:S01]  /*4cc0*/  IMAD.MOV.U32 R14, RZ, RZ, RZ ;  /* 0x000000ffff0e7224 */ /* 0x000fe200078e00ff */
[----:B------:R-:W3:Y:S01]  /*4cd0*/  LDC.64 R16, c[0x0][0x348] ;  /* 0x0000d200ff107b82 */ /* 0x000ee20000000a00 */
[----:B------:R-:W4:Y:S01]  /*4ce0*/  LDCU UR31, c[0x0][0x374] ;  /* 0x00006e80ff1f77ac */ /* 0x000f220008000800 */
[----:B------:R-:W1:Y:S06]  /*4cf0*/  LDCU UR15, c[0x0][0xf0c] ;  /* 0x0001e180ff0f77ac */ /* 0x000e6c0008000800 */
[----:B------:R-:W3:Y:S01]  /*4d00*/  LDC.64 R2, c[0x0][0xc88] ;  /* 0x00032200ff027b82 */ /* 0x000ee20000000a00 */
[----:B------:R-:W3:Y:S01]  /*4d10*/  LDCU UR50, c[0x0][0xf20] ;  /* 0x0001e400ff3277ac */ /* 0x000ee20008000800 */
[----:B------:R-:W3:Y:S06]  /*4d20*/  LDCU UR4, c[0x0][0xf30] ;  /* 0x0001e600ff0477ac */ /* 0x000eec0008000800 */
[----:B------:R-:W3:Y:S01]  /*4d30*/  LDC.64 R4, c[0x0][0xc90] ;  /* 0x00032400ff047b82 */ /* 0x000ee20000000a00 */
[----:B------:R-:W-:Y:S01]  /*4d40*/  UMOV UR21, 0x400 ;  /* 0x0000040000157882 */ /* 0x000fe20000000000 */
[----:B--2---:R-:W-:-:S02]  /*4d50*/  UIMAD.WIDE.U32 UR6, UR37, UR40, URZ ;  /* 0x00000028250672a5 */ /* 0x004fc4000f8e00ff */
[----:B----4-:R-:W-:Y:S02]  /*4d60*/  UIMAD.WIDE.U32 UR8, UR31, UR43, URZ ;  /* 0x0000002b1f0872a5 */ /* 0x010fe4000f8e00ff */
[----:B-1----:R-:W-:Y:S02]  /*4d70*/  ULEA UR21, UR10, UR21, 0x18 ;  /* 0x000000150a157291 */ /* 0x002fe4000f8ec0ff */
[----:B------:R-:W-:Y:S02]  /*4d80*/  UPLOP3.LUT UP3, UPT, UPT, UPT, UPT, 0x40, 0x4 ;  /* 0x000000000004789c */ /* 0x000fe40003f6e870 */
[----:B------:R-:W-:Y:S02]  /*4d90*/  UIADD3 UR38, UPT, UPT, UR21, 0x58, URZ ;  /* 0x0000005815267890 */ /* 0x000fe4000fffe0ff */
[----:B------:R-:W-:Y:S02]  /*4da0*/  UIADD3 UR33, UPT, UPT, UR21, 0x40, URZ ;  /* 0x0000004015217890 */ /* 0x000fe4000fffe0ff */
[----:B------:R-:W-:-:S02]  /*4db0*/  UIADD3 UR25, UPT, UPT, UR21, 0x48, URZ ;  /* 0x0000004815197890 */ /* 0x000fc4000fffe0ff */
[----:B------:R-:W-:Y:S01]  /*4dc0*/  UIADD3 UR17, UPT, UPT, UR21, 0x50, URZ ;  /* 0x0000005015117890 */ /* 0x000fe2000fffe0ff */
[----:B------:R-:W-:Y:S01]  /*4dd0*/  UMOV UR6, UR7 ;  /* 0x0000000700067c82 */ /* 0x000fe20008000000 */
[----:B------:R-:W-:Y:S01]  /*4de0*/  UMOV UR48, UR9 ;  /* 0x0000000900307c82 */ /* 0x000fe20008000000 */
[----:B------:R-:W-:Y:S02]  /*4df0*/  UISETP.GE.AND UP0, UPT, UR45, 0x1, UPT ;  /* 0x000000012d00788c */ /* 0x000fe4000bf06270 */
[----:B------:R-:W-:Y:S01]  /*4e00*/  UISETP.NE.AND UP4, UPT, UR45, 0x1, UPT ;  /* 0x000000012d00788c */ /* 0x000fe2000bf85270 */
[----:B------:R-:W1:Y:S01]  /*4e10*/  LDCU.64 UR22, c[0x0][0xf28] ;  /* 0x0001e500ff1677ac */ /* 0x000e620008000a00 */
[----:B------:R-:W-:Y:S02]  /*4e20*/  UISETP.NE.AND UP6, UPT, UR15, 0x1, UPT ;  /* 0x000000010f00788c */ /* 0x000fe4000bfc5270 */
[----:B------:R-:W-:Y:S02]  /*4e30*/  UISETP.NE.AND UP5, UPT, UR42, 0x1, UPT ;  /* 0x000000012a00788c */ /* 0x000fe4000bfa5270 */
[----:B------:R-:W-:-:S02]  /*4e40*/  UPRMT UR38, UR10, 0x654, UR38 ;  /* 0x000006540a267896 */ /* 0x000fc40008000026 */
[----:B------:R-:W-:Y:S02]  /*4e50*/  USHF.R.U32.HI UR49, URZ, UR41, UR6 ;  /* 0x00000029ff317299 */ /* 0x000fe40008011606 */
[----:B------:R-:W-:Y:S02]  /*4e60*/  UPRMT UR47, UR10, 0x654, UR33 ;  /* 0x000006540a2f7896 */ /* 0x000fe40008000021 */
[----:B------:R-:W-:Y:S02]  /*4e70*/  UPRMT UR46, UR10, 0x654, UR25 ;  /* 0x000006540a2e7896 */ /* 0x000fe40008000019 */
[----:B------:R-:W-:Y:S02]  /*4e80*/  UPRMT UR39, UR10, 0x654, UR17 ;  /* 0x000006540a277896 */ /* 0x000fe40008000011 */
[----:B---3--:R-:W-:Y:S02]  /*4e90*/  USHF.R.U32.HI UR48, URZ, UR50, UR48 ;  /* 0x00000032ff307299 */ /* 0x008fe40008011630 */
[----:B------:R-:W-:Y:S01]  /*4ea0*/  UISETP.NE.AND UP2, UPT, UR4, 0x1, UPT ;  /* 0x000000010400788c */ /* 0x000fe2000bf45270 */
[----:B-1----:R-:W-:-:S10]  /*4eb0*/  UMOV UR29, URZ ;  /* 0x000000ff001d7c82 */ /* 0x002fd40008000000 */
.L_x_97:
[C---:B------:R-:W-:Y:S02]  /*4ec0*/  LEA R12, R14.reuse, UR21, 0x3 ;  /* 0x000000150e0c7c11 */ /* 0x040fe4000f8e18ff */
[----:B------:R-:W-:Y:S02]  /*4ed0*/  SHF.L.U32 R9, R13, 0x1f, RZ ;  /* 0x0000001f0d097819 */ /* 0x000fe400000006ff */
[----:B------:R-:W-:Y:S02]  /*4ee0*/  LEA R10, R14, UR21, 0x4 ;  /* 0x000000150e0a7c11 */ /* 0x000fe4000f8e20ff */
[----:B-1----:R-:W1:Y:S02]  /*4ef0*/  SYNCS.PHASECHK.TRANS64.TRYWAIT P0, [R12+URZ+0x90], R9 ;  /* 0x000090090c0075a7 */ /* 0x002e6400080011ff */
[----:B-1----:R-:W-:Y:S05]  /*4f00*/  @!P0 BRA `(.L_x_87) ;  /* 0x0000007c00648947 */ /* 0x002fea0003800000 */
.L_x_176:
[----:B-1----:R-:W1:Y:S01]  /*4f10*/  LDS.128 R8, [R10+0xf0] ;  /* 0x0000f0000a087984 */ /* 0x002e620000000c00 */
[----:B------:R-:W-:Y:S01]  /*4f20*/  UISETP.GE.AND UP0, UPT, UR45, 0x1, UPT ;  /* 0x000000012d00788c */ /* 0x000fe2000bf06270 */
[----:B------:R-:W-:Y:S01]  /*4f30*/  @!PT LDS RZ, [RZ] ;  /* 0x00000000fffff984 */ /* 0x000fe20000000800 */
[----:B------:R-:W-:Y:S01]  /*4f40*/  @!PT LDS RZ, [RZ] ;  /* 0x00000000fffff984 */ /* 0x000fe20000000800 */
[----:B------:R-:W-:Y:S01]  /*4f50*/  @!PT LDS RZ, [RZ] ;  /* 0x00000000fffff984 */ /* 0x000fe20000000800 */
[----:B------:R-:W-:Y:S01]  /*4f60*/  @!PT LDS RZ, [RZ] ;  /* 0x00000000fffff984 */ /* 0x000fe20000000800 */
[----:B------:R2:W-:Y:S06]  /*4f70*/  MEMBAR.ALL.CTA ;  /* 0x0000000000007992 */ /* 0x0005ec0000008000 */
[----:B--2---:R-:W2:Y:S01]  /*4f80*/  FENCE.VIEW.ASYNC.S ;  /* 0x00000000000073c6 */ /* 0x004ea20000000000 */
[----:B-1----:R-:W-:Y:S11]  /*4f90*/  LOP3.LUT P0, RZ, R10, 0x1, RZ, 0xc0, !PT ;  /* 0x000000010aff7812 */ /* 0x002ff6000780c0ff */
[----:B------:R-:W-:Y:S02]  /*4fa0*/  @!UPT UIADD3 URZ, UPT, UPT, URZ, URZ, URZ ;  /* 0x000000fffffff290 */ /* 0x000fe4000fffe0ff */
[----:B--2---:R-:W-:Y:S01]  /*4fb0*/  VOTEU.ANY UP1, P0 ;  /* 0x0000000000ff7886 */ /* 0x004fe20000020100 */
[----:B------:R-:W-:Y:S11]  /*4fc0*/  PLOP3.LUT P0, PT, PT, PT, UP1, 0x80, 0x8 ;  /* 0x000000000008781c */ /* 0x000ff60003f0f018 */
[----:B------:R-:W-:Y:S02]  /*4fd0*/  @!UPT UIADD3 URZ, UPT, UPT, URZ, URZ, URZ ;  /* 0x000000fffffff290 */ /* 0x000fe4000fffe0ff */
[----:B------:R-:W-:Y:S02]  /*4fe0*/  @P0 SHF.R.U32.HI R0, RZ, 0x10, R9 ;  /* 0x00000010ff000819 */ /* 0x000fe40000011609 */
[----:B------:R-:W-:Y:S02]  /*4ff0*/  @P0 MOV R6, R8 ;  /* 0x0000000800060202 */ /* 0x000fe40000000f00 */
[----:B------:R-:W-:Y:S01]  /*5000*/  @P0 R2UR UR4, R0 ;  /* 0x00000000000402ca */ /* 0x000fe200000e0000 */
[----:B------:R-:W-:Y:S01]  /*5010*/  VIADD R0, R12, 0xa0 ;  /* 0x000000a00c007836 */ /* 0x000fe20000000000 */
[----:B------:R-:W-:Y:S02]  /*5020*/  @P0 LOP3.LUT R8, R9, 0xffff, RZ, 0xc0, !PT ;  /* 0x0000ffff09080812 */ /* 0x000fe400078ec0ff */
[----:B------:R-:W-:Y:S02]  /*5030*/  @P0 R2UR UR6, R6 ;  /* 0x00000000060602ca */ /* 0x000fe400000e0000 */
[----:B------:R-:W-:Y:S02]  /*5040*/  PRMT R0, RZ, 0x654, R0 ;  /* 0x00000654ff007816 */ /* 0x000fe40000000000 */
[----:B------:R-:W-:Y:S02]  /*5050*/  @P0 R2UR UR5, R8 ;  /* 0x00000000080502ca */ /* 0x000fe400000e0000 */
[----:B------:R1:W-:Y:S03]  /*5060*/  SYNCS.ARRIVE.TRANS64.RED.A1T0 RZ, [R0+URZ], RZ ;  /* 0x000000ff00ff79a7 */ /* 0x0003e600081004ff */
[----:B------:R-:W-:Y:S04]  /*5070*/  @UP1 UMOV UR30, UR4 ;  /* 0x00000004001e1c82 */ /* 0x000fe80008000000 */
[----:B------:R-:W-:Y:S04]  /*5080*/  @UP1 UMOV UR14, UR6 ;  /* 0x00000006000e1c82 */ /* 0x000fe80008000000 */
[----:B------:R-:W-:Y:S01]  /*5090*/  @UP1 UMOV UR13, UR5 ;  /* 0x00000005000d1c82 */ /* 0x000fe20008000000 */
[----:B------:R-:W-:Y:S05]  /*50a0*/  BRA.U !UP0, `(.L_x_88) ;  /* 0x0000000108a47547 */ /* 0x000fea000b800000 */
[----:B------:R-:W-:Y:S02]  /*50b0*/  UIMAD.WIDE.U32 UR18, UR13, UR43, URZ ;  /* 0x0000002b0d1272a5 */ /* 0x000fe4000f8e00ff */
[----:B------:R-:W-:Y:S02]  /*50c0*/  UIMAD.WIDE.U32 UR26, UR14, UR40, URZ ;  /* 0x000000280e1a72a5 */ /* 0x000fe4000f8e00ff */
[----:B------:R-:W-:Y:S02]  /*50d0*/  USEL UR4, UR31, UR48, !UP5 ;  /* 0x000000301f047287 */ /* 0x000fe4000e800000 */
[----:B------:R-:W-:Y:S02]  /*50e0*/  USEL UR7, UR37, UR49, !UP6 ;  /* 0x0000003125077287 */ /* 0x000fe4000f000000 */
[----:B------:R-:W-:Y:S02]  /*50f0*/  UIMAD.WIDE.U32 UR8, UR4, UR22, URZ ;  /* 0x00000016040872a5 */ /* 0x000fe4000f8e00ff */
[----:B------:R-:W-:Y:S01]  /*5100*/  UIMAD.WIDE.U32 UR10, UR7, UR22, URZ ;  /* 0x00000016070a72a5 */ /* 0x000fe2000f8e00ff */
[----:B------:R-:W-:Y:S02]  /*5110*/  UMOV UR5, UR19 ;  /* 0x0000001300057c82 */ /* 0x000fe40008000000 */
[----:B------:R-:W-:Y:S03]  /*5120*/  USHF.R.U32.HI UR6, URZ, UR50, UR5 ;  /* 0x00000032ff067299 */ /* 0x000fe60008011605 */
[----:B------:R-:W-:Y:S01]  /*5130*/  UMOV UR5, UR27 ;  /* 0x0000001b00057c82 */ /* 0x000fe20008000000 */
[----:B------:R-:W-:Y:S02]  /*5140*/  USEL UR6, UR13, UR6, !UP5 ;  /* 0x000000060d067287 */ /* 0x000fe4000e800000 */
[----:B------:R-:W-:Y:S03]  /*5150*/  USHF.R.U32.HI UR12, URZ, UR41, UR5 ;  /* 0x00000029ff0c7299 */ /* 0x000fe60008011605 */
[----:B------:R-:W-:Y:S02]  /*5160*/  UMOV UR5, UR9 ;  /* 0x0000000900057c82 */ /* 0x000fe40008000000 */
[----:B------:R-:W-:Y:S03]  /*5170*/  @UP4 USHF.R.U32.HI UR4, URZ, UR23, UR5 ;  /* 0x00000017ff044299 */ /* 0x000fe60008011605 */
[----:B------:R-:W-:Y:S01]  /*5180*/  UMOV UR5, UR11 ;  /* 0x0000000b00057c82 */ /* 0x000fe20008000000 */
[----:B------:R-:W-:Y:S02]  /*5190*/  UIMAD UR4, UR45, UR4, URZ ;  /* 0x000000042d0472a4 */ /* 0x000fe4000f8e02ff */
[----:B------:R-:W-:Y:S02]  /*51a0*/  @UP4 USHF.R.U32.HI UR7, URZ, UR23, UR5 ;  /* 0x00000017ff074299 */ /* 0x000fe40008011605 */
[----:B------:R-:W-:Y:S02]  /*51b0*/  UIMAD.WIDE.U32 UR10, UR6, UR22, URZ ;  /* 0x00000016060a72a5 */ /* 0x000fe4000f8e00ff */
[----:B------:R-:W-:Y:S02]  /*51c0*/  USEL UR5, UR14, UR12, !UP6 ;  /* 0x0000000c0e057287 */ /* 0x000fe4000f000000 */
[----:B------:R-:W-:Y:S02]  /*51d0*/  UIMAD UR8, UR45, UR7, URZ ;  /* 0x000000072d0872a4 */ /* 0x000fe4000f8e02ff */
[----:B------:R-:W-:Y:S03]  /*51e0*/  UISETP.GE.AND UP0, UPT, UR6, UR4, UPT ;  /* 0x000000040600728c */ /* 0x000fe6000bf06270 */
[----:B------:R-:W-:Y:S01]  /*51f0*/  UMOV UR4, UR11 ;  /* 0x0000000b00047c82 */ /* 0x000fe20008000000 */
[----:B------:R-:W-:Y:S02]  /*5200*/  UISETP.GE.OR UP0, UPT, UR5, UR8, UP0 ;  /* 0x000000080500728c */ /* 0x000fe40008706670 */
[----:B------:R-:W-:Y:S02]  /*5210*/  USHF.R.U32.HI UR4, URZ, UR23, UR4 ;  /* 0x00000017ff047299 */ /* 0x000fe40008011604 */
[----:B------:R-:W-:Y:S02]  /*5220*/  UIMAD.WIDE.U32 UR8, UR5, UR22, URZ ;  /* 0x00000016050872a5 */ /* 0x000fe4000f8e00ff */
[----:B------:R-:W-:Y:S04]  /*5230*/  USEL UR10, UR6, UR4, !UP4 ;  /* 0x00000004060a7287 */ /* 0x000fe8000e000000 */
[----:B------:R-:W-:Y:S01]  /*5240*/  UIADD3 UR11, UPT, UPT, -UR10, URZ, URZ ;  /* 0x000000ff0a0b7290 */ /* 0x000fe2000fffe1ff */
[----:B------:R-:W-:Y:S02]  /*5250*/  @!UP0 UMOV UR4, UR9 ;  /* 0x0000000900048c82 */ /* 0x000fe40008000000 */
[----:B------:R-:W-:Y:S02]  /*5260*/  @!UP0 USHF.R.U32.HI UR4, URZ, UR23, UR4 ;  /* 0x00000017ff048299 */ /* 0x000fe40008011604 */
[----:B------:R-:W-:Y:S02]  /*5270*/  UIMAD UR8, UR45, UR11, UR6 ;  /* 0x0000000b2d0872a4 */ /* 0x000fe4000f8e0206 */
[----:B------:R-:W-:Y:S04]  /*5280*/  @!UP0 USEL UR4, UR5, UR4, !UP4 ;  /* 0x0000000405048287 */ /* 0x000fe8000e000000 */
[----:B------:R-:W-:Y:S02]  /*5290*/  @!UP0 UIMAD UR8, UR7, UR8, UR4 ;  /* 0x00000008070882a4 */ /* 0x000fe4000f8e0204 */
[----:B------:R-:W-:Y:S02]  /*52a0*/  @!UP0 UIADD3 UR9, UPT, UPT, UR10, -UR4, URZ ;  /* 0x800000040a098290 */ /* 0x000fe4000fffe0ff */
[----:B------:R-:W-:Y:S02]  /*52b0*/  UIADD3 UR4, UPT, UPT, -UR5, URZ, URZ ;  /* 0x000000ff05047290 */ /* 0x000fe4000fffe1ff */
[----:B------:R-:W-:Y:S02]  /*52c0*/  UIADD3 UR7, UPT, UPT, -UR6, URZ, URZ ;  /* 0x000000ff06077290 */ /* 0x000fe4000fffe1ff */
[----:B------:R-:W-:Y:S02]  /*52d0*/  @!UP0 UIMAD UR6, UR9, UR45, UR5 ;  /* 0x0000002d090682a4 */ /* 0x000fe4000f8e0205 */
[----:B------:R-:W-:Y:S02]  /*52e0*/  UIMAD UR14, UR15, UR4, UR14 ;  /* 0x000000040f0e72a4 */ /* 0x000fe4000f8e020e */
[----:B------:R-:W-:Y:S01]  /*52f0*/  UIMAD UR13, UR42, UR7, UR13 ;  /* 0x000000072a0d72a4 */ /* 0x000fe2000f8e020d */
[----:B------:R-:W-:Y:S02]  /*5300*/  @!UP0 UMOV UR5, UR8 ;  /* 0x0000000800058c82 */ /* 0x000fe40008000000 */
[----:B------:R-:W-:Y:S02]  /*5310*/  UIMAD UR14, UR5, UR15, UR14 ;  /* 0x0000000f050e72a4 */ /* 0x000fe4000f8e020e */
[----:B------:R-:W-:Y:S11]  /*5320*/  UIMAD UR13, UR6, UR42, UR13 ;  /* 0x0000002a060d72a4 */ /* 0x000ff6000f8e020d */
[----:B------:R-:W-:Y:S01]  /*5330*/  @!UPT UIADD3 URZ, UPT, UPT, URZ, URZ, URZ ;  /* 0x000000fffffff290 */ /* 0x000fe2000fffe0ff */
.L_x_88:
[----:B------:R-:W2:Y:S01]  /*5340*/  @!UP2 LDCU.128 UR8, c[0x0][0xf10] ;  /* 0x0001e200ff08a7ac */ /* 0x000ea20008000c00 */
[C---:B------:R-:W-:Y:S02]  /*5350*/  ISETP.NE.U32.AND P1, PT, R4.reuse, RZ, PT ;  /* 0x000000ff0400720c */ /* 0x040fe40003f25070 */
[----:B------:R-:W-:Y:S02]  /*5360*/  ISETP.NE.U32.AND P0, PT, R4, RZ, PT ;  /* 0x000000ff0400720c */ /* 0x000fe40003f05070 */
[C---:B------:R-:W-:Y:S02]  /*5370*/  ISETP.NE.AND.EX P1, PT, R5.reuse, RZ, PT, P1 ;  /* 0x000000ff0500720c */ /* 0x040fe40003f25310 */
[----:B------:R-:W-:Y:S01]  /*5380*/  ISETP.NE.AND.EX P0, PT, R5, RZ, PT, P0 ;  /* 0x000000ff0500720c */ /* 0x000fe20003f05300 */
[----:B------:R-:W3:Y:S01]  /*5390*/  @!UP2 LDCU UR5, c[0x0][0xf0c] ;  /* 0x0001e180ff05a7ac */ /* 0x000ee20008000800 */
[----:B------:R-:W-:Y:S01]  /*53a0*/  SHF.L.U32 R9, R15, 0x1f, RZ ;  /* 0x0000001f0f097819 */ /* 0x000fe200000006ff */
[----:B------:R-:W-:Y:S02]  /*53b0*/  USHF.L.U32 UR35, UR20, 0x7, URZ ;  /* 0x0000000714237899 */ /* 0x000fe400080006ff */
[----:B--2---:R-:W-:Y:S07]  /*53c0*/  UIMAD.WIDE.U32 UR6, UR14, UR8, URZ ;  /* 0x000000080e0672a5 */ /* 0x004fee000f8e00ff */
[----:B------:R-:W-:Y:S01]  /*53d0*/  @!UP2 UMOV UR4, UR7 ;  /* 0x000000070004ac82 */ /* 0x000fe20008000000 */
[----:B---3--:R-:W-:Y:S02]  /*53e0*/  @!UP2 UISETP.NE.AND UP0, UPT, UR5, 0x1, UPT ;  /* 0x000000010500a88c */ /* 0x008fe4000bf05270 */
[----:B------:R-:W-:Y:S02]  /*53f0*/  @!UP2 USHF.R.U32.HI UR4, URZ, UR9, UR4 ;  /* 0x00000009ff04a299 */ /* 0x000fe40008011604 */
[----:B------:R-:W-:Y:S02]  /*5400*/  UIMAD.WIDE.U32 UR6, UR13, UR11, URZ ;  /* 0x0000000b0d0672a5 */ /* 0x000fe4000f8e00ff */
[----:B------:R-:W-:Y:S02]  /*5410*/  @!UP2 USEL UR8, UR14, UR4, !UP0 ;  /* 0x000000040e08a287 */ /* 0x000fe4000c000000 */
[----:B------:R-:W-:Y:S03]  /*5420*/  @!UP2 UISETP.NE.AND UP0, UPT, UR10, 0x1, UPT ;  /* 0x000000010a00a88c */ /* 0x000fe6000bf05270 */
[----:B------:R-:W-:Y:S01]  /*5430*/  @!UP2 UMOV UR6, UR7 ;  /* 0x000000070006ac82 */ /* 0x000fe20008000000 */
[----:B------:R-:W-:Y:S01]  /*5440*/  USHF.L.U32 UR7, UR16, 0x8, URZ ;  /* 0x0000000810077899 */ /* 0x000fe200080006ff */
[----:B------:R-:W2:Y:S02]  /*5450*/  @!UP2 LDCU UR4, c[0x0][0xf20] ;  /* 0x0001e400ff04a7ac */ /* 0x000ea40008000800 */
[----:B--2---:R-:W-:Y:S04]  /*5460*/  @!UP2 USHF.R.U32.HI UR6, URZ, UR4, UR6 ;  /* 0x00000004ff06a299 */ /* 0x004fe80008011606 */
[----:B------:R-:W-:Y:S04]  /*5470*/  @!UP2 USEL UR6, UR13, UR6, !UP0 ;  /* 0x000000060d06a287 */ /* 0x000fe8000c000000 */
[----:B------:R-:W-:Y:S02]  /*5480*/  @!UP2 UIADD3 UR4, UPT, UPT, -UR8, UR6, URZ ;  /* 0x000000060804a290 */ /* 0x000fe4000fffe1ff */
[----:B------:R-:W-:Y:S02]  /*5490*/  @!UP2 UIADD3 UR6, UPT, UPT, UR8, -UR6, URZ ;  /* 0x800000060806a290 */ /* 0x000fe4000fffe0ff */
[----:B------:R-:W-:Y:S02]  /*54a0*/  @!UP2 UIMAD UR14, UR4, UR5, UR14 ;  /* 0x00000005040ea2a4 */ /* 0x000fe4000f8e020e */
[----:B------:R-:W-:Y:S01]  /*54b0*/  @!UP2 UIMAD UR13, UR6, UR10, UR13 ;  /* 0x0000000a060da2a4 */ /* 0x000fe2000f8e020d */
[----:B------:R-:W-:Y:S11]  /*54c0*/  BRA.U UP3, `(.L_x_89) ;  /* 0x0000000103107547 */ /* 0x000ff6000b800000 */
[----:B-1----:R-:W-:Y:S04]  /*54d0*/  MOV R0, UR52 ;  /* 0x0000003400007c02 */ /* 0x002fe80008000f00 */
[----:B------:R-:W-:Y:S04]  /*54e0*/  SHF.L.U32 R11, R0, 0x1f, RZ ;  /* 0x0000001f000b7819 */ /* 0x000fe800000006ff */
[----:B------:R-:W1:Y:S02]  /*54f0*/  SYNCS.PHASECHK.TRANS64.TRYWAIT P2, [UR21+0x88], R11 ;  /* 0x0000880bff0075a7 */ /* 0x000e640008041115 */
[----:B-1----:R-:W-:Y:S05]  /*5500*/  @!P2 BRA `(.L_x_90) ;  /* 0x0000007400f8a947 */ /* 0x002fea0003800000 */
.L_x_89:
[----:B------:R-:W-:Y:S05]  /*5510*/  @!P1 BRA `(.L_x_91) ;  /* 0x0000000000309947 */ /* 0x000fea0003800000 */
[----:B------:R-:W-:Y:S01]  /*5520*/  ISETP.NE.U32.AND P1, PT, R2, RZ, PT ;  /* 0x000000ff0200720c */ /* 0x000fe20003f25070 */
[----:B------:R-:W2:Y:S01]  /*5530*/  LDCU.64 UR4, c[0x0][0x358] ;  /* 0x00006b00ff0477ac */ /* 0x000ea20008000a00 */
[----:B------:R-:W-:Y:S02]  /*5540*/  IMAD.MOV.U32 R139, RZ, RZ, 0x1 ;  /* 0x00000001ff8b7424 */ /* 0x000fe400078e00ff */
[----:B------:R-:W-:Y:S11]  /*5550*/  ISETP.NE.AND.EX P1, PT, R3, RZ, PT, P1 ;  /* 0x000000ff0300720c */ /* 0x000ff60003f25310 */
[----:B------:R-:W-:Y:S02]  /*5560*/  @!UPT UIADD3 URZ, UPT, UPT, URZ, URZ, URZ ;  /* 0x000000fffffff290 */ /* 0x000fe4000fffe0ff */
[----:B-1----:R-:W1:Y:S01]  /*5570*/  @P1 LDC.64 R10, c[0x0][0xc88] ;  /* 0x00032200ff0a1b82 */ /* 0x002e620000000a00 */
[----:B------:R-:W-:Y:S04]  /*5580*/  @P1 IMAD R0, R4, UR44, RZ ;  /* 0x0000002c04001c24 */ /* 0x000fe8000f8e02ff */
[----:B-1----:R-:W-:Y:S04]  /*5590*/  @P1 IMAD.WIDE R10, R0, 0x4, R10 ;  /* 0x00000004000a1825 */ /* 0x002fe800078e020a */
[----:B------:R-:W-:Y:S01]  /*55a0*/  HFMA2 R0, -RZ, RZ, 0, 5.9604644775390625e-08 ;  /* 0x00000001ff007431 */ /* 0x000fe200000001ff */
[----:B--2--5:R2:W5:Y:S04]  /*55b0*/  @P1 LDG.E R71, desc[UR4][R10.64] ;  /* 0x000000040a471981 */ /* 0x024568000c1e1900 */
[----:B------:R-:W-:Y:S01]  /*55c0*/  @!P1 PRMT R139, R0, 0x7610, R139 ;  /* 0x00007610008b9816 */ /* 0x000fe2000000008b */
[----:B--2---:R-:W3:Y:S06]  /*55d0*/  @!P1 LDC R71, c[0x0][0xc80] ;  /* 0x00032000ff479b82 */ /* 0x004eec0000000800 */
.L_x_91:
[----:B---3-5:R-:W-:Y:S01]  /*55e0*/  @!P0 FSETP.EQ.AND P1, PT, R71, RZ, PT ;  /* 0x000000ff4700820b */ /* 0x028fe20003f22000 */
[----:B------:R-:W-:Y:S01]  /*55f0*/  @!UPT UIADD3 URZ, UPT, UPT, URZ, URZ, URZ ;  /* 0x000000fffffff290 */ /* 0x000fe2000fffe0ff */
[----:B------:R-:W-:Y:S11]  /*5600*/  @!P0 BRA `(.L_x_92) ;  /* 0x0000000000188947 */ /* 0x000ff60003800000 */
[----:B------:R-:W-:Y:S02]  /*5610*/  LOP3.LUT P0, RZ, R139, 0xff, RZ, 0xc0, !PT ;  /* 0x000000ff8bff7812 */ /* 0x000fe4000780c0ff */
[----:B------:R-:W-:Y:S04]  /*5620*/  ISETP.NE.U32.AND P1, PT, R2, RZ, PT ;  /* 0x000000ff0200720c */ /* 0x000fe80003f25070 */
[----:B------:R-:W-:Y:S04]  /*5630*/  ISETP.NE.AND.EX P1, PT, R3, RZ, PT, P1 ;  /* 0x000000ff0300720c */ /* 0x000fe80003f25310 */
[----:B------:R-:W-:Y:S03]  /*5640*/  PLOP3.LUT P1, PT, P1, PT, PT, 0x8, 0x80 ;  /* 0x000000000080781c */ /* 0x000fe60000f2e170 */
[----:B------:R-:W-:Y:S11]  /*5650*/  @P0 FSETP.EQ.AND P1, PT, R71, RZ, PT ;  /* 0x000000ff4700020b */ /* 0x000ff60003f22000 */
[----:B------:R-:W-:Y:S02]  /*5660*/  @!UPT UIADD3 URZ, UPT, UPT, URZ, URZ, URZ ;  /* 0x000000fffffff290 */ /* 0x000fe4000fffe0ff */
.L_x_92:
[----:B------:R-:W2:Y:S01]  /*5670*/  SYNCS.PHASECHK.TRANS64.TRYWAIT P2, [UR21+0x60], R9 ;  /* 0x00006009ff0075a7 */ /* 0x000ea20008041115 */
[----:B------:R-:W-:Y:S01]  /*5680*/  ELECT P0, URZ, PT ;  /* 0x0000000000ff782f */ /* 0x000fe20003800000 */
[----:B------:R-:W-:Y:S03]  /*5690*/  ULOP3.LUT UR4, UR29, 0x1, URZ, 0xc0, !UPT ;  /* 0x000000011d047892 */ /* 0x000fe6000f8ec0ff */
[----:B------:R-:W-:Y:S11]  /*56a0*/  PLOP3.LUT P1, PT, P1, P0, PT, 0xf2, 0x2f ;  /* 0x00000000002f781c */ /* 0x000ff60000f21e72 */
[----:B------:R-:W-:Y:S02]  /*56b0*/  @!UPT UIADD3 URZ, UPT, UPT, URZ, URZ, URZ ;  /* 0x000000fffffff290 */ /* 0x000fe4000fffe0ff */
[----:B------:R-:W-:Y:S05]  /*56c0*/  @!P1 IADD3 R8, P0, PT, R16, 0x980, RZ ;  /* 0x0000098010089810 */ /* 0x000fea0007f1e0ff */
[----:B------:R-:W-:Y:S01]  /*56d0*/  @!P1 IMAD.X R6, RZ, RZ, R17, P0 ;  /* 0x000000ffff069224 */ /* 0x000fe200000e0611 */
[----:B--2---:R-:W-:Y:S07]  /*56e0*/  @!P2 BRA `(.L_x_93) ;  /* 0x000000740098a947 */ /* 0x004fee0003800000 */
.L_x_179:
[----:B------:R-:W-:Y:S01]  /*56f0*/  @!P1 R2UR UR6, R8 ;  /* 0x00000000080692ca */ /* 0x000fe200000e0000 */
[----:B------:R-:W-:Y:S01]  /*5700*/  VOTEU.ALL UP0, P1 ;  /* 0x0000000000ff7886 */ /* 0x000fe20000800000 */
[----:B------:R-:W-:Y:S01]  /*5710*/  @!P1 R2UR UR5, R6 ;  /* 0x00000000060592ca */ /* 0x000fe200000e0000 */
[----:B------:R-:W-:Y:S01]  /*5720*/  UMOV UR10, 0x0 ;  /* 0x00000000000a7882 */ /* 0x000fe20000000000 */
[----:B------:R-:W-:Y:S01]  /*5730*/  ISETP.NE.AND P0, PT, RZ, UR4, !P1 ;  /* 0x00000004ff007c0c */ /* 0x000fe2000cf05270 */
[----:B------:R-:W-:Y:S01]  /*5740*/  UMOV UR11, 0x10000000 ;  /* 0x10000000000b7882 */ /* 0x000fe20000000000 */
[----:B------:R-:W-:Y:S02]  /*5750*/  @!UP0 UIADD3 UR8, UPT, UPT, UR7, 0xc0, URZ ;  /* 0x000000c007088890 */ /* 0x000fe4000fffe0ff */
[----:B------:R-:W-:Y:S01]  /*5760*/  @!UP0 UIADD3 UR32, UPT, UPT, UR21, 0x400, URZ ;  /* 0x0000040015208890 */ /* 0x000fe2000fffe0ff */
[----:B------:R-:W-:Y:S01]  /*5770*/  VOTEU.ALL UP0, P1 ;  /* 0x0000000000ff7886 */ /* 0x000fe20000800000 */
[----:B------:R-:W-:Y:S02]  /*5780*/  UMOV UR36, UR44 ;  /* 0x0000002c00247c82 */ /* 0x000fe40008000000 */
[----:B-1----:R-:W-:Y:S02]  /*5790*/  @!P1 IMAD.U32 R0, RZ, RZ, UR8 ;  /* 0x00000008ff009e24 */ /* 0x002fe4000f8e00ff */
[----:B------:R-:W-:Y:S02]  /*57a0*/  IMAD.U32 R10, RZ, RZ, UR6 ;  /* 0x00000006ff0a7e24 */ /* 0x000fe4000f8e00ff */
[----:B------:R-:W-:Y:S02]  /*57b0*/  IMAD.U32 R11, RZ, RZ, UR5 ;  /* 0x00000005ff0b7e24 */ /* 0x000fe4000f8e00ff */
[----:B------:R-:W-:Y:S01]  /*57c0*/  @P0 IMAD R0, RZ, RZ, UR7 ;  /* 0x00000007ff000e24 */ /* 0x000fe2000f8e02ff */
[----:B------:R-:W-:Y:S02]  /*57d0*/  @!P1 R2UR UR8, R10 ;  /* 0x000000000a0892ca */ /* 0x000fe400000e0000 */
[----:B------:R-:W-:Y:S02]  /*57e0*/  @!P1 R2UR UR9, R11 ;  /* 0x000000000b0992ca */ /* 0x000fe400000e0000 */
[----:B------:R-:W-:Y:S11]  /*57f0*/  PLOP3.LUT P0, PT, P1, PT, PT, 0x8, 0x80 ;  /* 0x000000000080781c */ /* 0x000ff60000f0e170 */
[----:B------:R-:W-:Y:S02]  /*5800*/  @!UPT UIADD3 URZ, UPT, UPT, URZ, URZ, URZ ;  /* 0x000000fffffff290 */ /* 0x000fe4000fffe0ff */
[----:B------:R-:W-:Y:S01]  /*5810*/  @P0 R2UR.BROADCAST UR34, R0 ;  /* 0x00000000002202ca */ /* 0x000fe200008e0000 */
[----:B------:R-:W-:Y:S01]  /*5820*/  @!P1 IMAD.MOV.U32 R0, RZ, RZ, 0x4000 ;  /* 0x00004000ff009424 */ /* 0x000fe200078e00ff */
[----:B------:R-:W-:Y:S05]  /*5830*/  @!P1 IADD3 R8, P0, PT, R16, 0x980, RZ ;  /* 0x0000098010089810 */ /* 0x000fea0007f1e0ff */
[----:B------:R-:W-:Y:S06]  /*5840*/  @!P1 IMAD.X R6, RZ, RZ, R17, P0 ;  /* 0x000000ffff069224 */ /* 0x000fec00000e0611 */
[----:B------:R1:W-:Y:S01]  /*5850*/  @!UP0 UTMALDG.3D [UR32], [UR8], desc[UR10] ;  /* 0x00000a20080085b4 */ /* 0x0003e20008011000 */
[----:B------:R1:W-:Y:S01]  /*5860*/  @!P1 SYNCS.ARRIVE.TRANS64.RED.A0TR RZ, [UR21+0x40], R0 ;  /* 0x00004000ffff99a7 */ /* 0x0003e20008300415 */
[----:B------:R-:W-:Y:S01]  /*5870*/  SYNCS.ARRIVE.TRANS64.RED.A1T0 RZ, [UR47], RZ ;  /* 0x000000ffffff79a7 */ /* 0x000fe2000810042f */
[----:B------:R-:W2:Y:S02]  /*5880*/  SYNCS.PHASECHK.TRANS64.TRYWAIT P2, [UR21+0x68], R9 ;  /* 0x00006809ff0075a7 */ /* 0x000ea40008041115 */
[----:B-12---:R-:W-:Y:S05]  /*5890*/  @!P2 BRA `(.L_x_94) ;  /* 0x000000740044a947 */ /* 0x006fea0003800000 */
.L_x_181:
[----:B------:R-:W-:Y:S01]  /*58a0*/  @!P1 R2UR UR6, R8 ;  /* 0x00000000080692ca */ /* 0x000fe200000e0000 */
[----:B------:R-:W-:Y:S01]  /*58b0*/  VOTEU.ALL UP0, P1 ;  /* 0x0000000000ff7886 */ /* 0x000fe20000800000 */
[----:B------:R-:W-:Y:S01]  /*58c0*/  @!P1 R2UR UR5, R6 ;  /* 0x00000000060592ca */ /* 0x000fe200000e0000 */
[----:B-1----:R-:W-:Y:S01]  /*58d0*/  @!P1 IMAD.MOV.U32 R0, RZ, RZ, 0x4000 ;  /* 0x00004000ff009424 */ /* 0x002fe200078e00ff */
[----:B------:R-:W-:Y:S01]  /*58e0*/  UMOV UR10, 0x0 ;  /* 0x00000000000a7882 */ /* 0x000fe20000000000 */
[----:B------:R-:W-:Y:S01]  /*58f0*/  UMOV UR11, 0x10000000 ;  /* 0x10000000000b7882 */ /* 0x000fe20000000000 */
[----:B------:R-:W-:Y:S01]  /*5900*/  @!UP0 UIADD3 UR24, UPT, UPT, UR21, 0x4400, URZ ;  /* 0x0000440015188890 */ /* 0x000fe2000fffe0ff */
[----:B------:R-:W-:Y:S01]  /*5910*/  @!P1 IADD3 R8, P0, PT, R16, 0x980, RZ ;  /* 0x0000098010089810 */ /* 0x000fe20007f1e0ff */
[----:B------:R-:W-:Y:S01]  /*5920*/  UMOV UR27, UR35 ;  /* 0x00000023001b7c82 */ /* 0x000fe20008000000 */
[----:B------:R-:W-:Y:S03]  /*5930*/  UMOV UR28, UR44 ;  /* 0x0000002c001c7c82 */ /* 0x000fe60008000000 */
[----:B------:R-:W-:Y:S02]  /*5940*/  @!P1 IMAD.X R6, RZ, RZ, R17, P0 ;  /* 0x000000ffff069224 */ /* 0x000fe400000e0611 */
[----:B------:R-:W-:Y:S02]  /*5950*/  IMAD.U32 R10, RZ, RZ, UR6 ;  /* 0x00000006ff0a7e24 */ /* 0x000fe4000f8e00ff */
[----:B------:R-:W-:Y:S01]  /*5960*/  IMAD.U32 R11, RZ, RZ, UR5 ;  /* 0x00000005ff0b7e24 */ /* 0x000fe2000f8e00ff */
[----:B------:R-:W-:Y:S02]  /*5970*/  @!UP0 UIMAD UR5, UR4, -0x40, UR7 ;  /* 0xffffffc0040588a4 */ /* 0x000fe4000f8e0207 */
[----:B------:R-:W-:Y:S02]  /*5980*/  @!P1 R2UR UR8, R10 ;  /* 0x000000000a0892ca */ /* 0x000fe400000e0000 */
[----:B------:R-:W-:Y:S01]  /*5990*/  @!P1 R2UR UR9, R11 ;  /* 0x000000000b0992ca */ /* 0x000fe200000e0000 */
[----:B------:R-:W-:Y:S01]  /*59a0*/  @!UP0 UIADD3 UR26, UPT, UPT, UR5, 0x80, URZ ;  /* 0x00000080051a8890 */ /* 0x000fe2000fffe0ff */
[----:B------:R-:W-:Y:S11]  /*59b0*/  VOTEU.ALL UP0, P1 ;  /* 0x0000000000ff7886 */ /* 0x000ff60000800000 */
[----:B------:R1:W-:Y:S01]  /*59c0*/  @!UP0 UTMALDG.3D [UR24], [UR8], desc[UR10] ;  /* 0x00000a18080085b4 */ /* 0x0003e20008011000 */
[----:B------:R1:W-:Y:S01]  /*59d0*/  @!P1 SYNCS.ARRIVE.TRANS64.RED.A0TR RZ, [UR21+0x48], R0 ;  /* 0x00004800ffff99a7 */ /* 0x0003e20008300415 */
[----:B------:R-:W-:Y:S01]  /*59e0*/  SYNCS.ARRIVE.TRANS64.RED.A1T0 RZ, [UR46], RZ ;  /* 0x000000ffffff79a7 */ /* 0x000fe2000810042e */
[----:B------:R-:W2:Y:S02]  /*59f0*/  SYNCS.PHASECHK.TRANS64.TRYWAIT P2, [UR21+0x70], R9 ;  /* 0x00007009ff0075a7 */ /* 0x000ea40008041115 */
[----:B-12---:R-:W-:Y:S05]  /*5a00*/  @!P2 BRA `(.L_x_95) ;  /* 0x000000740000a947 */ /* 0x006fea0003800000 */
.L_x_183:
        /* <DEDUP_REMOVED lines=13> */
[----:B------:R-:W-:Y:S02]  /*5ae0*/  @!UP0 ULEA UR5, UR4, UR7, 0x6 ;  /* 0x0000000704058291 */ /* 0x000fe4000f8e30ff */
        /* <DEDUP_REMOVED lines=9> */
.L_x_185:
[----:B------:R-:W-:Y:S01]  /*5b80*/  @!P1 R2UR UR6, R8 ;  /* 0x00000000080692ca */ /* 0x000fe200000e0000 */
[----:B------:R-:W-:Y:S01]  /*5b90*/  UMOV UR18, 0x0 ;  /* 0x0000000000127882 */ /* 0x000fe20000000000 */
[----:B------:R-:W-:Y:S01]  /*5ba0*/  @!P1 R2UR UR5, R6 ;  /* 0x00000000060592ca */ /* 0x000fe200000e0000 */
[----:B------:R-:W-:Y:S01]  /*5bb0*/  VOTEU.ALL UP0, P1 ;  /* 0x0000000000ff7886 */ /* 0x000fe20000800000 */
[----:B------:R-:W-:Y:S01]  /*5bc0*/  ISETP.NE.OR P0, PT, RZ, UR4, P1 ;  /* 0x00000004ff007c0c */ /* 0x000fe20008f05670 */
[----:B------:R-:W-:Y:S01]  /*5bd0*/  UMOV UR19, 0x10000000 ;  /* 0x1000000000137882 */ /* 0x000fe20000000000 */
[----:B------:R-:W-:Y:S01]  /*5be0*/  UMOV UR11, UR35 ;  /* 0x00000023000b7c82 */ /* 0x000fe20008000000 */
[----:B------:R-:W-:Y:S01]  /*5bf0*/  UMOV UR12, UR44 ;  /* 0x0000002c000c7c82 */ /* 0x000fe20008000000 */
[----:B------:R-:W-:Y:S01]  /*5c00*/  @!UP0 UIADD3 UR4, UPT, UPT, UR7, 0xc0, URZ ;  /* 0x000000c007048890 */ /* 0x000fe2000fffe0ff */
[----:B------:R-:W-:Y:S01]  /*5c10*/  VIADD R14, R14, 0x1 ;  /* 0x000000010e0e7836 */ /* 0x000fe20000000000 */
[----:B------:R-:W-:Y:S01]  /*5c20*/  @!UP0 UIADD3 UR8, UPT, UPT, UR21, 0xc400, URZ ;  /* 0x0000c40015088890 */ /* 0x000fe2000fffe0ff */
[----:B------:R-:W-:Y:S01]  /*5c30*/  R2UR UR16, R141 ;  /* 0x000000008d1072ca */ /* 0x000fe200000e0000 */
[----:B------:R-:W-:Y:S01]  /*5c40*/  @!UP0 UIADD3 UR9, UPT, UPT, UR21, 0x58, URZ ;  /* 0x0000005815098890 */ /* 0x000fe2000fffe0ff */
[----:B------:R-:W-:Y:S01]  /*5c50*/  IMAD.U32 R8, RZ, RZ, UR6 ;  /* 0x00000006ff087e24 */ /* 0x000fe2000f8e00ff */
[----:B------:R-:W-:Y:S01]  /*5c60*/  VOTEU.ALL UP0, P1 ;  /* 0x0000000000ff7886 */ /* 0x000fe20000800000 */
[----:B-1----:R-:W-:Y:S01]  /*5c70*/  @!P1 IMAD.U32 R0, RZ, RZ, UR4 ;  /* 0x00000004ff009e24 */ /* 0x002fe2000f8e00ff */
[----:B------:R-:W-:Y:S01]  /*5c80*/  R2UR UR20, R142 ;  /* 0x000000008e1472ca */ /* 0x000fe200000e0000 */
[----:B------:R-:W-:Y:S01]  /*5c90*/  IMAD.U32 R9, RZ, RZ, UR5 ;  /* 0x00000005ff097e24 */ /* 0x000fe2000f8e00ff */
[----:B------:R-:W-:Y:S01]  /*5ca0*/  @!P1 R2UR UR4, R8 ;  /* 0x00000000080492ca */ /* 0x000fe200000e0000 */
[----:B------:R-:W-:Y:S01]  /*5cb0*/  @!P0 IMAD R0, RZ, RZ, UR7 ;  /* 0x00000007ff008e24 */ /* 0x000fe2000f8e02ff */
[----:B------:R-:W-:Y:S01]  /*5cc0*/  PLOP3.LUT P0, PT, P1, PT, PT, 0x8, 0x80 ;  /* 0x000000000080781c */ /* 0x000fe20000f0e170 */
[----:B------:R-:W-:Y:S01]  /*5cd0*/  UIADD3 UR29, UPT, UPT, UR29, 0x1, URZ ;  /* 0x000000011d1d7890 */ /* 0x000fe2000fffe0ff */
[----:B------:R-:W-:Y:S01]  /*5ce0*/  @!P1 R2UR UR5, R9 ;  /* 0x00000000090592ca */ /* 0x000fe200000e0000 */
[----:B------:R-:W-:Y:S10]  /*5cf0*/  UPLOP3.LUT UP3, UPT, UPT, UPT, UPT, 0x80, 0x8 ;  /* 0x000000000008789c */ /* 0x000ff40003f6f070 */
[----:B------:R-:W-:Y:S01]  /*5d00*/  @P0 R2UR.BROADCAST UR10, R0 ;  /* 0x00000000000a02ca */ /* 0x000fe200008e0000 */
[----:B------:R-:W-:Y:S01]  /*5d10*/  UIADD3 UR16, UPT, UPT, UR13, UR16, URZ ;  /* 0x000000100d107290 */ /* 0x000fe2000fffe0ff */
[C---:B------:R-:W-:Y:S01]  /*5d20*/  ISETP.NE.AND P0, PT, R14.reuse, 0x2, PT ;  /* 0x000000020e00780c */ /* 0x040fe20003f05270 */
[----:B------:R-:W-:Y:S01]  /*5d30*/  UMOV UR44, UR30 ;  /* 0x0000001e002c7c82 */ /* 0x000fe20008000000 */
[----:B------:R-:W-:Y:S01]  /*5d40*/  LOP3.LUT R15, R15, 0x1, RZ, 0x3c, !PT ;  /* 0x000000010f0f7812 */ /* 0x000fe200078e3cff */
[----:B------:R-:W-:Y:S01]  /*5d50*/  UIADD3 UR20, UPT, UPT, UR14, UR20, URZ ;  /* 0x000000140e147290 */ /* 0x000fe2000fffe0ff */
[----:B------:R-:W-:Y:S02]  /*5d60*/  SEL R0, RZ, 0x1, P0 ;  /* 0x00000001ff007807 */ /* 0x000fe40000000000 */
[----:B------:R-:W-:Y:S02]  /*5d70*/  SEL R14, R14, RZ, P0 ;  /* 0x000000ff0e0e7207 */ /* 0x000fe40000000000 */
[----:B------:R-:W-:Y:S03]  /*5d80*/  LOP3.LUT R13, R13, R0, RZ, 0x3c, !PT ;  /* 0x000000000d0d7212 */ /* 0x000fe600078e3cff */
[----:B------:R1:W-:Y:S01]  /*5d90*/  @!UP0 UTMALDG.3D [UR8], [UR4], desc[UR18] ;  /* 0x00001208040085b4 */ /* 0x0003e20008011000 */
[----:B------:R1:W-:Y:S01]  /*5da0*/  @!P1 SYNCS.ARRIVE.TRANS64.RED.A0TR RZ, [UR21+0x58], R7 ;  /* 0x00005807ffff99a7 */ /* 0x0003e20008300415 */
[----:B------:R-:W-:Y:S01]  /*5db0*/  SYNCS.ARRIVE.TRANS64.RED.A1T0 RZ, [UR38], RZ ;  /* 0x000000ffffff79a7 */ /* 0x000fe20008100426 */
[----:B------:R-:W-:Y:S05]  /*5dc0*/  BRA.U UP1, `(.L_x_97) ;  /* 0xfffffff1013c7547 */ /* 0x000fea000b83ffff */
[----:B------:R-:W-:-:S04]  /*5dd0*/  SHF.L.U32 R3, R15, 0x1f, RZ ;  /* 0x0000001f0f037819 */ /* 0x000fc800000006ff */
[----:B------:R-:W2:Y:S02]  /*5de0*/  SYNCS.PHASECHK.TRANS64.TRYWAIT P0, [UR21+0x60], R3 ;  /* 0x00006003ff0075a7 */ /* 0x000ea40008001115 */
[----:B--2---:R-:W-:Y:S05]  /*5df0*/  @!P0 BRA `(.L_x_98) ;  /* 0x0000007000348947 */ /* 0x004fea0003800000 */
.L_x_187:
[----:B------:R-:W3:Y:S02]  /*5e00*/  SYNCS.PHASECHK.TRANS64.TRYWAIT P0, [UR21+0x68], R3 ;  /* 0x00006803ff0075a7 */ /* 0x000ee40008001115 */
[----:B---3--:R-:W-:Y:S05]  /*5e10*/  @!P0 BRA `(.L_x_99) ;  /* 0x0000007000448947 */ /* 0x008fea0003800000 */
.L_x_189:
[----:B------:R-:W3:Y:S02]  /*5e20*/  SYNCS.PHASECHK.TRANS64.TRYWAIT P0, [UR21+0x70], R3 ;  /* 0x00007003ff0075a7 */ /* 0x000ee40008001115 */
[----:B---3--:R-:W-:Y:S05]  /*5e30*/  @!P0 BRA `(.L_x_100) ;  /* 0x0000007000548947 */ /* 0x008fea0003800000 */
.L_x_191:
[----:B--2---:R-:W-:-:S07]  /*5e40*/  MOV R0, UR21 ;  /* 0x0000001500007c02 */ /* 0x004fce0008000f00 */
.L_x_101:
[----:B--2---:R-:W-:-:S04]  /*5e50*/  SHF.L.U32 R3, R15, 0x1f, RZ ;  /* 0x0000001f0f037819 */ /* 0x004fc800000006ff */
[----:B------:R2:W3:Y:S03]  /*5e60*/  SYNCS.PHASECHK.TRANS64.TRYWAIT P0, [R0+URZ+0x78], R3 ;  /* 0x00007803000075a7 */ /* 0x0004e600080011ff */
[----:B---3--:R-:W-:Y:S05]  /*5e70*/  @!P0 NANOSLEEP.SYNCS 0x989680 ;  /* 0x009896800000895d */ /* 0x008fea0003900000 */
[----:B------:R-:W3:Y:S02]  /*5e80*/  @!P0 SYNCS.PHASECHK.TRANS64 P0, [R0+URZ+0x78], R3 ;  /* 0x00007803000085a7 */ /* 0x000ee400080010ff */
[----:B-1-3--:R-:W-:Y:S05]  /*5e90*/  @P0 EXIT ;  /* 0x000000000000094d */ /* 0x00afea0003800000 */
[----:B------:R-:W-:Y:S05]  /*5ea0*/  BRA `(.L_x_101) ;  /* 0xfffffffc00e87947 */ /* 0x000fea000383ffff */
.L_x_86:
[----:B------:R-:W-:-:S06]  /*5eb0*/  UISETP.GE.AND UP0, UPT, UR17, 0x4, UPT ;  /* 0x000000041100788c */ /* 0x000fcc000bf06270 */
[----:B------:R-:W-:-:S13]  /*5ec0*/  PLOP3.LUT P0, PT, PT, PT, UP0, 0x80, 0x8 ;  /* 0x000000000008781c */ /* 0x000fda0003f0f008 */
[----:B------:R-:W-:Y:S05]  /*5ed0*/  @!P0 EXIT ;  /* 0x000000000000894d */ /* 0x000fea0003800000 */
[----:B------:R-:W1:Y:S08]  /*5ee0*/  S2UR UR4, SR_CgaCtaId ;  /* 0x00000000000479c3 */ /* 0x000e700000008800 */
[----:B------:R-:W-:Y:S01]  /*5ef0*/  BAR.SYNC.DEFER_BLOCKING 0x6, 0xa0 ;  /* 0x0182800000007b1d */ /* 0x000fe20000010000 */
[C---:B------:R-:W-:Y:S01]  /*5f00*/  IMAD.SHL.U32 R0, R152.reuse, 0x40, RZ ;  /* 0x0000004098007824 */ /* 0x040fe200078e00ff */
[C---:B------:R-:W-:Y:S01]  /*5f10*/  LOP3.LUT R138, R152.reuse, 0x1, RZ, 0xc0, !PT ;  /* 0x00000001988a7812 */ /* 0x040fe200078ec0ff */
[----:B------:R-:W-:-:S02]  /*5f20*/  IMAD.SHL.U32 R133, R152, 0x8, RZ ;  /* 0x0000000898857824 */ /* 0x000fc400078e00ff */
[----:B------:R-:W-:Y:S02]  /*5f30*/  HFMA2 R151, -RZ, RZ, 0, 1.1920928955078125e-07 ;  /* 0x00000002ff977431 */ /* 0x000fe400000001ff */
[----:B------:R-:W-:Y:S01]  /*5f40*/  IMAD.U32 R2, R152, 0x10000, RZ ;  /* 0x0001000098027824 */ /* 0x000fe200078e00ff */
[----:B------:R-:W-:Y:S01]  /*5f50*/  UMOV UR46, 0x400 ;  /* 0x00000400002e7882 */ /* 0x000fe20000000000 */
[----:B------:R-:W2:Y:S01]  /*5f60*/  LDC.64 R136, c[0x0][0xcb0] ;  /* 0x00032c00ff887b82 */ /* 0x000ea20000000a00 */
[----:B------:R-:W-:Y:S01]  /*5f70*/  LOP3.LUT R4, R0, 0x1c0, RZ, 0xc0, !PT ;  /* 0x000001c000047812 */ /* 0x000fe200078ec0ff */
[----:B------:R-:W-:Y:S01]  /*5f80*/  IMAD.MOV.U32 R150, RZ, RZ, 0x4 ;  /* 0x00000004ff967424 */ /* 0x000fe200078e00ff */
[----:B------:R-:W-:Y:S01]  /*5f90*/  ISETP.NE.U32.AND P0, PT, R138, 0x1, PT ;  /* 0x000000018a00780c */ /* 0x000fe20003f05070 */
[----:B------:R-:W-:Y:S01]  /*5fa0*/  IMAD.MOV.U32 R149, RZ, RZ, 0x1 ;  /* 0x00000001ff957424 */ /* 0x000fe200078e00ff */
[----:B------:R-:W-:Y:S01]  /*5fb0*/  LOP3.LUT R133, R4, 0x38, R133, 0xf8, !PT ;  /* 0x0000003804857812 */ /* 0x000fe200078ef885 */
[----:B------:R-:W-:Y:S01]  /*5fc0*/  IMAD.MOV.U32 R146, RZ, RZ, RZ ;  /* 0x000000ffff927224 */ /* 0x000fe200078e00ff */
[----:B------:R-:W-:Y:S01]  /*5fd0*/  LOP3.LUT R2, R2, 0x600000, RZ, 0xc0, !PT ;  /* 0x0060000002027812 */ /* 0x000fe200078ec0ff */
[----:B------:R-:W3:Y:S01]  /*5fe0*/  LDC.64 R134, c[0x0][0xca8] ;  /* 0x00032a00ff867b82 */ /* 0x000ee20000000a00 */
[----:B------:R-:W-:Y:S01]  /*5ff0*/  R2P PR, R152, 0x6 ;  /* 0x0000000698007804 */ /* 0x000fe20000000000 */
[----:B------:R-:W4:Y:S01]  /*6000*/  LDCU UR62, c[0x0][0x370] ;  /* 0x00006e00ff3e77ac */ /* 0x000f220008000800 */
[----:B------:R-:W-:-:S02]  /*6010*/  LOP3.LUT R133, R133, 0x1e00, R0, 0xf8, !PT ;  /* 0x00001e0085857812 */ /* 0x000fc400078ef800 */
[----:B------:R-:W-:Y:S01]  /*6020*/  P2R R0, PR, RZ, 0x1 ;  /* 0x00000001ff007803 */ /* 0x000fe20000000000 */
[----:B------:R-:W-:Y:S01]  /*6030*/  UMOV UR38, URZ ;  /* 0x000000ff00267c82 */ /* 0x000fe20008000000 */
[----:B------:R-:W-:Y:S01]  /*6040*/  LOP3.LUT R152, R152, 0x60, RZ, 0xc0, !PT ;  /* 0x0000006098987812 */ /* 0x000fe200078ec0ff */
[----:B-1----:R-:W-:Y:S01]  /*6050*/  ULEA UR46, UR4, UR46, 0x18 ;  /* 0x0000002e042e7291 */ /* 0x002fe2000f8ec0ff */
[----:B------:R-:W-:Y:S01]  /*6060*/  MOV R148, RZ ;  /* 0x000000ff00947202 */ /* 0x000fe20000000f00 */
[----:B------:R-:W1:Y:S01]  /*6070*/  LDCU.64 UR4, c[0x0][0xc90] ;  /* 0x00019200ff0477ac */ /* 0x000e620008000a00 */
[----:B------:R-:W-:Y:S02]  /*6080*/  SEL R151, R151, 0xfffffffe, !P1 ;  /* 0xfffffffe97977807 */ /* 0x000fe40004800000 */
[----:B------:R-:W-:Y:S01]  /*6090*/  SEL R150, R150, 0xfffffffc, !P2 ;  /* 0xfffffffc96967807 */ /* 0x000fe20005000000 */
[----:B------:R-:W2:Y:S03]  /*60a0*/  LDCU UR41, c[0x0][0xf0c] ;  /* 0x0001e180ff2977ac */ /* 0x000ea60008000800 */
[----:B------:R-:W4:Y:S01]  /*60b0*/  LDS R3, [UR46+0x110] ;  /* 0x0001102eff037984 */ /* 0x000f220008000800 */
[----:B------:R-:W2:Y:S01]  /*60c0*/  LDCU UR40, c[0x0][0xf30] ;  /* 0x0001e600ff2877ac */ /* 0x000ea20008000800 */
[----:B------:R-:W2:Y:S01]  /*60d0*/  LDCU.64 UR60, c[0x0][0xc88] ;  /* 0x00019100ff3c77ac */ /* 0x000ea20008000a00 */
[----:B------:R-:W2:Y:S01]  /*60e0*/  LDCU.64 UR42, c[0x0][0xf28] ;  /* 0x0001e500ff2a77ac */ /* 0x000ea20008000a00 */
[----:B-1----:R-:W-:Y:S01]  /*60f0*/  IMAD.U32 R153, RZ, RZ, UR5 ;  /* 0x00000005ff997e24 */ /* 0x002fe2000f8e00ff */
[----:B------:R-:W-:Y:S01]  /*6100*/  UIADD3 UR5, UPT, UPT, UR46, 0xb8, URZ ;  /* 0x000000b82e057890 */ /* 0x000fe2000fffe0ff */
[----:B------:R-:W-:Y:S01]  /*6110*/  IMAD.U32 R154, RZ, RZ, UR4 ;  /* 0x00000004ff9a7e24 */ /* 0x000fe2000f8e00ff */
[----:B------:R-:W-:-:S02]  /*6120*/  UIADD3 UR4, UPT, UPT, UR46, 0x400, URZ ;  /* 0x000004002e047890 */ /* 0x000fc4000fffe0ff */
[----:B------:R-:W-:Y:S01]  /*6130*/  ULOP3.LUT UR5, UR5, 0xfefffff8, URZ, 0xc0, !UPT ;  /* 0xfefffff805057892 */ /* 0x000fe2000f8ec0ff */
[----:B------:R-:W1:Y:S03]  /*6140*/  LDCU.128 UR56, c[0x0][0xf10] ;  /* 0x0001e200ff3877ac */ /* 0x000e660008000c00 */
[----:B------:R-:W-:Y:S02]  /*6150*/  IMAD.U32 R144, RZ, RZ, UR4 ;  /* 0x00000004ff907e24 */ /* 0x000fe4000f8e00ff */
[----:B------:R-:W-:Y:S01]  /*6160*/  IMAD.U32 R155, RZ, RZ, UR5 ;  /* 0x00000005ff9b7e24 */ /* 0x000fe2000f8e00ff */
[----:B------:R-:W1:Y:S01]  /*6170*/  LDCU UR55, c[0x0][0x374] ;  /* 0x00006e80ff3777ac */ /* 0x000e620008000800 */
[----:B------:R-:W-:Y:S01]  /*6180*/  UMOV UR54, URZ ;  /* 0x000000ff00367c82 */ /* 0x000fe20008000000 */
[----:B------:R-:W-:Y:S01]  /*6190*/  UMOV UR52, URZ ;  /* 0x000000ff00347c82 */ /* 0x000fe20008000000 */
[----:B--234-:R-:W-:-:S07]  /*61a0*/  IMAD.IADD R2, R3, 0x1, R2 ;  /* 0x0000000103027824 */ /* 0x01cfce00078e0202 */
.L_x_146:
[----:B-1----:R-:W-:Y:S02]  /*61b0*/  LEA R8, R146, UR46, 0x3 ;  /* 0x0000002e92087c11 */ /* 0x002fe4000f8e18ff */
[----:B------:R-:W-:Y:S02]  /*61c0*/  SHF.L.U32 R3, R148, 0x1f, RZ ;  /* 0x0000001f94037819 */ /* 0x000fe400000006ff */
[----:B------:R-:W-:Y:S02]  /*61d0*/  LEA R5, R146, UR46, 0x4 ;  /* 0x0000002e92057c11 */ /* 0x000fe4000f8e20ff */
[----:B--2---:R-:W2:Y:S02]  /*61e0*/  SYNCS.PHASECHK.TRANS64.TRYWAIT P0, [R8+URZ+0x90], R3 ;  /* 0x00009003080075a7 */ /* 0x004ea400080011ff */
[----:B--2---:R-:W-:Y:S05]  /*61f0*/  @!P0 BRA `(.L_x_102) ;  /* 0x0000006c007c8947 */ /* 0x004fea0003800000 */
.L_x_192:
[----:B------:R-:W3:Y:S01]  /*6200*/  LDS.128 R4, [R5+0xf0] ;  /* 0x0000f00005047984 */ /* 0x000ee20000000c00 */
[----:B------:R-:W-:Y:S01]  /*6210*/  UISETP.GE.AND UP0, UPT, UR45, 0x1, UPT ;  /* 0x000000012d00788c */ /* 0x000fe2000bf06270 */
[----:B------:R-:W-:Y:S01]  /*6220*/  @!PT LDS RZ, [RZ] ;  /* 0x00000000fffff984 */ /* 0x000fe20000000800 */
[----:B------:R-:W-:Y:S01]  /*6230*/  @!PT LDS RZ, [RZ] ;  /* 0x00000000fffff984 */ /* 0x000fe20000000800 */
[----:B------:R-:W-:Y:S01]  /*6240*/  @!PT LDS RZ, [RZ] ;  /* 0x00000000fffff984 */ /* 0x000fe20000000800 */
[----:B------:R-:W-:Y:S01]  /*6250*/  @!PT LDS RZ, [RZ] ;  /* 0x00000000fffff984 */ /* 0x000fe20000000800 */
[----:B------:R4:W-:Y:S06]  /*6260*/  MEMBAR.ALL.CTA ;  /* 0x0000000000007992 */ /* 0x0009ec0000008000 */
[----:B----4-:R-:W4:Y:S01]  /*6270*/  FENCE.VIEW.ASYNC.S ;  /* 0x00000000000073c6 */ /* 0x010f220000000000 */
[----:B---3--:R-:W-:Y:S11]  /*6280*/  LOP3.LUT P0, RZ, R6, 0x1, RZ, 0xc0, !PT ;  /* 0x0000000106ff7812 */ /* 0x008ff6000780c0ff */
[----:B------:R-:W-:Y:S02]  /*6290*/  @!UPT UIADD3 URZ, UPT, UPT, URZ, URZ, URZ ;  /* 0x000000fffffff290 */ /* 0x000fe4000fffe0ff */
[----:B----4-:R-:W-:Y:S01]  /*62a0*/  VOTEU.ANY UP1, P0 ;  /* 0x0000000000ff7886 */ /* 0x010fe20000020100 */
[----:B------:R-:W-:Y:S01]  /*62b0*/  PLOP3.LUT P0, PT, PT, PT, UP1, 0x80, 0x8 ;  /* 0x000000000008781c */ /* 0x000fe20003f0f018 */
[----:B------:R-:W-:Y:S06]  /*62c0*/  UP2UR UR4, UPR, URZ, 0x2 ;  /* 0x00000002ff047883 */ /* 0x000fec0008000000 */
[----:B------:R-:W-:Y:S06]  /*62d0*/  IMAD.U32 R156, RZ, RZ, UR4 ;  /* 0x00000004ff9c7e24 */ /* 0x000fec000f8e00ff */
[----:B------:R-:W-:Y:S02]  /*62e0*/  @P0 SHF.R.U32.HI R0, RZ, 0x10, R5 ;  /* 0x00000010ff000819 */ /* 0x000fe40000011605 */
[----:B--2---:R-:W-:Y:S02]  /*62f0*/  @P0 MOV R3, R4 ;  /* 0x0000000400030202 */ /* 0x004fe40000000f00 */
        /* <DEDUP_REMOVED lines=11> */
[----:B------:R-:W3:Y:S01]  /*63b0*/  LDCU UR12, c[0x0][0xf20] ;  /* 0x0001e400ff0c77ac */ /* 0x000ee20008000800 */
[----:B-1----:R-:W-:Y:S02]  /*63c0*/  UIMAD.WIDE.U32 UR4, UR55, UR59, URZ ;  /* 0x0000003b370472a5 */ /* 0x002fe4000f8e00ff */
[----:B------:R-:W-:Y:S02]  /*63d0*/  UIMAD.WIDE.U32 UR6, UR62, UR56, URZ ;  /* 0x000000383e0672a5 */ /* 0x000fe4000f8e00ff */
[----:B------:R-:W-:Y:S02]  /*63e0*/  UISETP.NE.AND UP0, UPT, UR58, 0x1, UPT ;  /* 0x000000013a00788c */ /* 0x000fe4000bf05270 */
[----:B------:R-:W-:Y:S02]  /*63f0*/  UIMAD.WIDE.U32 UR8, UR36, UR59, URZ ;  /* 0x0000003b240872a5 */ /* 0x000fe4000f8e00ff */
[----:B------:R-:W-:Y:S02]  /*6400*/  UISETP.NE.AND UP1, UPT, UR41, 0x1, UPT ;  /* 0x000000012900788c */ /* 0x000fe4000bf25270 */
[----:B------:R-:W-:Y:S02]  /*6410*/  UIMAD.WIDE.U32 UR10, UR37, UR56, URZ ;  /* 0x00000038250a72a5 */ /* 0x000fe4000f8e00ff */
[----:B------:R-:W-:Y:S01]  /*6420*/  UISETP.NE.AND UP2, UPT, UR45, 0x1, UPT ;  /* 0x000000012d00788c */ /* 0x000fe2000bf45270 */
[----:B------:R-:W-:Y:S02]  /*6430*/  UMOV UR4, UR5 ;  /* 0x0000000500047c82 */ /* 0x000fe40008000000 */
[----:B---3--:R-:W-:Y:S03]  /*6440*/  USHF.R.U32.HI UR5, URZ, UR12, UR4 ;  /* 0x0000000cff057299 */ /* 0x008fe60008011604 */
[----:B------:R-:W-:Y:S02]  /*6450*/  UMOV UR4, UR7 ;  /* 0x0000000700047c82 */ /* 0x000fe40008000000 */
[----:B------:R-:W-:Y:S02]  /*6460*/  USHF.R.U32.HI UR7, URZ, UR57, UR4 ;  /* 0x00000039ff077299 */ /* 0x000fe40008011604 */
[----:B------:R-:W-:Y:S02]  /*6470*/  USEL UR4, UR55, UR5, !UP0 ;  /* 0x0000000537047287 */ /* 0x000fe4000c000000 */
[----:B------:R-:W-:Y:S01]  /*6480*/  USEL UR7, UR62, UR7, !UP1 ;  /* 0x000000073e077287 */ /* 0x000fe2000c800000 */
[----:B------:R-:W-:Y:S01]  /*6490*/  UMOV UR5, UR9 ;  /* 0x0000000900057c82 */ /* 0x000fe20008000000 */
[----:B------:R-:W-:Y:S02]  /*64a0*/  UIMAD.WIDE.U32 UR8, UR4, UR42, URZ ;  /* 0x0000002a040872a5 */ /* 0x000fe4000f8e00ff */
[----:B------:R-:W-:Y:S03]  /*64b0*/  USHF.R.U32.HI UR6, URZ, UR12, UR5 ;  /* 0x0000000cff067299 */ /* 0x000fe60008011605 */
[----:B------:R-:W-:Y:S01]  /*64c0*/  UMOV UR5, UR11 ;  /* 0x0000000b00057c82 */ /* 0x000fe20008000000 */
[----:B------:R-:W-:Y:S02]  /*64d0*/  UIMAD.WIDE.U32 UR10, UR7, UR42, URZ ;  /* 0x0000002a070a72a5 */ /* 0x000fe4000f8e00ff */
[----:B------:R-:W-:Y:S02]  /*64e0*/  USEL UR6, UR36, UR6, !UP0 ;  /* 0x0000000624067287 */ /* 0x000fe4000c000000 */
[----:B------:R-:W-:Y:S01]  /*64f0*/  USHF.R.U32.HI UR5, URZ, UR57, UR5 ;  /* 0x00000039ff057299 */ /* 0x000fe20008011605 */
[----:B------:R-:W-:Y:S02]  /*6500*/  UMOV UR8, UR9 ;  /* 0x0000000900087c82 */ /* 0x000fe40008000000 */
[----:B------:R-:W-:Y:S01]  /*6510*/  UMOV UR10, UR11 ;  /* 0x0000000b000a7c82 */ /* 0x000fe20008000000 */
[----:B------:R-:W-:Y:S02]  /*6520*/  @UP2 USHF.R.U32.HI UR4, URZ, UR43, UR8 ;  /* 0x0000002bff042299 */ /* 0x000fe40008011608 */
[----:B------:R-:W-:Y:S02]  /*6530*/  @UP2 USHF.R.U32.HI UR7, URZ, UR43, UR10 ;  /* 0x0000002bff072299 */ /* 0x000fe4000801160a */
[----:B------:R-:W-:Y:S02]  /*6540*/  UIMAD UR4, UR45, UR4, URZ ;  /* 0x000000042d0472a4 */ /* 0x000fe4000f8e02ff */
        /* <DEDUP_REMOVED lines=8> */
[----:B------:R-:W-:Y:S02]  /*65d0*/  USEL UR11, UR6, UR4, !UP2 ;  /* 0x00000004060b7287 */ /* 0x000fe4000d000000 */
[----:B------:R-:W-:Y:S02]  /*65e0*/  UIADD3 UR8, UPT, UPT, -UR5, URZ, URZ ;  /* 0x000000ff05087290 */ /* 0x000fe4000fffe1ff */
[----:B------:R-:W-:Y:S01]  /*65f0*/  UIADD3 UR10, UPT, UPT, -UR11, URZ, URZ ;  /* 0x000000ff0b0a7290 */ /* 0x000fe2000fffe1ff */
[----:B------:R-:W-:Y:S01]  /*6600*/  @!UP0 UMOV UR4, UR9 ;  /* 0x0000000900048c82 */ /* 0x000fe20008000000 */
[----:B------:R-:W-:Y:S02]  /*6610*/  UIADD3 UR9, UPT, UPT, -UR6, URZ, URZ ;  /* 0x000000ff06097290 */ /* 0x000fe4000fffe1ff */
[----:B------:R-:W-:Y:S02]  /*6620*/  @!UP0 USHF.R.U32.HI UR4, URZ, UR43, UR4 ;  /* 0x0000002bff048299 */ /* 0x000fe40008011604 */
[----:B------:R-:W-:Y:S02]  /*6630*/  UIMAD UR10, UR45, UR10, UR6 ;  /* 0x0000000a2d0a72a4 */ /* 0x000fe4000f8e0206 */
[----:B------:R-:W-:Y:S04]  /*6640*/  @!UP0 USEL UR4, UR5, UR4, !UP2 ;  /* 0x0000000405048287 */ /* 0x000fe8000d000000 */
[----:B------:R-:W-:Y:S02]  /*6650*/  @!UP0 UIMAD UR10, UR7, UR10, UR4 ;  /* 0x0000000a070a82a4 */ /* 0x000fe4000f8e0204 */
[----:B------:R-:W-:Y:S02]  /*6660*/  @!UP0 UIADD3 UR11, UPT, UPT, UR11, -UR4, URZ ;  /* 0x800000040b0b8290 */ /* 0x000fe4000fffe0ff */
[----:B------:R-:W-:Y:S02]  /*6670*/  UIMAD UR7, UR41, UR8, UR37 ;  /* 0x00000008290772a4 */ /* 0x000fe4000f8e0225 */
[----:B------:R-:W-:Y:S02]  /*6680*/  @!UP0 UIMAD UR6, UR11, UR45, UR5 ;  /* 0x0000002d0b0682a4 */ /* 0x000fe4000f8e0205 */
[----:B------:R-:W-:Y:S01]  /*6690*/  UIMAD UR4, UR58, UR9, UR36 ;  /* 0x000000093a0472a4 */ /* 0x000fe2000f8e0224 */
[----:B------:R-:W-:Y:S02]  /*66a0*/  @!UP0 UMOV UR5, UR10 ;  /* 0x0000000a00058c82 */ /* 0x000fe40008000000 */
[----:B------:R-:W-:Y:S02]  /*66b0*/  UIMAD UR37, UR5, UR41, UR7 ;  /* 0x00000029052572a4 */ /* 0x000fe4000f8e0207 */
[----:B------:R-:W-:Y:S11]  /*66c0*/  UIMAD UR36, UR6, UR58, UR4 ;  /* 0x0000003a062472a4 */ /* 0x000ff6000f8e0204 */
[----:B------:R-:W-:Y:S01]  /*66d0*/  @!UPT UIADD3 URZ, UPT, UPT, URZ, URZ, URZ ;  /* 0x000000fffffff290 */ /* 0x000fe2000fffe0ff */
.L_x_103:
[----:B------:R-:W-:Y:S01]  /*66e0*/  UISETP.NE.AND UP0, UPT, UR40, 0x1, UPT ;  /* 0x000000012800788c */ /* 0x000fe2000bf05270 */
[----:B------:R-:W-:Y:S01]  /*66f0*/  LOP3.LUT P0, RZ, R144, 0x3f0, RZ, 0xc0, !PT ;  /* 0x000003f090ff7812 */ /* 0x000fe2000780c0ff */
[----:B------:R-:W-:Y:S01]  /*6700*/  USHF.L.U32 UR53, UR16, 0x8, URZ ;  /* 0x0000000810357899 */ /* 0x000fe200080006ff */
[----:B------:R-:W-:Y:S01]  /*6710*/  BSSY.RECONVERGENT B6, `(.L_x_104) ;  /* 0x0000034000067945 */ /* 0x000fe20003800200 */
[----:B------:R-:W-:Y:S01]  /*6720*/  USHF.L.U32 UR50, UR20, 0x7, URZ ;  /* 0x0000000714327899 */ /* 0x000fe200080006ff */
[----:B------:R-:W-:Y:S06]  /*6730*/  IADD3 R146, PT, PT, R146, 0x1, RZ ;  /* 0x0000000192927810 */ /* 0x000fec0007ffe0ff */
[----:B------:R-:W3:Y:S01]  /*6740*/  @!UP0 LDCU.128 UR12, c[0x0][0xf10] ;  /* 0x0001e200ff0c87ac */ /* 0x000ee20008000c00 */
[----:B------:R-:W4:Y:S01]  /*6750*/  @!UP0 LDCU UR5, c[0x0][0xf0c] ;  /* 0x0001e180ff0587ac */ /* 0x000f220008000800 */
[----:B------:R-:W1:Y:S01]  /*6760*/  @!UP0 LDCU UR10, c[0x0][0xf20] ;  /* 0x0001e400ff0a87ac */ /* 0x000e620008000800 */
[----:B---3--:R-:W-:Y:S02]  /*6770*/  UIMAD.WIDE.U32 UR8, UR37, UR12, URZ ;  /* 0x0000000c250872a5 */ /* 0x008fe4000f8e00ff */
[----:B------:R-:W-:Y:S02]  /*6780*/  UIMAD.WIDE.U32 UR6, UR36, UR15, URZ ;  /* 0x0000000f240672a5 */ /* 0x000fe4000f8e00ff */
[----:B------:R-:W-:Y:S03]  /*6790*/  @!UP0 UISETP.NE.AND UP1, UPT, UR14, 0x1, UPT ;  /* 0x000000010e00888c */ /* 0x000fe6000bf25270 */
[----:B------:R-:W-:Y:S01]  /*67a0*/  @!UP0 UMOV UR4, UR9 ;  /* 0x0000000900048c82 */ /* 0x000fe20008000000 */
[----:B----4-:R-:W-:Y:S02]  /*67b0*/  @!UP0 UISETP.NE.AND UP2, UPT, UR5, 0x1, UPT ;  /* 0x000000010500888c */ /* 0x010fe4000bf45270 */
[----:B------:R-:W-:Y:S01]  /*67c0*/  @!UP0 USHF.R.U32.HI UR4, URZ, UR13, UR4 ;  /* 0x0000000dff048299 */ /* 0x000fe20008011604 */
[----:B------:R-:W-:Y:S02]  /*67d0*/  @!UP0 UMOV UR6, UR7 ;  /* 0x0000000700068c82 */ /* 0x000fe40008000000 */
[----:B-1----:R-:W-:Y:S02]  /*67e0*/  @!UP0 USHF.R.U32.HI UR6, URZ, UR10, UR6 ;  /* 0x0000000aff068299 */ /* 0x002fe40008011606 */
[----:B------:R-:W-:Y:S02]  /*67f0*/  @!UP0 USEL UR7, UR37, UR4, !UP2 ;  /* 0x0000000425078287 */ /* 0x000fe4000d000000 */
[----:B------:R-:W-:Y:S04]  /*6800*/  @!UP0 USEL UR6, UR36, UR6, !UP1 ;  /* 0x0000000624068287 */ /* 0x000fe8000c800000 */
[----:B------:R-:W-:Y:S02]  /*6810*/  @!UP0 UIADD3 UR4, UPT, UPT, -UR7, UR6, URZ ;  /* 0x0000000607048290 */ /* 0x000fe4000fffe1ff */
[----:B------:R-:W-:Y:S02]  /*6820*/  @!UP0 UIADD3 UR6, UPT, UPT, UR7, -UR6, URZ ;  /* 0x8000000607068290 */ /* 0x000fe4000fffe0ff */
[----:B------:R-:W-:Y:S02]  /*6830*/  @!UP0 UIMAD UR37, UR4, UR5, UR37 ;  /* 0x00000005042582a4 */ /* 0x000fe4000f8e0225 */
[----:B------:R-:W-:Y:S01]  /*6840*/  @!UP0 UIMAD UR36, UR6, UR14, UR36 ;  /* 0x0000000e062482a4 */ /* 0x000fe2000f8e0224 */
[----:B------:R-:W-:Y:S11]  /*6850*/  @!P0 BRA `(.L_x_105) ;  /* 0x00000000007c8947 */ /* 0x000ff60003800000 */
[----:B------:R-:W1:Y:S01]  /*6860*/  LDCU.64 UR8, c[0x4][0x80] ;  /* 0x01001000ff0877ac */ /* 0x000e620008000a00 */
[----:B------:R-:W-:Y:S01]  /*6870*/  MOV R16, 0x0 ;  /* 0x0000000000107802 */ /* 0x000fe20000000f00 */
[----:B------:R-:W-:Y:S02]  /*6880*/  HFMA2 R12, -RZ, RZ, 0, 5.9604644775390625e-08 ;  /* 0x00000001ff0c7431 */ /* 0x000fe400000001ff */
[----:B------:R-:W-:Y:S01]  /*6890*/  IMAD.MOV.U32 R8, RZ, RZ, 0x70 ;  /* 0x00000070ff087424 */ /* 0x000fe200078e00ff */
[----:B------:R3:W4:Y:S01]  /*68a0*/  LDC.64 R14, c[0x4][R16] ;  /* 0x01000000100e7b82 */ /* 0x0007220000000a00 */
[----:B------:R-:W2:Y:S01]  /*68b0*/  LDCU.64 UR6, c[0x4][0x88] ;  /* 0x01001100ff0677ac */ /* 0x000ea20008000a00 */
[----:B------:R-:W-:Y:S01]  /*68c0*/  IMAD.MOV.U32 R13, RZ, RZ, RZ ;  /* 0x000000ffff0d7224 */ /* 0x000fe200078e00ff */
[----:B------:R-:W2:Y:S01]  /*68d0*/  LDCU.64 UR4, c[0x4][0x8] ;  /* 0x01000100ff0477ac */ /* 0x000ea20008000a00 */
[----:B-1----:R-:W-:Y:S01]  /*68e0*/  MOV R5, UR9 ;  /* 0x0000000900057c02 */ /* 0x002fe20008000f00 */
[----:B------:R-:W-:Y:S01]  /*68f0*/  IMAD.U32 R4, RZ, RZ, UR8 ;  /* 0x00000008ff047e24 */ /* 0x000fe2000f8e00ff */
[----:B--2---:R-:W-:Y:S01]  /*6900*/  MOV R7, UR7 ;  /* 0x0000000700077c02 */ /* 0x004fe20008000f00 */
[----:B------:R-:W-:Y:S01]  /*6910*/  IMAD.U32 R6, RZ, RZ, UR6 ;  /* 0x00000006ff067e24 */ /* 0x000fe2000f8e00ff */
[----:B------:R-:W-:Y:S01]  /*6920*/  MOV R11, UR5 ;  /* 0x00000005000b7c02 */ /* 0x000fe20008000f00 */
[----:B------:R-:W-:Y:S02]  /*6930*/  IMAD.U32 R10, RZ, RZ, UR4 ;  /* 0x00000004ff0a7e24 */ /* 0x000fe4000f8e00ff */
[----:B------:R-:W-:Y:S07]  /*6940*/  LEPC R20, `(.L_x_106) ;  /* 0x000000001014794e */ /* 0x000fee0000000000 */
[----:B---345:R-:W-:Y:S05]  /*6950*/  CALL.ABS.NOINC R14 ;  /* 0x000000000e007343 */ /* 0x038fea0003c00000 */
.L_x_106:
[----:B------:R-:W1:Y:S01]  /*6960*/  LDCU.64 UR8, c[0x4][0x80] ;  /* 0x01001000ff0877ac */ /* 0x000e620008000a00 */
[----:B------:R-:W2:Y:S01]  /*6970*/  LDC.64 R16, c[0x4][R16] ;  /* 0x0100000010107b82 */ /* 0x000ea20000000a00 */
[----:B------:R-:W-:Y:S02]  /*6980*/  HFMA2 R12, -RZ, RZ, 0, 5.9604644775390625e-08 ;  /* 0x00000001ff0c7431 */ /* 0x000fe400000001ff */
[----:B------:R-:W-:Y:S02]  /*6990*/  IMAD.MOV.U32 R8, RZ, RZ, 0x70 ;  /* 0x00000070ff087424 */ /* 0x000fe400078e00ff */
[----:B------:R-:W-:Y:S01]  /*69a0*/  IMAD.MOV.U32 R13, RZ, RZ, RZ ;  /* 0x000000ffff0d7224 */ /* 0x000fe200078e00ff */
[----:B------:R-:W3:Y:S01]  /*69b0*/  LDCU.64 UR6, c[0x4][0x88] ;  /* 0x01001100ff0677ac */ /* 0x000ee20008000a00 */
[----:B------:R-:W4:Y:S01]  /*69c0*/  LDCU.64 UR4, c[0x4][0x8] ;  /* 0x01000100ff0477ac */ /* 0x000f220008000a00 */
[----:B-1----:R-:W-:Y:S02]  /*69d0*/  MOV R4, UR8 ;  /* 0x0000000800047c02 */ /* 0x002fe40008000f00 */
[----:B------:R-:W-:Y:S02]  /*69e0*/  MOV R5, UR9 ;  /* 0x0000000900057c02 */ /* 0x000fe40008000f00 */
[----:B---3--:R-:W-:Y:S01]  /*69f0*/  MOV R7, UR7 ;  /* 0x0000000700077c02 */ /* 0x008fe20008000f00 */
[----:B------:R-:W-:Y:S01]  /*6a00*/  IMAD.U32 R6, RZ, RZ, UR6 ;  /* 0x00000006ff067e24 */ /* 0x000fe2000f8e00ff */
[----:B----4-:R-:W-:Y:S01]  /*6a10*/  MOV R11, UR5 ;  /* 0x00000005000b7c02 */ /* 0x010fe20008000f00 */
[----:B------:R-:W-:Y:S02]  /*6a20*/  IMAD.U32 R10, RZ, RZ, UR4 ;  /* 0x00000004ff0a7e24 */ /* 0x000fe4000f8e00ff */
[----:B------:R-:W-:Y:S07]  /*6a30*/  LEPC R20, `(.L_x_105) ;  /* 0x000000001014794e */ /* 0x000fee0000000000 */
[----:B--2---:R-:W-:Y:S05]  /*6a40*/  CALL.ABS.NOINC R16 ;  /* 0x0000000010007343 */ /* 0x004fea0003c00000 */
.L_x_105:
[----:B------:R-:W-:Y:S05]  /*6a50*/  BSYNC.RECONVERGENT B6 ;  /* 0x0000000000067941 */ /* 0x000fea0003800200 */
.L_x_104:
[----:B------:R-:W-:Y:S02]  /*6a60*/  R2UR UR6, R143 ;  /* 0x000000008f0672ca */ /* 0x000fe400000e0000 */
[----:B------:R-:W-:Y:S02]  /*6a70*/  R2UR UR5, R154 ;  /* 0x000000009a0572ca */ /* 0x000fe400000e0000 */
[----:B------:R-:W-:Y:S02]  /*6a80*/  R2UR UR4, R153 ;  /* 0x00000000990472ca */ /* 0x000fe400000e0000 */
[----:B------:R-:W-:Y:S02]  /*6a90*/  ISETP.NE.U32.AND P4, PT, R136, RZ, PT ;  /* 0x000000ff8800720c */ /* 0x000fe40003f85070 */
[----:B------:R-:W-:Y:S02]  /*6aa0*/  ISETP.NE.U32.AND P2, PT, RZ, UR60, PT ;  /* 0x0000003cff007c0c */ /* 0x000fe4000bf45070 */
[----:B------:R-:W-:Y:S02]  /*6ab0*/  ISETP.NE.AND.EX P4, PT, R137, RZ, PT, P4 ;  /* 0x000000ff8900720c */ /* 0x000fe40003f85340 */
[----:B------:R-:W-:Y:S01]  /*6ac0*/  ISETP.NE.AND.EX P2, PT, RZ, UR61, PT, P2 ;  /* 0x0000003dff007c0c */ /* 0x000fe2000bf45320 */
[----:B------:R-:W-:Y:S02]  /*6ad0*/  UISETP.NE.AND UP2, UPT, UR6, URZ, UPT ;  /* 0x000000ff0600728c */ /* 0x000fe4000bf45270 */
[----:B------:R-:W-:Y:S04]  /*6ae0*/  UISETP.NE.U32.AND UP0, UPT, UR5, URZ, UPT ;  /* 0x000000ff0500728c */ /* 0x000fe8000bf05070 */
[----:B------:R-:W-:Y:S01]  /*6af0*/  UISETP.NE.AND.EX UP1, UPT, UR4, URZ, UPT, UP0 ;  /* 0x000000ff0400728c */ /* 0x000fe2000bf25300 */
[----:B------:R-:W-:Y:S01]  /*6b00*/  PLOP3.LUT P1, PT, PT, PT, UP2, 0x80, 0x8 ;  /* 0x000000000008781c */ /* 0x000fe20003f2f028 */
[----:B------:R-:W-:Y:S03]  /*6b10*/  UPLOP3.LUT UP0, UPT, UPT, UPT, UPT, 0x40, 0x4 ;  /* 0x000000000004789c */ /* 0x000fe60003f0e870 */
[----:B------:R-:W-:Y:S06]  /*6b20*/  @UP2 UPLOP3.LUT UP0, UPT, UPT, UPT, UP1, 0x80, 0x8 ;  /* 0x000000000008289c */ /* 0x000fec0003f0f010 */
[----:B------:R-:W-:Y:S01]  /*6b30*/  PLOP3.LUT P0, PT, PT, PT, UP0, 0x80, 0x8 ;  /* 0x000000000008781c */ /* 0x000fe20003f0f008 */
[----:B------:R-:W-:Y:S01]  /*6b40*/  @!UPT UIADD3 URZ, UPT, UPT, URZ, URZ, URZ ;  /* 0x000000fffffff290 */ /* 0x000fe2000fffe0ff */
[----:B------:R-:W-:Y:S11]  /*6b50*/  BRA.U !UP1, `(.L_x_107) ;  /* 0x0000000109407547 */ /* 0x000ff6000b800000 */
[----:B------:R-:W-:Y:S01]  /*6b60*/  UISETP.NE.U32.AND UP0, UPT, UR60, URZ, UPT ;  /* 0x000000ff3c00728c */ /* 0x000fe2000bf05070 */
[----:B------:R-:W-:Y:S01]  /*6b70*/  R2UR UR6, R154 ;  /* 0x000000009a0672ca */ /* 0x000fe200000e0000 */
[----:B------:R-:W1:Y:S01]  /*6b80*/  LDCU.64 UR8, c[0x0][0x358] ;  /* 0x00006b00ff0877ac */ /* 0x000e620008000a00 */
[----:B------:R-:W-:Y:S02]  /*6b90*/  HFMA2 R139, -RZ, RZ, 0, 5.9604644775390625e-08 ;  /* 0x00000001ff8b7431 */ /* 0x000fe400000001ff */
[----:B--2---:R-:W-:Y:S01]  /*6ba0*/  IMAD.MOV.U32 R0, RZ, RZ, 0x1 ;  /* 0x00000001ff007424 */ /* 0x004fe200078e00ff */
[----:B------:R-:W-:Y:S06]  /*6bb0*/  UISETP.NE.AND.EX UP0, UPT, UR61, URZ, UPT, UP0 ;  /* 0x000000ff3d00728c */ /* 0x000fec000bf05300 */
[----:B------:R-:W-:Y:S05]  /*6bc0*/  PLOP3.LUT P3, PT, PT, PT, UP0, 0x80, 0x8 ;  /* 0x000000000008781c */ /* 0x000fea0003f6f008 */
[----:B------:R-:W2:Y:S01]  /*6bd0*/  @UP0 LDCU.64 UR4, c[0x0][0xc88] ;  /* 0x00019100ff0407ac */ /* 0x000ea20008000a00 */
[----:B------:R-:W-:Y:S07]  /*6be0*/  @UP0 UIMAD UR6, UR44, UR6, URZ ;  /* 0x000000062c0602a4 */ /* 0x000fee000f8e02ff */
[----:B------:R-:W-:Y:S01]  /*6bf0*/  @!P3 PRMT R139, R0, 0x7610, R139 ;  /* 0x00007610008bb816 */ /* 0x000fe2000000008b */
[----:B--2---:R-:W-:Y:S06]  /*6c00*/  @UP0 UIMAD.WIDE UR4, UR6, 0x4, UR4 ;  /* 0x00000004060408a5 */ /* 0x004fec000f8e0204 */
[----:B------:R-:W-:Y:S02]  /*6c10*/  IMAD.U32 R4, RZ, RZ, UR4 ;  /* 0x00000004ff047e24 */ /* 0x000fe4000f8e00ff */
[----:B------:R-:W-:Y:S03]  /*6c20*/  IMAD.U32 R5, RZ, RZ, UR5 ;  /* 0x00000005ff057e24 */ /* 0x000fe6000f8e00ff */
[----:B------:R-:W2:Y:S02]  /*6c30*/  @!UP0 LDCU UR4, c[0x0][0xc80] ;  /* 0x00019000ff0487ac */ /* 0x000ea40008000800 */
[----:B-1---5:R1:W5:Y:S02]  /*6c40*/  @P3 LDG.E R71, desc[UR8][R4.64] ;  /* 0x0000000804473981 */ /* 0x022364000c1e1900 */
[----:B-12---:R-:W-:Y:S02]  /*6c50*/  @!P3 MOV R71, UR4 ;  /* 0x000000040047bc02 */ /* 0x006fe40008000f00 */
.L_x_107:
[----:B------:R-:W-:Y:S05]  /*6c60*/  @!P4 BRA `(.L_x_108) ;  /* 0x000000000024c947 */ /* 0x000fea0003800000 */
[----:B------:R-:W-:Y:S01]  /*6c70*/  ISETP.NE.U32.AND P3, PT, R134, RZ, PT ;  /* 0x000000ff8600720c */ /* 0x000fe20003f65070 */
[----:B------:R-:W1:Y:S03]  /*6c80*/  LDCU.64 UR4, c[0x0][0x358] ;  /* 0x00006b00ff0477ac */ /* 0x000e660008000a00 */
[----:B------:R-:W-:Y:S11]  /*6c90*/  ISETP.NE.AND.EX P3, PT, R135, RZ, PT, P3 ;  /* 0x000000ff8700720c */ /* 0x000ff60003f65330 */
[----:B------:R-:W-:Y:S02]  /*6ca0*/  @!UPT UIADD3 URZ, UPT, UPT, URZ, URZ, URZ ;  /* 0x000000fffffff290 */ /* 0x000fe4000fffe0ff */
[----:B------:R-:W3:Y:S01]  /*6cb0*/  @P3 LDC.64 R4, c[0x0][0xca8] ;  /* 0x00032a00ff043b82 */ /* 0x000ee20000000a00 */
[----:B--2---:R-:W-:Y:S04]  /*6cc0*/  @P3 IMAD R0, R136, UR44, RZ ;  /* 0x0000002c88003c24 */ /* 0x004fe8000f8e02ff */
[----:B---3--:R-:W-:Y:S05]  /*6cd0*/  @P3 IMAD.WIDE R4, R0, 0x4, R4 ;  /* 0x0000000400043825 */ /* 0x008fea00078e0204 */
[----:B-1---5:R1:W5:Y:S02]  /*6ce0*/  @P3 LDG.E R68, desc[UR4][R4.64] ;  /* 0x0000000404443981 */ /* 0x022364000c1e1900 */
[----:B-1----:R-:W3:Y:S02]  /*6cf0*/  @!P3 LDC R68, c[0x0][0xca0] ;  /* 0x00032800ff44bb82 */ /* 0x002ee40000000800 */
.L_x_108:
[----:B-----5:R-:W-:Y:S01]  /*6d00*/  FSETP.NEU.AND P3, PT, R71, RZ, PT ;  /* 0x000000ff4700720b */ /* 0x020fe20003f6d000 */
[----:B------:R-:W-:Y:S01]  /*6d10*/  IMAD.SHL.U32 R164, R133, 0x2, RZ ;  /* 0x0000000285a47824 */ /* 0x000fe200078e00ff */
[----:B------:R-:W-:Y:S01]  /*6d20*/  SEL R5, RZ, 0xffffffff, P2 ;  /* 0xffffffffff057807 */ /* 0x000fe20001000000 */
[----:B------:R-:W-:Y:S01]  /*6d30*/  IMAD.SHL.U32 R78, R150, 0x10, RZ ;  /* 0x00000010964e7824 */ /* 0x000fe200078e00ff */
[----:B------:R-:W-:Y:S01]  /*6d40*/  @P1 LOP3.LUT P2, RZ, R139, 0xff, RZ, 0xc0, !PT ;  /* 0x000000ff8bff1812 */ /* 0x000fe2000784c0ff */
[----:B------:R-:W-:Y:S01]  /*6d50*/  VIADD R163, R164, UR46 ;  /* 0x0000002ea4a37c36 */ /* 0x000fe20008000000 */
[----:B------:R-:W-:Y:S01]  /*6d60*/  @P1 SEL R4, RZ, 0xffffffff, P3 ;  /* 0xffffffffff041807 */ /* 0x000fe20001800000 */
[----:B------:R-:W-:Y:S01]  /*6d70*/  IMAD.MOV.U32 R94, RZ, RZ, -0x10 ;  /* 0xfffffff0ff5e7424 */ /* 0x000fe200078e00ff */
[----:B------:R-:W-:Y:S01]  /*6d80*/  LOP3.LUT R149, R149, 0x1, RZ, 0x3c, !PT ;  /* 0x0000000195957812 */ /* 0x000fe200078e3cff */
[----:B------:R-:W-:Y:S01]  /*6d90*/  IMAD.SHL.U32 R92, R151, 0x10, RZ ;  /* 0x00000010975c7824 */ /* 0x000fe200078e00ff */
[----:B------:R-:W-:Y:S01]  /*6da0*/  @P0 SEL R4, R5, R4, !P2 ;  /* 0x0000000405040207 */ /* 0x000fe20005000000 */
[C---:B------:R-:W-:Y:S01]  /*6db0*/  IMAD.IADD R147, R163.reuse, 0x1, R78 ;  /* 0x00000001a3937824 */ /* 0x040fe200078e024e */
[----:B------:R-:W-:Y:S01]  /*6dc0*/  PLOP3.LUT P0, PT, PT, PT, UP1, 0x80, 0x8 ;  /* 0x000000000008781c */ /* 0x000fe20003f0f018 */
[----:B------:R-:W-:Y:S01]  /*6dd0*/  IMAD.U32 R3, RZ, RZ, UR38 ;  /* 0x00000026ff037e24 */ /* 0x000fe2000f8e00ff */
[----:B------:R-:W-:Y:S01]  /*6de0*/  @P1 LOP3.LUT R4, R4, 0x1, RZ, 0xc0, !PT ;  /* 0x0000000104041812 */ /* 0x000fe200078ec0ff */
[----:B------:R-:W-:Y:S01]  /*6df0*/  IMAD.IADD R162, R163, 0x1, R92 ;  /* 0x00000001a3a27824 */ /* 0x000fe200078e025c */
[----:B------:R-:W-:Y:S01]  /*6e00*/  LOP3.LUT P4, R145, R139, 0xff, RZ, 0xc0, !PT ;  /* 0x000000ff8b917812 */ /* 0x000fe2000788c0ff */
[--C-:B------:R-:W-:Y:S01]  /*6e10*/  IMAD.IADD R159, R92, 0x1, R147.reuse ;  /* 0x000000015c9f7824 */ /* 0x100fe200078e0293 */
[----:B------:R-:W-:Y:S01]  /*6e20*/  ISETP.NE.U32.OR P5, PT, R4, 0x1, !P1 ;  /* 0x000000010400780c */ /* 0x000fe20004fa5470 */
[----:B------:R-:W-:Y:S01]  /*6e30*/  IMAD.U32 R4, RZ, RZ, UR38 ;  /* 0x00000026ff047e24 */ /* 0x000fe2000f8e00ff */
[----:B------:R-:W-:Y:S01]  /*6e40*/  BSSY B1, `(.L_x_109) ;  /* 0x000004a000017945 */ /* 0x000fe20003800000 */
[----:B------:R-:W-:Y:S01]  /*6e50*/  IMAD.MOV.U32 R79, RZ, RZ, 0x1 ;  /* 0x00000001ff4f7424 */ /* 0x000fe200078e00ff */
[----:B------:R-:W-:Y:S01]  /*6e60*/  P2R R157, PR, RZ, 0x20 ;  /* 0x00000020ff9d7803 */ /* 0x000fe20000000000 */
[----:B------:R-:W-:Y:S01]  /*6e70*/  IMAD.MOV.U32 R77, RZ, RZ, RZ ;  /* 0x000000ffff4d7224 */ /* 0x000fe200078e00ff */
[----:B--2---:R-:W-:Y:S02]  /*6e80*/  SHF.L.U32 R0, R4, 0x1f, RZ ;  /* 0x0000001f04007819 */ /* 0x004fe400000006ff */
[----:B------:R-:W-:Y:S02]  /*6e90*/  CS2R R130, SRZ ;  /* 0x0000000000827805 */ /* 0x000fe4000001ff00 */
[----:B------:R-:W-:Y:S02]  /*6ea0*/  SEL R4, RZ, 0xffffffff, P3 ;  /* 0xffffffffff047807 */ /* 0x000fe40001800000 */
[----:B------:R-:W-:Y:S02]  /*6eb0*/  CS2R R128, SRZ ;  /* 0x0000000000807805 */ /* 0x000fe4000001ff00 */
[----:B------:R-:W-:Y:S02]  /*6ec0*/  CS2R R122, SRZ ;  /* 0x00000000007a7805 */ /* 0x000fe4000001ff00 */
[----:B------:R-:W-:Y:S02]  /*6ed0*/  CS2R R120, SRZ ;  /* 0x0000000000787805 */ /* 0x000fe4000001ff00 */
[----:B------:R-:W-:Y:S02]  /*6ee0*/  @P0 SEL R4, R5, R4, !P4 ;  /* 0x0000000405040207 */ /* 0x000fe40006000000 */
[----:B------:R-:W-:Y:S02]  /*6ef0*/  CS2R R114, SRZ ;  /* 0x0000000000727805 */ /* 0x000fe4000001ff00 */
[----:B------:R-:W-:Y:S02]  /*6f00*/  @P5 SHF.L.U32 R6, R149, 0x1f, RZ ;  /* 0x0000001f95065819 */ /* 0x000fe400000006ff */
[----:B------:R-:W-:Y:S02]  /*6f10*/  CS2R R112, SRZ ;  /* 0x0000000000707805 */ /* 0x000fe4000001ff00 */
[----:B------:R-:W-:Y:S02]  /*6f20*/  LOP3.LUT R4, R4, 0x1, RZ, 0xc0, !PT ;  /* 0x0000000104047812 */ /* 0x000fe400078ec0ff */
[----:B------:R-:W-:Y:S01]  /*6f30*/  CS2R R106, SRZ ;  /* 0x00000000006a7805 */ /* 0x000fe2000001ff00 */
[----:B------:R-:W1:Y:S01]  /*6f40*/  @P5 SYNCS.PHASECHK.TRANS64.TRYWAIT P2, [UR46+0x40], R6 ;  /* 0x00004006ff0055a7 */ /* 0x000e62000804112e */
[----:B------:R-:W-:Y:S02]  /*6f50*/  ISETP.NE.AND P0, PT, RZ, UR38, PT ;  /* 0x00000026ff007c0c */ /* 0x000fe4000bf05270 */
[----:B------:R-:W-:Y:S02]  /*6f60*/  CS2R R104, SRZ ;  /* 0x0000000000687805 */ /* 0x000fe4000001ff00 */
[----:B------:R-:W-:Y:S02]  /*6f70*/  ISETP.NE.U32.AND P3, PT, R4, 0x1, PT ;  /* 0x000000010400780c */ /* 0x000fe40003f65070 */
[----:B------:R-:W-:Y:S02]  /*6f80*/  CS2R R98, SRZ ;  /* 0x0000000000627805 */ /* 0x000fe4000001ff00 */
[----:B------:R-:W-:Y:S02]  /*6f90*/  CS2R R96, SRZ ;  /* 0x0000000000607805 */ /* 0x000fe4000001ff00 */
[----:B------:R-:W-:Y:S02]  /*6fa0*/  CS2R R90, SRZ ;  /* 0x00000000005a7805 */ /* 0x000fe4000001ff00 */
[----:B------:R-:W-:Y:S02]  /*6fb0*/  P2R R93, PR, RZ, 0x8 ;  /* 0x00000008ff5d7803 */ /* 0x000fe40000000000 */
[----:B------:R-:W-:Y:S02]  /*6fc0*/  CS2R R88, SRZ ;  /* 0x0000000000587805 */ /* 0x000fe4000001ff00 */
[----:B------:R-:W-:Y:S02]  /*6fd0*/  ISETP.NE.U32.AND P3, PT, R138, 0x1, PT ;  /* 0x000000018a00780c */ /* 0x000fe40003f65070 */
[----:B------:R-:W-:Y:S02]  /*6fe0*/  CS2R R82, SRZ ;  /* 0x0000000000527805 */ /* 0x000fe4000001ff00 */
[----:B------:R-:W-:Y:S02]  /*6ff0*/  CS2R R80, SRZ ;  /* 0x0000000000507805 */ /* 0x000fe4000001ff00 */
[----:B------:R-:W-:Y:S02]  /*7000*/  CS2R R86, SRZ ;  /* 0x0000000000567805 */ /* 0x000fe4000001ff00 */
[----:B------:R-:W-:Y:S02]  /*7010*/  SEL R94, R94, 0x10, !P3 ;  /* 0x000000105e5e7807 */ /* 0x000fe40005800000 */
[----:B------:R-:W-:Y:S01]  /*7020*/  CS2R R84, SRZ ;  /* 0x0000000000547805 */ /* 0x000fe2000001ff00 */
[----:B------:R-:W-:Y:S01]  /*7030*/  IMAD R69, R3, 0xc0, R2 ;  /* 0x000000c003457824 */ /* 0x000fe200078e0202 */
[----:B------:R2:W4:Y:S01]  /*7040*/  SYNCS.PHASECHK.TRANS64.TRYWAIT P1, [UR46+0xb0], R0 ;  /* 0x0000b000ff0075a7 */ /* 0x000522000802112e */
[----:B------:R-:W-:Y:S01]  /*7050*/  SEL R70, RZ, 0xc0, P0 ;  /* 0x000000c0ff467807 */ /* 0x000fe20000000000 */
[----:B------:R-:W-:Y:S02]  /*7060*/  IMAD.IADD R163, R163, 0x1, R94 ;  /* 0x00000001a3a37824 */ /* 0x000fe400078e025e */
[C---:B------:R-:W-:Y:S02]  /*7070*/  IMAD.IADD R161, R94.reuse, 0x1, R162 ;  /* 0x000000015ea17824 */ /* 0x040fe400078e02a2 */
[C---:B------:R-:W-:Y:S02]  /*7080*/  IMAD.IADD R160, R94.reuse, 0x1, R147 ;  /* 0x000000015ea07824 */ /* 0x040fe400078e0293 */
[----:B------:R-:W-:Y:S01]  /*7090*/  IMAD.IADD R158, R94, 0x1, R159 ;  /* 0x000000015e9e7824 */ /* 0x000fe200078e029f */
[----:B-1----:R-:W-:Y:S01]  /*70a0*/  @P5 SEL R79, RZ, 0x1, !P2 ;  /* 0x00000001ff4f5807 */ /* 0x002fe20005000000 */
[----:B--2---:R-:W-:Y:S06]  /*70b0*/  @!P5 BRA `(.L_x_110) ;  /* 0x000000000088d947 */ /* 0x004fec0003800000 */
[----:B------:R-:W-:Y:S01]  /*70c0*/  IMAD.MOV.U32 R131, RZ, RZ, RZ ;  /* 0x000000ffff837224 */ /* 0x000fe200078e00ff */
[----:B------:R-:W-:Y:S01]  /*70d0*/  ISETP.NE.AND P0, PT, R79, RZ, PT ;  /* 0x000000ff4f00720c */ /* 0x000fe20003f05270 */
[----:B------:R-:W-:Y:S01]  /*70e0*/  BSSY B0, `(.L_x_111) ;  /* 0x0000014000007945 */ /* 0x000fe20003800000 */
[----:B------:R-:W-:Y:S02]  /*70f0*/  CS2R R86, SRZ ;  /* 0x0000000000567805 */ /* 0x000fe4000001ff00 */
        /* <DEDUP_REMOVED lines=13> */
[----:B------:R-:W-:Y:S01]  /*71d0*/  CS2R R128, SRZ ;  /* 0x0000000000807805 */ /* 0x000fe2000001ff00 */
[----:B------:R-:W-:Y:S06]  /*71e0*/  @P0 BRA `(.L_x_112) ;  /* 0x00000000000c0947 */ /* 0x000fec0003800000 */
[----:B------:R-:W-:Y:S04]  /*71f0*/  SHF.L.U32 R4, R149, 0x1f, RZ ;  /* 0x0000001f95047819 */ /* 0x000fe800000006ff */
[----:B------:R-:W1:Y:S02]  /*7200*/  SYNCS.PHASECHK.TRANS64.TRYWAIT P0, [UR46+0x40], R4 ;  /* 0x00004004ff0075a7 */ /* 0x000e64000800112e */
[----:B-1----:R-:W-:Y:S05]  /*7210*/  @!P0 BRA `(.L_x_113) ;  /* 0x0000005c00888947 */ /* 0x002fea0003800000 */
.L_x_112:
[----:B------:R-:W-:Y:S05]  /*7220*/  BSYNC B0 ;  /* 0x0000000000007941 */ /* 0x000fea0003800000 */
.L_x_111:
[----:B------:R-:W-:Y:S01]  /*7230*/  ISETP.NE.AND P0, PT, R93, RZ, PT ;  /* 0x000000ff5d00720c */ /* 0x000fe20003f05270 */
[----:B------:R-:W-:Y:S11]  /*7240*/  HFMA2 R77, -RZ, RZ, 0, 5.9604644775390625e-08 ;  /* 0x00000001ff4d7431 */ /* 0x000ff600000001ff */
[----:B------:R-:W-:Y:S01]  /*7250*/  @!UPT UIADD3 URZ, UPT, UPT, URZ, URZ, URZ ;  /* 0x000000fffffff290 */ /* 0x000fe2000fffe0ff */
[----:B------:R2:W1:Y:S04]  /*7260*/  @P0 LDS.128 R84, [R164+UR46+0x400] ;  /* 0x0004002ea4540984 */ /* 0x0004680008000c00 */
[----:B------:R2:W1:Y:S04]  /*7270*/  @P0 LDS.128 R80, [R163+0x400] ;  /* 0x00040000a3500984 */ /* 0x0004680000000c00 */
[----:B------:R2:W1:Y:S04]  /*7280*/  @P0 LDS.128 R88, [R162+0x400] ;  /* 0x00040000a2580984 */ /* 0x0004680000000c00 */
[----:B------:R2:W1:Y:S04]  /*7290*/  @P0 LDS.128 R96, [R161+0x400] ;  /* 0x00040000a1600984 */ /* 0x0004680000000c00 */
[----:B------:R2:W1:Y:S04]  /*72a0*/  @P0 LDS.128 R104, [R147+0x400] ;  /* 0x0004000093680984 */ /* 0x0004680000000c00 */
[----:B------:R2:W1:Y:S04]  /*72b0*/  @P0 LDS.128 R112, [R160+0x400] ;  /* 0x00040000a0700984 */ /* 0x0004680000000c00 */
[----:B------:R2:W1:Y:S04]  /*72c0*/  @P0 LDS.128 R120, [R159+0x400] ;  /* 0x000400009f780984 */ /* 0x0004680000000c00 */
[----:B------:R2:W1:Y:S02]  /*72d0*/  @P0 LDS.128 R128, [R158+0x400] ;  /* 0x000400009e800984 */ /* 0x0004640000000c00 */
.L_x_110:
[----:B------:R-:W-:Y:S05]  /*72e0*/  BSYNC B1 ;  /* 0x0000000000017941 */ /* 0x000fea0003800000 */
.L_x_109:
[----:B------:R-:W-:Y:S05]  /*72f0*/  IMAD.IADD R64, R69, 0x1, R70 ;  /* 0x0000000145407824 */ /* 0x000fea00078e0246 */
[----:B-1----:R-:W-:Y:S04]  /*7300*/  SHF.R.U32.HI R3, RZ, 0x15, R64 ;  /* 0x00000015ff037819 */ /* 0x002fe80000011640 */
[----:B------:R-:W-:Y:S01]  /*7310*/  LOP3.LUT P0, RZ, R3, 0x3, R140, 0x48, !PT ;  /* 0x0000000303ff7812 */ /* 0x000fe2000780488c */
[----:B------:R-:W-:Y:S01]  /*7320*/  @!UPT UIADD3 URZ, UPT, UPT, URZ, URZ, URZ ;  /* 0x000000fffffff290 */ /* 0x000fe2000fffe0ff */
[----:B----4-:R-:W-:Y:S11]  /*7330*/  @P1 BRA `(.L_x_114) ;  /* 0x0000000000081947 */ /* 0x010ff60003800000 */
[----:B------:R-:W1:Y:S02]  /*7340*/  SYNCS.PHASECHK.TRANS64.TRYWAIT P1, [UR46+0xb0], R0 ;  /* 0x0000b000ff0075a7 */ /* 0x000e64000802112e */
[----:B-1----:R-:W-:Y:S05]  /*7350*/  @!P1 BRA `(.L_x_115) ;  /* 0x0000005c00509947 */ /* 0x002fea0003800000 */
.L_x_114:
[----:B------:R-:W-:Y:S05]  /*7360*/  @!P0 BRA `(.L_x_116) ;  /* 0x0000000000408947 */ /* 0x000fea0003800000 */
[----:B------:R-:W4:Y:S01]  /*7370*/  LDCU.64 UR8, c[0x4][0x70] ;  /* 0x01000e00ff0877ac */ /* 0x000f220008000a00 */
[----:B------:R-:W-:Y:S01]  /*7380*/  MOV R15, 0x0 ;  /* 0x00000000000f7802 */ /* 0x000fe20000000f00 */
[----:B------:R-:W-:Y:S02]  /*7390*/  HFMA2 R12, -RZ, RZ, 0, 5.9604644775390625e-08 ;  /* 0x00000001ff0c7431 */ /* 0x000fe400000001ff */
[----:B------:R-:W-:Y:S02]  /*73a0*/  IMAD.MOV.U32 R8, RZ, RZ, 0x192 ;  /* 0x00000192ff087424 */ /* 0x000fe400078e00ff */
[----:B------:R-:W-:Y:S01]  /*73b0*/  IMAD.MOV.U32 R13, RZ, RZ, RZ ;  /* 0x000000ffff0d7224 */ /* 0x000fe200078e00ff */
[----:B------:R-:W5:Y:S01]  /*73c0*/  LDCU.64 UR6, c[0x4][0x78] ;  /* 0x01000f00ff0677ac */ /* 0x000f620008000a00 */
[----:B------:R-:W1:Y:S01]  /*73d0*/  LDC.64 R14, c[0x4][R15] ;  /* 0x010000000f0e7b82 */ /* 0x000e620000000a00 */
[----:B------:R-:W2:Y:S01]  /*73e0*/  LDCU.64 UR4, c[0x4][0x10] ;  /* 0x01000200ff0477ac */ /* 0x000ea20008000a00 */
[----:B----4-:R-:W-:Y:S01]  /*73f0*/  MOV R5, UR9 ;  /* 0x0000000900057c02 */ /* 0x010fe20008000f00 */
[----:B------:R-:W-:Y:S01]  /*7400*/  IMAD.U32 R4, RZ, RZ, UR8 ;  /* 0x00000008ff047e24 */ /* 0x000fe2000f8e00ff */
[----:B-----5:R-:W-:Y:S01]  /*7410*/  MOV R7, UR7 ;  /* 0x0000000700077c02 */ /* 0x020fe20008000f00 */
[----:B------:R-:W-:Y:S01]  /*7420*/  IMAD.U32 R6, RZ, RZ, UR6 ;  /* 0x00000006ff067e24 */ /* 0x000fe2000f8e00ff */
[----:B--2---:R-:W-:Y:S01]  /*7430*/  MOV R11, UR5 ;  /* 0x00000005000b7c02 */ /* 0x004fe20008000f00 */
[----:B------:R-:W-:Y:S02]  /*7440*/  IMAD.U32 R10, RZ, RZ, UR4 ;  /* 0x00000004ff0a7e24 */ /* 0x000fe4000f8e00ff */
[----:B------:R-:W-:Y:S07]  /*7450*/  LEPC R20, `(.L_x_116) ;  /* 0x000000001014794e */ /* 0x000fee0000000000 */
[----:B-1-3--:R-:W-:Y:S05]  /*7460*/  CALL.ABS.NOINC R14 ;  /* 0x000000000e007343 */ /* 0x00afea0003c00000 */
.L_x_116:
[----:B------:R-:W-:Y:S01]  /*7470*/  SHF.L.U32 R72, R84, 0x10, RZ ;  /* 0x0000001054487819 */ /* 0x000fe200000006ff */
[----:B------:R-:W-:Y:S05]  /*7480*/  WARPSYNC.ALL ;  /* 0x0000000000007948 */ /* 0x000fea0003800000 */
[----:B------:R-:W-:Y:S01]  /*7490*/  R2UR UR4, R64 ;  /* 0x00000000400472ca */ /* 0x000fe200000e0000 */
[----:B------:R-:W-:Y:S01]  /*74a0*/  BSSY.RECONVERGENT B0, `(.L_x_117) ;  /* 0x0000101000007945 */ /* 0x000fe20003800200 */
[----:B------:R-:W-:Y:S02]  /*74b0*/  LOP3.LUT R74, R84, 0xffff0000, RZ, 0xc0, !PT ;  /* 0xffff0000544a7812 */ /* 0x000fe400078ec0ff */
[----:B------:R-:W-:Y:S02]  /*74c0*/  LOP3.LUT R76, R85, 0xffff0000, RZ, 0xc0, !PT ;  /* 0xffff0000554c7812 */ /* 0x000fe400078ec0ff */
[----:B------:R-:W-:Y:S02]  /*74d0*/  SHF.L.U32 R73, R86, 0x10, RZ ;  /* 0x0000001056497819 */ /* 0x000fe400000006ff */
[----:B------:R-:W-:Y:S02]  /*74e0*/  SHF.L.U32 R75, R80, 0x10, RZ ;  /* 0x00000010504b7819 */ /* 0x000fe400000006ff */
[----:B------:R-:W-:Y:S02]  /*74f0*/  R2UR UR5, R155 ;  /* 0x000000009b0572ca */ /* 0x000fe400000e0000 */
[----:B------:R-:W-:Y:S01]  /*7500*/  ISETP.NE.AND P0, PT, R152, RZ, PT ;  /* 0x000000ff9800720c */ /* 0x000fe20003f05270 */
[----:B------:R-:W4:Y:S01]  /*7510*/  LDTM.x64 R4, tmem[UR4] ;  /* 0x00000004000479ee */ /* 0x000f220008340000 */
[----:B------:R-:W-:Y:S09]  /*7520*/  NOP ;  /* 0x0000000000007918 */ /* 0x000ff20000000000 */
[----:B----4-:R-:W-:Y:S01]  /*7530*/  SYNCS.ARRIVE.TRANS64.RED.A1T0 RZ, [UR5], RZ ;  /* 0x000000ffffff79a7 */ /* 0x010fe20008100405 */
[C---:B-1-3--:R-:W-:Y:S01]  /*7540*/  FMUL R0, R68.reuse, R4 ;  /* 0x0000000444007220 */ /* 0x04afe20000400000 */
[C---:B------:R-:W-:Y:S01]  /*7550*/  FMUL R3, R68.reuse, R5 ;  /* 0x0000000544037220 */ /* 0x040fe20000400000 */
[C---:B------:R-:W-:Y:S01]  /*7560*/  FMUL R6, R68.reuse, R6 ;  /* 0x0000000644067220 */ /* 0x040fe20000400000 */
[C---:B------:R-:W-:Y:S01]  /*7570*/  FMUL R7, R68.reuse, R7 ;  /* 0x0000000744077220 */ /* 0x040fe20000400000 */
[----:B------:R-:W-:Y:S01]  /*7580*/  FFMA R0, R71, R72, R0 ;  /* 0x0000004847007223 */ /* 0x000fe20000000000 */
[----:B------:R-:W-:Y:S01]  /*7590*/  SHF.L.U32 R72, R85, 0x10, RZ ;  /* 0x0000001055487819 */ /* 0x000fe200000006ff */
[C---:B------:R-:W-:Y:S01]  /*75a0*/  FMUL R4, R68.reuse, R8 ;  /* 0x0000000844047220 */ /* 0x040fe20000400000 */
[----:B------:R-:W-:Y:S01]  /*75b0*/  FFMA R3, R71, R74, R3 ;  /* 0x0000004a47037223 */ /* 0x000fe20000000003 */
[----:B------:R-:W-:Y:S01]  /*75c0*/  LOP3.LUT R74, R87, 0xffff0000, RZ, 0xc0, !PT ;  /* 0xffff0000574a7812 */ /* 0x000fe200078ec0ff */
[----:B------:R-:W-:Y:S01]  /*75d0*/  FMUL R5, R68, R9 ;  /* 0x0000000944057220 */ /* 0x000fe20000400000 */
[C---:B------:R-:W-:Y:S01]  /*75e0*/  FFMA R6, R71.reuse, R72, R6 ;  /* 0x0000004847067223 */ /* 0x040fe20000000006 */
[----:B------:R-:W-:Y:S01]  /*75f0*/  LOP3.LUT R72, R86, 0xffff0000, RZ, 0xc0, !PT ;  /* 0xffff000056487812 */ /* 0x000fe200078ec0ff */
[----:B------:R-:W-:Y:S01]  /*7600*/  FFMA R7, R71, R76, R7 ;  /* 0x0000004c47077223 */ /* 0x000fe20000000007 */
[----:B------:R-:W-:Y:S01]  /*7610*/  LOP3.LUT R76, R83, 0xffff0000, RZ, 0xc0, !PT ;  /* 0xffff0000534c7812 */ /* 0x000fe200078ec0ff */
[----:B------:R-:W-:Y:S01]  /*7620*/  FFMA R4, R71, R73, R4 ;  /* 0x0000004947047223 */ /* 0x000fe20000000004 */
[----:B------:R-:W-:Y:S01]  /*7630*/  SHF.L.U32 R73, R87, 0x10, RZ ;  /* 0x0000001057497819 */ /* 0x000fe200000006ff */
[----:B------:R-:W-:Y:S01]  /*7640*/  FMUL R10, R68, R10 ;  /* 0x0000000a440a7220 */ /* 0x000fe20000400000 */
[----:B------:R-:W-:Y:S01]  /*7650*/  F2FP.BF16.F32.PACK_AB R100, R3, R0 ;  /* 0x000000000364723e */ /* 0x000fe200000010ff */
[----:B------:R-:W-:Y:S01]  /*7660*/  FFMA R5, R71, R72, R5 ;  /* 0x0000004847057223 */ /* 0x000fe20000000005 */
[----:B------:R-:W-:Y:S01]  /*7670*/  LOP3.LUT R72, R80, 0xffff0000, RZ, 0xc0, !PT ;  /* 0xffff000050487812 */ /* 0x000fe200078ec0ff */
[C---:B------:R-:W-:Y:S01]  /*7680*/  FMUL R11, R68.reuse, R11 ;  /* 0x0000000b440b7220 */ /* 0x040fe20000400000 */
[----:B------:R-:W-:Y:S01]  /*7690*/  F2FP.BF16.F32.PACK_AB R101, R7, R6 ;  /* 0x000000060765723e */ /* 0x000fe200000010ff */
[C---:B------:R-:W-:Y:S01]  /*76a0*/  FMUL R8, R68.reuse, R12 ;  /* 0x0000000c44087220 */ /* 0x040fe20000400000 */
[----:B------:R-:W-:Y:S01]  /*76b0*/  F2FP.BF16.F32.PACK_AB R102, R5, R4 ;  /* 0x000000040566723e */ /* 0x000fe200000010ff */
[----:B------:R-:W-:Y:S01]  /*76c0*/  FFMA R10, R71, R73, R10 ;  /* 0x00000049470a7223 */ /* 0x000fe2000000000a */
[----:B------:R-:W-:Y:S01]  /*76d0*/  SHF.L.U32 R73, R81, 0x10, RZ ;  /* 0x0000001051497819 */ /* 0x000fe200000006ff */
[----:B------:R-:W-:Y:S01]  /*76e0*/  FMUL R9, R68, R13 ;  /* 0x0000000d44097220 */ /* 0x000fe20000400000 */
[C---:B------:R-:W-:Y:S01]  /*76f0*/  FFMA R11, R71.reuse, R74, R11 ;  /* 0x0000004a470b7223 */ /* 0x040fe2000000000b */
[----:B------:R-:W-:Y:S01]  /*7700*/  LOP3.LUT R74, R82, 0xffff0000, RZ, 0xc0, !PT ;  /* 0xffff0000524a7812 */ /* 0x000fe200078ec0ff */
[----:B------:R-:W-:Y:S01]  /*7710*/  FMUL R14, R68, R14 ;  /* 0x0000000e440e7220 */ /* 0x000fe20000400000 */
[----:B------:R-:W-:Y:S01]  /*7720*/  FFMA R8, R71, R75, R8 ;  /* 0x0000004b47087223 */ /* 0x000fe20000000008 */
[----:B------:R-:W-:Y:S01]  /*7730*/  SHF.L.U32 R75, R83, 0x10, RZ ;  /* 0x00000010534b7819 */ /* 0x000fe200000006ff */
[----:B------:R-:W-:Y:S01]  /*7740*/  FFMA R9, R71, R72, R9 ;  /* 0x0000004847097223 */ /* 0x000fe20000000009 */
[----:B------:R-:W-:Y:S01]  /*7750*/  LOP3.LUT R72, R81, 0xffff0000, RZ, 0xc0, !PT ;  /* 0xffff000051487812 */ /* 0x000fe200078ec0ff */
[----:B------:R-:W-:Y:S01]  /*7760*/  FFMA R14, R71, R73, R14 ;  /* 0x00000049470e7223 */ /* 0x000fe2000000000e */
[----:B------:R-:W-:Y:S01]  /*7770*/  SHF.L.U32 R73, R82, 0x10, RZ ;  /* 0x0000001052497819 */ /* 0x000fe200000006ff */
[C---:B------:R-:W-:Y:S01]  /*7780*/  FMUL R15, R68.reuse, R15 ;  /* 0x0000000f440f7220 */ /* 0x040fe20000400000 */
[----:B------:R-:W-:Y:S01]  /*7790*/  F2FP.BF16.F32.PACK_AB R103, R11, R10 ;  /* 0x0000000a0b67723e */ /* 0x000fe200000010ff */
[C---:B------:R-:W-:Y:S01]  /*77a0*/  FMUL R12, R68.reuse, R16 ;  /* 0x00000010440c7220 */ /* 0x040fe20000400000 */
[----:B------:R-:W-:Y:S01]  /*77b0*/  F2FP.BF16.F32.PACK_AB R108, R9, R8 ;  /* 0x00000008096c723e */ /* 0x000fe200000010ff */
[----:B------:R-:W-:Y:S01]  /*77c0*/  FMUL R13, R68, R17 ;  /* 0x00000011440d7220 */ /* 0x000fe20000400000 */
[C---:B------:R-:W-:Y:S01]  /*77d0*/  FFMA R15, R71.reuse, R72, R15 ;  /* 0x00000048470f7223 */ /* 0x040fe2000000000f */
[----:B------:R-:W-:Y:S01]  /*77e0*/  SHF.L.U32 R72, R88, 0x10, RZ ;  /* 0x0000001058487819 */ /* 0x000fe200000006ff */
[C---:B------:R-:W-:Y:S01]  /*77f0*/  FMUL R18, R68.reuse, R18 ;  /* 0x0000001244127220 */ /* 0x040fe20000400000 */
[----:B------:R-:W-:Y:S01]  /*7800*/  FMUL R19, R68, R19 ;  /* 0x0000001344137220 */ /* 0x000fe20000400000 */
[----:B------:R-:W-:Y:S01]  /*7810*/  FFMA R12, R71, R73, R12 ;  /* 0x00000049470c7223 */ /* 0x000fe2000000000c */
[----:B------:R-:W-:Y:S01]  /*7820*/  SHF.L.U32 R73, R90, 0x10, RZ ;  /* 0x000000105a497819 */ /* 0x000fe200000006ff */
[----:B------:R-:W-:Y:S01]  /*7830*/  FMUL R16, R68, R20 ;  /* 0x0000001444107220 */ /* 0x000fe20000400000 */
[----:B------:R-:W-:Y:S01]  /*7840*/  F2FP.BF16.F32.PACK_AB R109, R15, R14 ;  /* 0x0000000e0f6d723e */ /* 0x000fe200000010ff */
[C---:B------:R-:W-:Y:S01]  /*7850*/  FFMA R13, R71.reuse, R74, R13 ;  /* 0x0000004a470d7223 */ /* 0x040fe2000000000d */
[----:B------:R-:W-:Y:S01]  /*7860*/  LOP3.LUT R74, R88, 0xffff0000, RZ, 0xc0, !PT ;  /* 0xffff0000584a7812 */ /* 0x000fe200078ec0ff */
        /* <DEDUP_REMOVED lines=8> */
[----:B------:R-:W-:Y:S01]  /*78f0*/  FMUL R22, R68, R22 ;  /* 0x0000001644167220 */ /* 0x000fe20000400000 */
[----:B------:R-:W-:Y:S01]  /*7900*/  F2FP.BF16.F32.PACK_AB R111, R19, R18 ;  /* 0x00000012136f723e */ /* 0x000fe200000010ff */
[C---:B------:R-:W-:Y:S01]  /*7910*/  FFMA R17, R71.reuse, R74, R17 ;  /* 0x0000004a47117223 */ /* 0x040fe20000000011 */
[----:B------:R-:W-:Y:S01]  /*7920*/  LOP3.LUT R74, R90, 0xffff0000, RZ, 0xc0, !PT ;  /* 0xffff00005a4a7812 */ /* 0x000fe200078ec0ff */
[----:B------:R-:W-:Y:S01]  /*7930*/  FFMA R22, R71, R72, R22 ;  /* 0x0000004847167223 */ /* 0x000fe20000000016 */
[----:B------:R-:W-:Y:S01]  /*7940*/  LOP3.LUT R72, R89, 0xffff0000, RZ, 0xc0, !PT ;  /* 0xffff000059487812 */ /* 0x000fe200078ec0ff */
[C---:B------:R-:W-:Y:S01]  /*7950*/  FMUL R23, R68.reuse, R23 ;  /* 0x0000001744177220 */ /* 0x040fe20000400000 */
[----:B------:R-:W-:Y:S01]  /*7960*/  F2FP.BF16.F32.PACK_AB R116, R17, R16 ;  /* 0x000000101174723e */ /* 0x000fe200000010ff */
[C---:B------:R-:W-:Y:S01]  /*7970*/  FMUL R20, R68.reuse, R24 ;  /* 0x0000001844147220 */ /* 0x040fe20000400000 */
[----:B------:R-:W-:Y:S01]  /*7980*/  FMUL R21, R68, R25 ;  /* 0x0000001944157220 */ /* 0x000fe20000400000 */
[C---:B------:R-:W-:Y:S01]  /*7990*/  FFMA R23, R71.reuse, R72, R23 ;  /* 0x0000004847177223 */ /* 0x040fe20000000017 */
[----:B------:R-:W-:Y:S01]  /*79a0*/  SHF.L.U32 R72, R96, 0x10, RZ ;  /* 0x0000001060487819 */ /* 0x000fe200000006ff */
[C---:B------:R-:W-:Y:S01]  /*79b0*/  FMUL R26, R68.reuse, R26 ;  /* 0x0000001a441a7220 */ /* 0x040fe20000400000 */
[C---:B------:R-:W-:Y:S01]  /*79c0*/  FMUL R27, R68.reuse, R27 ;  /* 0x0000001b441b7220 */ /* 0x040fe20000400000 */
        /* <DEDUP_REMOVED lines=9> */
[----:B------:R-:W-:Y:S01]  /*7a60*/  F2FP.BF16.F32.PACK_AB R118, R21, R20 ;  /* 0x000000141576723e */ /* 0x000fe200000010ff */
[----:B------:R-:W-:Y:S01]  /*7a70*/  FFMA R24, R71, R72, R24 ;  /* 0x0000004847187223 */ /* 0x000fe20000000018 */
[----:B------:R-:W-:Y:S01]  /*7a80*/  LOP3.LUT R72, R97, 0xffff0000, RZ, 0xc0, !PT ;  /* 0xffff000061487812 */ /* 0x000fe200078ec0ff */
[C---:B------:R-:W-:Y:S01]  /*7a90*/  FMUL R25, R68.reuse, R29 ;  /* 0x0000001d44197220 */ /* 0x040fe20000400000 */
[----:B------:R-:W-:Y:S01]  /*7aa0*/  F2FP.BF16.F32.PACK_AB R119, R27, R26 ;  /* 0x0000001a1b77723e */ /* 0x000fe200000010ff */
[C---:B------:R-:W-:Y:S01]  /*7ab0*/  FMUL R30, R68.reuse, R30 ;  /* 0x0000001e441e7220 */ /* 0x040fe20000400000 */
[----:B------:R-:W-:Y:S01]  /*7ac0*/  LOP3.LUT R76, R131, 0xffff0000, RZ, 0xc0, !PT ;  /* 0xffff0000834c7812 */ /* 0x000fe200078ec0ff */
[----:B------:R-:W-:Y:S01]  /*7ad0*/  FMUL R31, R68, R31 ;  /* 0x0000001f441f7220 */ /* 0x000fe20000400000 */
[----:B------:R-:W-:Y:S01]  /*7ae0*/  FFMA R25, R71, R74, R25 ;  /* 0x0000004a47197223 */ /* 0x000fe20000000019 */
[----:B------:R-:W-:Y:S01]  /*7af0*/  LOP3.LUT R74, R99, 0xffff0000, RZ, 0xc0, !PT ;  /* 0xffff0000634a7812 */ /* 0x000fe200078ec0ff */
[C---:B------:R-:W-:Y:S01]  /*7b00*/  FFMA R30, R71.reuse, R73, R30 ;  /* 0x00000049471e7223 */ /* 0x040fe2000000001e */
[C---:B------:R-:W-:Y:S01]  /*7b10*/  SHF.L.U32 R73, R98.reuse, 0x10, RZ ;  /* 0x0000001062497819 */ /* 0x040fe200000006ff */
[C---:B------:R-:W-:Y:S01]  /*7b20*/  FFMA R31, R71.reuse, R72, R31 ;  /* 0x00000048471f7223 */ /* 0x040fe2000000001f */
[----:B------:R-:W-:Y:S01]  /*7b30*/  LOP3.LUT R72, R98, 0xffff0000, RZ, 0xc0, !PT ;  /* 0xffff000062487812 */ /* 0x000fe200078ec0ff */
[C---:B------:R-:W-:Y:S01]  /*7b40*/  FMUL R28, R68.reuse, R32 ;  /* 0x00000020441c7220 */ /* 0x040fe20000400000 */
[C---:B------:R-:W-:Y:S01]  /*7b50*/  FMUL R29, R68.reuse, R33 ;  /* 0x00000021441d7220 */ /* 0x040fe20000400000 */
[C---:B------:R-:W-:Y:S01]  /*7b60*/  FMUL R34, R68.reuse, R34 ;  /* 0x0000002244227220 */ /* 0x040fe20000400000 */
[----:B------:R-:W-:Y:S01]  /*7b70*/  FMUL R35, R68, R35 ;  /* 0x0000002344237220 */ /* 0x000fe20000400000 */
[----:B------:R-:W-:Y:S01]  /*7b80*/  FFMA R28, R71, R73, R28 ;  /* 0x00000049471c7223 */ /* 0x000fe2000000001c */
[----:B------:R-:W-:Y:S01]  /*7b90*/  SHF.L.U32 R73, R105, 0x10, RZ ;  /* 0x0000001069497819 */ /* 0x000fe200000006ff */
[C---:B------:R-:W-:Y:S01]  /*7ba0*/  FFMA R29, R71.reuse, R72, R29 ;  /* 0x00000048471d7223 */ /* 0x040fe2000000001d */
[C---:B------:R-:W-:Y:S01]  /*7bb0*/  SHF.L.U32 R72, R104.reuse, 0x10, RZ ;  /* 0x0000001068487819 */ /* 0x040fe200000006ff */
[----:B------:R-:W-:Y:S01]  /*7bc0*/  FFMA R34, R71, R75, R34 ;  /* 0x0000004b47227223 */ /* 0x000fe20000000022 */
[----:B------:R-:W-:Y:S01]  /*7bd0*/  SHF.L.U32 R75, R107, 0x10, RZ ;  /* 0x000000106b4b7819 */ /* 0x000fe200000006ff */
[C---:B------:R-:W-:Y:S01]  /*7be0*/  FFMA R35, R71.reuse, R74, R35 ;  /* 0x0000004a47237223 */ /* 0x040fe20000000023 */
[----:B------:R-:W-:Y:S01]  /*7bf0*/  LOP3.LUT R74, R104, 0xffff0000, RZ, 0xc0, !PT ;  /* 0xffff0000684a7812 */ /* 0x000fe200078ec0ff */
[C---:B------:R-:W-:Y:S01]  /*7c00*/  FMUL R32, R68.reuse, R36 ;  /* 0x0000002444207220 */ /* 0x040fe20000400000 */
[C---:B------:R-:W-:Y:S01]  /*7c10*/  FMUL R33, R68.reuse, R37 ;  /* 0x0000002544217220 */ /* 0x040fe20000400000 */
[----:B------:R-:W-:Y:S01]  /*7c20*/  FMUL R38, R68, R38 ;  /* 0x0000002644267220 */ /* 0x000fe20000400000 */
[----:B------:R1:W-:Y:S01]  /*7c30*/  STS.128 [R164+UR46+0x400], R100 ;  /* 0x00040064a4007988 */ /* 0x0003e20008000c2e */
[----:B------:R-:W-:Y:S01]  /*7c40*/  FFMA R32, R71, R72, R32 ;  /* 0x0000004847207223 */ /* 0x000fe20000000020 */
[----:B------:R-:W-:Y:S01]  /*7c50*/  LOP3.LUT R72, R105, 0xffff0000, RZ, 0xc0, !PT ;  /* 0xffff000069487812 */ /* 0x000fe200078ec0ff */
[C---:B------:R-:W-:Y:S01]  /*7c60*/  FFMA R33, R71.reuse, R74, R33 ;  /* 0x0000004a47217223 */ /* 0x040fe20000000021 */
[----:B------:R-:W-:Y:S01]  /*7c70*/  LOP3.LUT R74, R106, 0xffff0000, RZ, 0xc0, !PT ;  /* 0xffff00006a4a7812 */ /* 0x000fe200078ec0ff */
[----:B------:R-:W-:Y:S01]  /*7c80*/  FMUL R39, R68, R39 ;  /* 0x0000002744277220 */ /* 0x000fe20000400000 */
[C---:B------:R-:W-:Y:S01]  /*7c90*/  FFMA R38, R71.reuse, R73, R38 ;  /* 0x0000004947267223 */ /* 0x040fe20000000026 */
[----:B------:R-:W-:Y:S01]  /*7ca0*/  SHF.L.U32 R73, R106, 0x10, RZ ;  /* 0x000000106a497819 */ /* 0x000fe200000006ff */
[C---:B------:R-:W-:Y:S01]  /*7cb0*/  FMUL R36, R68.reuse, R40 ;  /* 0x0000002844247220 */ /* 0x040fe20000400000 */
[----:B------:R-:W-:Y:S01]  /*7cc0*/  FFMA R39, R71, R72, R39 ;  /* 0x0000004847277223 */ /* 0x000fe20000000027 */
[----:B------:R-:W-:Y:S01]  /*7cd0*/  LOP3.LUT R72, R107, 0xffff0000, RZ, 0xc0, !PT ;  /* 0xffff00006b487812 */ /* 0x000fe200078ec0ff */
[C---:B------:R-:W-:Y:S01]  /*7ce0*/  FMUL R37, R68.reuse, R41 ;  /* 0x0000002944257220 */ /* 0x040fe20000400000 */
[C---:B------:R-:W-:Y:S01]  /*7cf0*/  FMUL R42, R68.reuse, R42 ;  /* 0x0000002a442a7220 */ /* 0x040fe20000400000 */
[----:B------:R-:W-:Y:S01]  /*7d00*/  FMUL R43, R68, R43 ;  /* 0x0000002b442b7220 */ /* 0x000fe20000400000 */
[C---:B------:R-:W-:Y:S01]  /*7d10*/  FFMA R36, R71.reuse, R73, R36 ;  /* 0x0000004947247223 */ /* 0x040fe20000000024 */
[C---:B------:R-:W-:Y:S01]  /*7d20*/  SHF.L.U32 R73, R112.reuse, 0x10, RZ ;  /* 0x0000001070497819 */ /* 0x040fe200000006ff */
[----:B------:R3:W-:Y:S01]  /*7d30*/  STS.128 [R163+0x400], R108 ;  /* 0x0004006ca3007388 */ /* 0x0007e20000000c00 */
[----:B------:R-:W-:Y:S01]  /*7d40*/  FFMA R37, R71, R74, R37 ;  /* 0x0000004a47257223 */ /* 0x000fe20000000025 */
[----:B------:R-:W-:Y:S01]  /*7d50*/  LOP3.LUT R74, R113, 0xffff0000, RZ, 0xc0, !PT ;  /* 0xffff0000714a7812 */ /* 0x000fe200078ec0ff */
[----:B------:R-:W-:Y:S01]  /*7d60*/  FFMA R42, R71, R75, R42 ;  /* 0x0000004b472a7223 */ /* 0x000fe2000000002a */
[----:B------:R-:W-:Y:S01]  /*7d70*/  SHF.L.U32 R75, R113, 0x10, RZ ;  /* 0x00000010714b7819 */ /* 0x000fe200000006ff */
        /* <DEDUP_REMOVED lines=8> */
[----:B------:R4:W-:Y:S01]  /*7e00*/  STS.128 [R162+0x400], R116 ;  /* 0x00040074a2007388 */ /* 0x0009e20000000c00 */
[C---:B------:R-:W-:Y:S01]  /*7e10*/  FFMA R41, R71.reuse, R72, R41 ;  /* 0x0000004847297223 */ /* 0x040fe20000000029 */
[C---:B------:R-:W-:Y:S01]  /*7e20*/  SHF.L.U32 R72, R114.reuse, 0x10, RZ ;  /* 0x0000001072487819 */ /* 0x040fe200000006ff */
[----:B------:R-:W-:Y:S01]  /*7e30*/  FFMA R46, R71, R75, R46 ;  /* 0x0000004b472e7223 */ /* 0x000fe2000000002e */
[----:B------:R-:W-:Y:S01]  /*7e40*/  SHF.L.U32 R75, R121, 0x10, RZ ;  /* 0x00000010794b7819 */ /* 0x000fe200000006ff */
[----:B------:R-:W-:Y:S01]  /*7e50*/  FFMA R47, R71, R74, R47 ;  /* 0x0000004a472f7223 */ /* 0x000fe2000000002f */
[----:B------:R-:W-:Y:S01]  /*7e60*/  LOP3.LUT R74, R114, 0xffff0000, RZ, 0xc0, !PT ;  /* 0xffff0000724a7812 */ /* 0x000fe200078ec0ff */
[C---:B------:R-:W-:Y:S01]  /*7e70*/  FMUL R44, R68.reuse, R48 ;  /* 0x00000030442c7220 */ /* 0x040fe20000400000 */
[----:B-1----:R-:W-:Y:S01]  /*7e80*/  F2FP.BF16.F32.PACK_AB R100, R25, R24 ;  /* 0x000000181964723e */ /* 0x002fe200000010ff */
[C---:B------:R-:W-:Y:S01]  /*7e90*/  FMUL R45, R68.reuse, R49 ;  /* 0x00000031442d7220 */ /* 0x040fe20000400000 */
[----:B------:R-:W-:Y:S01]  /*7ea0*/  F2FP.BF16.F32.PACK_AB R101, R31, R30 ;  /* 0x0000001e1f65723e */ /* 0x000fe200000010ff */
[----:B------:R-:W-:Y:S01]  /*7eb0*/  FMUL R50, R68, R50 ;  /* 0x0000003244327220 */ /* 0x000fe20000400000 */
[----:B------:R-:W-:Y:S01]  /*7ec0*/  F2FP.BF16.F32.PACK_AB R102, R29, R28 ;  /* 0x0000001c1d66723e */ /* 0x000fe200000010ff */
[----:B------:R-:W-:Y:S01]  /*7ed0*/  FFMA R44, R71, R72, R44 ;  /* 0x00000048472c7223 */ /* 0x000fe2000000002c */
[----:B------:R-:W-:Y:S01]  /*7ee0*/  LOP3.LUT R72, R115, 0xffff0000, RZ, 0xc0, !PT ;  /* 0xffff000073487812 */ /* 0x000fe200078ec0ff */
[----:B------:R-:W-:Y:S01]  /*7ef0*/  FFMA R45, R71, R74, R45 ;  /* 0x0000004a472d7223 */ /* 0x000fe2000000002d */
[----:B------:R-:W-:Y:S01]  /*7f00*/  LOP3.LUT R74, R120, 0xffff0000, RZ, 0xc0, !PT ;  /* 0xffff0000784a7812 */ /* 0x000fe200078ec0ff */
[----:B------:R-:W-:Y:S01]  /*7f10*/  FMUL R51, R68, R51 ;  /* 0x0000003344337220 */ /* 0x000fe20000400000 */
[----:B------:R-:W-:Y:S01]  /*7f20*/  F2FP.BF16.F32.PACK_AB R103, R35, R34 ;  /* 0x000000222367723e */ /* 0x000fe200000010ff */
[----:B------:R-:W-:Y:S01]  /*7f30*/  FFMA R50, R71, R73, R50 ;  /* 0x0000004947327223 */ /* 0x000fe20000000032 */
[----:B------:R-:W-:Y:S01]  /*7f40*/  SHF.L.U32 R73, R120, 0x10, RZ ;  /* 0x0000001078497819 */ /* 0x000fe200000006ff */
[C---:B------:R-:W-:Y:S01]  /*7f50*/  FMUL R48, R68.reuse, R52 ;  /* 0x0000003444307220 */ /* 0x040fe20000400000 */
[----:B---3--:R-:W-:Y:S01]  /*7f60*/  F2FP.BF16.F32.PACK_AB R108, R33, R32 ;  /* 0x00000020216c723e */ /* 0x008fe200000010ff */
[----:B------:R-:W-:Y:S01]  /*7f70*/  FFMA R51, R71, R72, R51 ;  /* 0x0000004847337223 */ /* 0x000fe20000000033 */
[----:B------:R-:W-:Y:S01]  /*7f80*/  LOP3.LUT R72, R121, 0xffff0000, RZ, 0xc0, !PT ;  /* 0xffff000079487812 */ /* 0x000fe200078ec0ff */
[----:B------:R1:W-:Y:S01]  /*7f90*/  STS.128 [R161+0x400], R100 ;  /* 0x00040064a1007388 */ /* 0x0003e20000000c00 */
[----:B------:R-:W-:Y:S01]  /*7fa0*/  F2FP.BF16.F32.PACK_AB R109, R39, R38 ;  /* 0x00000026276d723e */ /* 0x000fe200000010ff */
[C---:B------:R-:W-:Y:S01]  /*7fb0*/  FMUL R49, R68.reuse, R53 ;  /* 0x0000003544317220 */ /* 0x040fe20000400000 */
[----:B------:R-:W-:Y:S01]  /*7fc0*/  F2FP.BF16.F32.PACK_AB R110, R37, R36 ;  /* 0x00000024256e723e */ /* 0x000fe200000010ff */
[C---:B------:R-:W-:Y:S01]  /*7fd0*/  FMUL R54, R68.reuse, R54 ;  /* 0x0000003644367220 */ /* 0x040fe20000400000 */
[----:B------:R-:W-:Y:S01]  /*7fe0*/  F2FP.BF16.F32.PACK_AB R111, R43, R42 ;  /* 0x0000002a2b6f723e */ /* 0x000fe200000010ff */
[----:B------:R-:W-:Y:S01]  /*7ff0*/  FMUL R55, R68, R55 ;  /* 0x0000003744377220 */ /* 0x000fe20000400000 */
[----:B----4-:R-:W-:Y:S01]  /*8000*/  F2FP.BF16.F32.PACK_AB R116, R41, R40 ;  /* 0x000000282974723e */ /* 0x010fe200000010ff */
[C---:B------:R-:W-:Y:S01]  /*8010*/  FFMA R48, R71.reuse, R73, R48 ;  /* 0x0000004947307223 */ /* 0x040fe20000000030 */
[C---:B------:R-:W-:Y:S01]  /*8020*/  FFMA R49, R71.reuse, R74, R49 ;  /* 0x0000004a47317223 */ /* 0x040fe20000000031 */
[----:B------:R1:W-:Y:S01]  /*8030*/  STS.128 [R147+0x400], R108 ;  /* 0x0004006c93007388 */ /* 0x0003e20000000c00 */
[C---:B------:R-:W-:Y:S01]  /*8040*/  SHF.L.U32 R73, R122.reuse, 0x10, RZ ;  /* 0x000000107a497819 */ /* 0x040fe200000006ff */
[----:B------:R-:W-:Y:S01]  /*8050*/  FFMA R54, R71, R75, R54 ;  /* 0x0000004b47367223 */ /* 0x000fe20000000036 */
[----:B------:R-:W-:Y:S01]  /*8060*/  SHF.L.U32 R75, R123, 0x10, RZ ;  /* 0x000000107b4b7819 */ /* 0x000fe200000006ff */
[----:B------:R-:W-:Y:S01]  /*8070*/  FFMA R55, R71, R72, R55 ;  /* 0x0000004847377223 */ /* 0x000fe20000000037 */
[----:B------:R-:W-:Y:S01]  /*8080*/  LOP3.LUT R72, R122, 0xffff0000, RZ, 0xc0, !PT ;  /* 0xffff00007a487812 */ /* 0x000fe200078ec0ff */
[C---:B------:R-:W-:Y:S01]  /*8090*/  FMUL R52, R68.reuse, R56 ;  /* 0x0000003844347220 */ /* 0x040fe20000400000 */
[----:B------:R-:W-:Y:S01]  /*80a0*/  LOP3.LUT R74, R123, 0xffff0000, RZ, 0xc0, !PT ;  /* 0xffff00007b4a7812 */ /* 0x000fe200078ec0ff */
[C---:B------:R-:W-:Y:S01]  /*80b0*/  FMUL R53, R68.reuse, R57 ;  /* 0x0000003944357220 */ /* 0x040fe20000400000 */
[C---:B------:R-:W-:Y:S01]  /*80c0*/  FMUL R58, R68.reuse, R58 ;  /* 0x0000003a443a7220 */ /* 0x040fe20000400000 */
[----:B------:R-:W-:Y:S01]  /*80d0*/  FMUL R59, R68, R59 ;  /* 0x0000003b443b7220 */ /* 0x000fe20000400000 */
[C---:B------:R-:W-:Y:S01]  /*80e0*/  FFMA R52, R71.reuse, R73, R52 ;  /* 0x0000004947347223 */ /* 0x040fe20000000034 */
[C---:B------:R-:W-:Y:S01]  /*80f0*/  FFMA R53, R71.reuse, R72, R53 ;  /* 0x0000004847357223 */ /* 0x040fe20000000035 */
[C---:B------:R-:W-:Y:S01]  /*8100*/  FFMA R58, R71.reuse, R75, R58 ;  /* 0x0000004b473a7223 */ /* 0x040fe2000000003a */
[----:B------:R-:W-:Y:S01]  /*8110*/  FFMA R59, R71, R74, R59 ;  /* 0x0000004a473b7223 */ /* 0x000fe2000000003b */
[----:B------:R-:W-:Y:S01]  /*8120*/  SHF.L.U32 R72, R128, 0x10, RZ ;  /* 0x0000001080487819 */ /* 0x000fe200000006ff */
[----:B------:R-:W-:Y:S01]  /*8130*/  FMUL R56, R68, R60 ;  /* 0x0000003c44387220 */ /* 0x000fe20000400000 */
[----:B------:R-:W-:Y:S01]  /*8140*/  LOP3.LUT R74, R128, 0xffff0000, RZ, 0xc0, !PT ;  /* 0xffff0000804a7812 */ /* 0x000fe200078ec0ff */
[C---:B------:R-:W-:Y:S01]  /*8150*/  FMUL R57, R68.reuse, R61 ;  /* 0x0000003d44397220 */ /* 0x040fe20000400000 */
[----:B------:R-:W-:Y:S01]  /*8160*/  SHF.L.U32 R73, R129, 0x10, RZ ;  /* 0x0000001081497819 */ /* 0x000fe200000006ff */
[C---:B------:R-:W-:Y:S01]  /*8170*/  FMUL R62, R68.reuse, R62 ;  /* 0x0000003e443e7220 */ /* 0x040fe20000400000 */
[----:B------:R-:W-:Y:S01]  /*8180*/  F2FP.BF16.F32.PACK_AB R117, R47, R46 ;  /* 0x0000002e2f75723e */ /* 0x000fe200000010ff */
[----:B------:R-:W-:Y:S01]  /*8190*/  FFMA R56, R71, R72, R56 ;  /* 0x0000004847387223 */ /* 0x000fe20000000038 */
[----:B------:R-:W-:Y:S01]  /*81a0*/  F2FP.BF16.F32.PACK_AB R118, R45, R44 ;  /* 0x0000002c2d76723e */ /* 0x000fe200000010ff */
[----:B------:R-:W-:Y:S01]  /*81b0*/  FFMA R57, R71, R74, R57 ;  /* 0x0000004a47397223 */ /* 0x000fe20000000039 */
[----:B------:R-:W-:Y:S01]  /*81c0*/  F2FP.BF16.F32.PACK_AB R119, R51, R50 ;  /* 0x000000323377723e */ /* 0x000fe200000010ff */
[----:B------:R-:W-:Y:S01]  /*81d0*/  FFMA R62, R71, R73, R62 ;  /* 0x00000049473e7223 */ /* 0x000fe2000000003e */
[----:B------:R-:W-:Y:S01]  /*81e0*/  LOP3.LUT R72, R129, 0xffff0000, RZ, 0xc0, !PT ;  /* 0xffff000081487812 */ /* 0x000fe200078ec0ff */
[----:B------:R-:W-:Y:S01]  /*81f0*/  FMUL R63, R68, R63 ;  /* 0x0000003f443f7220 */ /* 0x000fe20000400000 */
[----:B------:R-:W-:Y:S01]  /*8200*/  SHF.L.U32 R73, R130, 0x10, RZ ;  /* 0x0000001082497819 */ /* 0x000fe200000006ff */
[----:B------:R1:W-:Y:S01]  /*8210*/  STS.128 [R160+0x400], R116 ;  /* 0x00040074a0007388 */ /* 0x0003e20000000c00 */
[----:B------:R-:W-:Y:S01]  /*8220*/  FMUL R60, R68, R64 ;  /* 0x00000040443c7220 */ /* 0x000fe20000400000 */
[----:B------:R-:W-:Y:S01]  /*8230*/  LOP3.LUT R74, R130, 0xffff0000, RZ, 0xc0, !PT ;  /* 0xffff0000824a7812 */ /* 0x000fe200078ec0ff */
[C---:B------:R-:W-:Y:S01]  /*8240*/  FMUL R61, R68.reuse, R65 ;  /* 0x00000041443d7220 */ /* 0x040fe20000400000 */
[----:B------:R-:W-:Y:S01]  /*8250*/  SHF.L.U32 R75, R131, 0x10, RZ ;  /* 0x00000010834b7819 */ /* 0x000fe200000006ff */
[C---:B------:R-:W-:Y:S01]  /*8260*/  FMUL R66, R68.reuse, R66 ;  /* 0x0000004244427220 */ /* 0x040fe20000400000 */
[----:B------:R-:W-:Y:S01]  /*8270*/  FFMA R63, R71, R72, R63 ;  /* 0x00000048473f7223 */ /* 0x000fe2000000003f */
[----:B------:R-:W-:Y:S01]  /*8280*/  FMUL R67, R68, R67 ;  /* 0x0000004344437220 */ /* 0x000fe20000400000 */
[----:B------:R-:W-:Y:S01]  /*8290*/  F2FP.BF16.F32.PACK_AB R124, R49, R48 ;  /* 0x00000030317c723e */ /* 0x000fe200000010ff */
[----:B------:R-:W-:Y:S01]  /*82a0*/  FFMA R60, R71, R73, R60 ;  /* 0x00000049473c7223 */ /* 0x000fe2000000003c */
[----:B------:R-:W-:Y:S01]  /*82b0*/  F2FP.BF16.F32.PACK_AB R125, R55, R54 ;  /* 0x00000036377d723e */ /* 0x000fe200000010ff */
[----:B------:R-:W-:Y:S01]  /*82c0*/  FFMA R61, R71, R74, R61 ;  /* 0x0000004a473d7223 */ /* 0x000fe2000000003d */
[----:B------:R-:W-:Y:S01]  /*82d0*/  F2FP.BF16.F32.PACK_AB R126, R53, R52 ;  /* 0x00000034357e723e */ /* 0x000fe200000010ff */
[----:B------:R-:W-:Y:S01]  /*82e0*/  FFMA R66, R71, R75, R66 ;  /* 0x0000004b47427223 */ /* 0x000fe20000000042 */
[----:B------:R-:W-:Y:S01]  /*82f0*/  F2FP.BF16.F32.PACK_AB R127, R59, R58 ;  /* 0x0000003a3b7f723e */ /* 0x000fe200000010ff */
[----:B------:R-:W-:Y:S01]  /*8300*/  FFMA R67, R71, R76, R67 ;  /* 0x0000004c47437223 */ /* 0x000fe20000000043 */
[----:B------:R-:W-:Y:S02]  /*8310*/  F2FP.BF16.F32.PACK_AB R56, R57, R56 ;  /* 0x000000383938723e */ /* 0x000fe400000010ff */
[----:B------:R-:W-:Y:S01]  /*8320*/  F2FP.BF16.F32.PACK_AB R57, R63, R62 ;  /* 0x0000003e3f39723e */ /* 0x000fe200000010ff */
[----:B------:R1:W-:Y:S01]  /*8330*/  STS.128 [R159+0x400], R124 ;  /* 0x0004007c9f007388 */ /* 0x0003e20000000c00 */
[----:B------:R-:W-:Y:S02]  /*8340*/  F2FP.BF16.F32.PACK_AB R58, R61, R60 ;  /* 0x0000003c3d3a723e */ /* 0x000fe400000010ff */
[----:B------:R-:W-:Y:S05]  /*8350*/  F2FP.BF16.F32.PACK_AB R59, R67, R66 ;  /* 0x00000042433b723e */ /* 0x000fea00000010ff */
[----:B------:R1:W-:Y:S01]  /*8360*/  STS.128 [R158+0x400], R56 ;  /* 0x000400389e007388 */ /* 0x0003e20000000c00 */
[----:B------:R-:W-:Y:S01]  /*8370*/  @!PT LDS RZ, [RZ] ;  /* 0x00000000fffff984 */ /* 0x000fe20000000800 */
[----:B------:R-:W-:Y:S01]  /*8380*/  @!PT LDS RZ, [RZ] ;  /* 0x00000000fffff984 */ /* 0x000fe20000000800 */
[----:B------:R-:W-:Y:S01]  /*8390*/  @!PT LDS RZ, [RZ] ;  /* 0x00000000fffff984 */ /* 0x000fe20000000800 */
[----:B------:R-:W-:Y:S01]  /*83a0*/  @!PT LDS RZ, [RZ] ;  /* 0x00000000fffff984 */ /* 0x000fe20000000800 */
[----:B------:R3:W-:Y:S07]  /*83b0*/  MEMBAR.ALL.CTA ;  /* 0x0000000000007992 */ /* 0x0007ee0000008000 */
[----:B---3--:R-:W3:Y:S02]  /*83c0*/  FENCE.VIEW.ASYNC.S ;  /* 0x00000000000073c6 */ /* 0x008ee40000000000 */
[----:B---3--:R-:W-:Y:S06]  /*83d0*/  BAR.SYNC.DEFER_BLOCKING 0x1, 0x80 ;  /* 0x0042000000007b1d */ /* 0x008fec0000010000 */
[----:B------:R-:W-:Y:S05]  /*83e0*/  @P0 BRA `(.L_x_118) ;  /* 0x0000000000300947 */ /* 0x000fea0003800000 */
[----:B------:R-:W3:Y:S01]  /*83f0*/  LDCU.64 UR6, c[0x0][0x348] ;  /* 0x00006900ff0677ac */ /* 0x000ee20008000a00 */
[----:B------:R-:W-:Y:S01]  /*8400*/  R2UR UR5, R70 ;  /* 0x00000000460572ca */ /* 0x000fe200000e0000 */
[----:B------:R-:W-:Y:S01]  /*8410*/  UIADD3 UR4, UPT, UPT, UR46, 0x400, URZ ;  /* 0x000004002e047890 */ /* 0x000fe2000fffe0ff */
[----:B------:R-:W-:Y:S05]  /*8420*/  UMOV UR51, UR44 ;  /* 0x0000002c00337c82 */ /* 0x000fea0008000000 */
[----:B------:R-:W-:Y:S06]  /*8430*/  IMAD.U32 R144, RZ, RZ, UR4 ;  /* 0x00000004ff907e24 */ /* 0x000fec000f8e00ff */
[----:B------:R-:W-:Y:S01]  /*8440*/  UIADD3 UR49, UPT, UPT, UR53, UR5, URZ ;  /* 0x0000000535317290 */ /* 0x000fe2000fffe0ff */
[----:B------:R-:W-:Y:S01]  /*8450*/  R2UR UR48, R144 ;  /* 0x00000000903072ca */ /* 0x000fe200000e0000 */
[----:B---3--:R-:W-:Y:S04]  /*8460*/  UIADD3 UR4, UP0, UPT, UR6, 0xa80, URZ ;  /* 0x00000a8006047890 */ /* 0x008fe8000ff1e0ff */
[----:B------:R-:W-:Y:S09]  /*8470*/  UIADD3.X UR5, UPT, UPT, URZ, UR7, URZ, UP0, !UPT ;  /* 0x00000007ff057290 */ /* 0x000ff200087fe4ff */
[----:B------:R3:W-:Y:S01]  /*8480*/  UTMASTG.3D [UR48], [UR4] ;  /* 0x00000030040073b5 */ /* 0x0007e20008010000 */
[----:B------:R0:W-:Y:S01]  /*8490*/  UTMACMDFLUSH ;  /* 0x00000000000079b7 */ /* 0x0001e20000000000 */
[----:B---3--:R-:W-:Y:S04]  /*84a0*/  DEPBAR.LE SB0, 0x1 ;  /* 0x000080400000791a */ /* 0x008fe80000000000 */
.L_x_118:
[----:B------:R-:W-:Y:S05]  /*84b0*/  BSYNC.RECONVERGENT B0 ;  /* 0x0000000000007941 */ /* 0x000fea0003800200 */
.L_x_117:
[----:B------:R-:W-:Y:S01]  /*84c0*/  BAR.SYNC.DEFER_BLOCKING 0x1, 0x80 ;  /* 0x0042000000007b1d */ /* 0x000fe20000010000 */
[----:B------:R-:W-:Y:S01]  /*84d0*/  ISETP.NE.AND P1, PT, R157, RZ, PT ;  /* 0x000000ff9d00720c */ /* 0x000fe20003f25270 */
[----:B------:R-:W-:Y:S01]  /*84e0*/  UISETP.NE.AND UP0, UPT, UR54, URZ, UPT ;  /* 0x000000ff3600728c */ /* 0x000fe2000bf05270 */
[----:B------:R-:W-:Y:S11]  /*84f0*/  LEA R3, R77, UR46, 0x3 ;  /* 0x0000002e4d037c11 */ /* 0x000ff6000f8e18ff */
[----:B------:R-:W-:Y:S01]  /*8500*/  @P1 SHF.L.U32 R6, R149, 0x1f, RZ ;  /* 0x0000001f95061819 */ /* 0x000fe200000006ff */
[----:B------:R-:W-:Y:S06]  /*8510*/  BRA.U !UP0, `(.L_x_119) ;  /* 0x0000000108247547 */ /* 0x000fec000b800000 */
[----:B------:R-:W3:Y:S01]  /*8520*/  S2R R0, SR_CgaCtaId ;  /* 0x0000000000007919 */ /* 0x000ee20000008800 */
[----:B------:R-:W-:Y:S01]  /*8530*/  IMAD.U32 R4, RZ, RZ, UR52 ;  /* 0x00000034ff047e24 */ /* 0x000fe2000f8e00ff */
[----:B------:R-:W-:Y:S04]  /*8540*/  UIADD3 UR4, UPT, UPT, UR52, 0x1, URZ ;  /* 0x0000000134047890 */ /* 0x000fe8000fffe0ff */
[----:B------:R-:W-:Y:S01]  /*8550*/  @P1 LEA R4, R4, UR46, 0x3 ;  /* 0x0000002e04041c11 */ /* 0x000fe2000f8e18ff */
[----:B------:R-:W-:Y:S04]  /*8560*/  UISETP.NE.AND UP0, UPT, UR4, 0x4, UPT ;  /* 0x000000040400788c */ /* 0x000fe8000bf05270 */
[----:B------:R-:W-:Y:S01]  /*8570*/  @P1 VIADD R5, R4, 0x60 ;  /* 0x0000006004051836 */ /* 0x000fe20000000000 */
[----:B------:R-:W-:Y:S04]  /*8580*/  USEL UR52, UR4, URZ, UP0 ;  /* 0x000000ff04347287 */ /* 0x000fe80008000000 */
[----:B---3--:R-:W-:Y:S04]  /*8590*/  @P1 PRMT R0, R0, 0x654, R5 ;  /* 0x0000065400001816 */ /* 0x008fe80000000005 */
[----:B------:R3:W-:Y:S04]  /*85a0*/  @P1 SYNCS.ARRIVE.TRANS64.RED.A1T0 RZ, [R0+URZ], RZ ;  /* 0x000000ff00ff19a7 */ /* 0x0007e800081004ff */
.L_x_119:
[----:B------:R-:W4:Y:S01]  /*85b0*/  @P1 SYNCS.PHASECHK.TRANS64.TRYWAIT P0, [R3+URZ+0x40], R6 ;  /* 0x00004006030015a7 */ /* 0x000f2200080011ff */
[----:B------:R-:W-:Y:S01]  /*85c0*/  UISETP.NE.AND UP0, UPT, UR38, URZ, UPT ;  /* 0x000000ff2600728c */ /* 0x000fe2000bf05270 */
[----:B------:R-:W-:Y:S01]  /*85d0*/  BSSY B1, `(.L_x_120) ;  /* 0x0000021000017945 */ /* 0x000fe20003800000 */
[----:B------:R-:W-:Y:S02]  /*85e0*/  UMOV UR4, 0x80 ;  /* 0x0000008000047882 */ /* 0x000fe40000000000 */
[----:B------:R-:W-:Y:S01]  /*85f0*/  USEL UR39, UR4, 0x40, !UP0 ;  /* 0x0000004004277887 */ /* 0x000fe2000c000000 */
[----:B----4-:R-:W-:Y:S01]  /*8600*/  @P1 SEL R79, RZ, 0x1, !P0 ;  /* 0x00000001ff4f1807 */ /* 0x010fe20004000000 */
[----:B------:R-:W-:Y:S10]  /*8610*/  @!P1 BRA `(.L_x_121) ;  /* 0x0000000000709947 */ /* 0x000ff40003800000 */
[----:B------:R-:W-:Y:S01]  /*8620*/  ISETP.NE.AND P1, PT, R93, RZ, PT ;  /* 0x000000ff5d00720c */ /* 0x000fe20003f25270 */
[----:B------:R-:W-:Y:S01]  /*8630*/  BSSY B0, `(.L_x_122) ;  /* 0x000000b000007945 */ /* 0x000fe20003800000 */
[----:B------:R-:W-:Y:S11]  /*8640*/  ISETP.NE.AND P0, PT, R79, RZ, PT ;  /* 0x000000ff4f00720c */ /* 0x000ff60003f05270 */
[----:B------:R-:W-:Y:S05]  /*8650*/  @P1 IMAD R6, R77, 0x4000, R164 ;  /* 0x000040004d061824 */ /* 0x000fea00078e02a4 */
[----:B------:R-:W-:Y:S04]  /*8660*/  @P1 IADD3 R9, PT, PT, R6, UR46, RZ ;  /* 0x0000002e06091c10 */ /* 0x000fe8000fffe0ff */
[----:B------:R-:W-:Y:S01]  /*8670*/  @P1 IADD3 R7, PT, PT, R92, R9, RZ ;  /* 0x000000095c071210 */ /* 0x000fe20007ffe0ff */
[--C-:B------:R-:W-:Y:S02]  /*8680*/  @P1 IMAD.IADD R5, R78, 0x1, R9.reuse ;  /* 0x000000014e051824 */ /* 0x100fe400078e0209 */
[----:B------:R-:W-:Y:S01]  /*8690*/  @P1 IMAD.IADD R4, R94, 0x1, R9 ;  /* 0x000000015e041824 */ /* 0x000fe200078e0209 */
[----:B------:R-:W-:Y:S06]  /*86a0*/  @P0 BRA `(.L_x_123) ;  /* 0x00000000000c0947 */ /* 0x000fec0003800000 */
[----:B---3--:R-:W-:Y:S04]  /*86b0*/  SHF.L.U32 R0, R149, 0x1f, RZ ;  /* 0x0000001f95007819 */ /* 0x008fe800000006ff */
[----:B------:R-:W3:Y:S02]  /*86c0*/  SYNCS.PHASECHK.TRANS64.TRYWAIT P0, [R3+URZ+0x40], R0 ;  /* 0x00004000030075a7 */ /* 0x000ee400080011ff */
[----:B---3--:R-:W-:Y:S05]  /*86d0*/  @!P0 BRA `(.L_x_124) ;  /* 0x0000004800888947 */ /* 0x008fea0003800000 */
.L_x_123:
[----:B------:R-:W-:Y:S05]  /*86e0*/  BSYNC B0 ;  /* 0x0000000000007941 */ /* 0x000fea0003800000 */
.L_x_122:
[----:B------:R-:W-:Y:S01]  /*86f0*/  ISETP.NE.AND P0, PT, R93, RZ, PT ;  /* 0x000000ff5d00720c */ /* 0x000fe20003f05270 */
[----:B------:R-:W-:Y:S11]  /*8700*/  VIADD R77, R77, 0x1 ;  /* 0x000000014d4d7836 */ /* 0x000ff60000000000 */
[----:B------:R-:W-:Y:S01]  /*8710*/  @!UPT UIADD3 URZ, UPT, UPT, URZ, URZ, URZ ;  /* 0x000000fffffff290 */ /* 0x000fe2000fffe0ff */
[----:B------:R4:W1:Y:S01]  /*8720*/  @P0 LDS.128 R84, [R6+UR46+0x400] ;  /* 0x0004002e06540984 */ /* 0x0008620008000c00 */
[--C-:B---3--:R-:W-:Y:S01]  /*8730*/  @P0 IMAD.IADD R3, R92, 0x1, R5.reuse ;  /* 0x000000015c030824 */ /* 0x108fe200078e0205 */
[C---:B------:R-:W-:Y:S01]  /*8740*/  @P0 IADD3 R0, PT, PT, R94.reuse, R7, RZ ;  /* 0x000000075e000210 */ /* 0x040fe20007ffe0ff */
[C---:B------:R-:W-:Y:S01]  /*8750*/  @P0 IMAD.IADD R8, R94.reuse, 0x1, R5 ;  /* 0x000000015e080824 */ /* 0x040fe200078e0205 */
[----:B------:R4:W3:Y:S02]  /*8760*/  @P0 LDS.128 R80, [R4+0x400] ;  /* 0x0004000004500984 */ /* 0x0008e40000000c00 */
[----:B------:R-:W-:Y:S02]  /*8770*/  @P0 IADD3 R9, PT, PT, R94, R3, RZ ;  /* 0x000000035e090210 */ /* 0x000fe40007ffe0ff */
[----:B------:R4:W1:Y:S04]  /*8780*/  @P0 LDS.128 R88, [R7+0x400] ;  /* 0x0004000007580984 */ /* 0x0008680000000c00 */
[----:B------:R4:W1:Y:S04]  /*8790*/  @P0 LDS.128 R96, [R0+0x400] ;  /* 0x0004000000600984 */ /* 0x0008680000000c00 */
[----:B------:R4:W1:Y:S04]  /*87a0*/  @P0 LDS.128 R104, [R5+0x400] ;  /* 0x0004000005680984 */ /* 0x0008680000000c00 */
[----:B------:R4:W1:Y:S04]  /*87b0*/  @P0 LDS.128 R112, [R8+0x400] ;  /* 0x0004000008700984 */ /* 0x0008680000000c00 */
[----:B------:R4:W1:Y:S04]  /*87c0*/  @P0 LDS.128 R120, [R3+0x400] ;  /* 0x0004000003780984 */ /* 0x0008680000000c00 */
[----:B------:R4:W1:Y:S02]  /*87d0*/  @P0 LDS.128 R128, [R9+0x400] ;  /* 0x0004000009800984 */ /* 0x0008640000000c00 */
.L_x_121:
[----:B------:R-:W-:Y:S05]  /*87e0*/  BSYNC B1 ;  /* 0x0000000000017941 */ /* 0x000fea0003800000 */
.L_x_120:
[----:B------:R-:W-:Y:S05]  /*87f0*/  VIADD R50, R69, UR39 ;  /* 0x0000002745327c36 */ /* 0x000fea0008000000 */
[----:B----4-:R-:W-:Y:S04]  /*8800*/  SHF.R.U32.HI R3, RZ, 0x15, R50 ;  /* 0x00000015ff037819 */ /* 0x010fe80000011632 */
[----:B------:R-:W-:Y:S11]  /*8810*/  LOP3.LUT P0, RZ, R3, 0x3, R140, 0x48, !PT ;  /* 0x0000000303ff7812 */ /* 0x000ff6000780488c */
[----:B------:R-:W-:Y:S02]  /*8820*/  @!UPT UIADD3 URZ, UPT, UPT, URZ, URZ, URZ ;  /* 0x000000fffffff290 */ /* 0x000fe4000fffe0ff */
        /* <DEDUP_REMOVED lines=17> */
.L_x_125:
[----:B-1----:R-:W-:Y:S01]  /*8940*/  SHF.L.U32 R70, R84, 0x10, RZ ;  /* 0x0000001054467819 */ /* 0x002fe200000006ff */
[----:B------:R-:W-:Y:S05]  /*8950*/  WARPSYNC.ALL ;  /* 0x0000000000007948 */ /* 0x000fea0003800000 */
[----:B------:R-:W-:Y:S01]  /*8960*/  R2UR UR4, R50 ;  /* 0x00000000320472ca */ /* 0x000fe200000e0000 */
[----:B------:R-:W1:Y:S01]  /*8970*/  S2R R165, SR_CgaCtaId ;  /* 0x0000000000a57919 */ /* 0x000e620000008800 */
[----:B------:R-:W-:Y:S01]  /*8980*/  LOP3.LUT R72, R84, 0xffff0000, RZ, 0xc0, !PT ;  /* 0xffff000054487812 */ /* 0x000fe200078ec0ff */
[----:B------:R-:W-:Y:S01]  /*8990*/  BSSY.RECONVERGENT B0, `(.L_x_126) ;  /* 0x0000102000007945 */ /* 0x000fe20003800200 */
[----:B------:R-:W-:Y:S02]  /*89a0*/  SHF.L.U32 R73, R85, 0x10, RZ ;  /* 0x0000001055497819 */ /* 0x000fe400000006ff */
[----:B------:R-:W-:Y:S02]  /*89b0*/  LOP3.LUT R74, R87, 0xffff0000, RZ, 0xc0, !PT ;  /* 0xffff0000574a7812 */ /* 0x000fe400078ec0ff */
[----:B------:R-:W-:Y:S02]  /*89c0*/  ISETP.NE.AND P6, PT, R157, RZ, PT ;  /* 0x000000ff9d00720c */ /* 0x000fe40003fc5270 */
[----:B------:R-:W-:Y:S02]  /*89d0*/  ISETP.NE.AND P0, PT, R152, RZ, PT ;  /* 0x000000ff9800720c */ /* 0x000fe40003f05270 */
[----:B------:R-:W-:Y:S01]  /*89e0*/  LEA R95, R77, UR46, 0x3 ;  /* 0x0000002e4d5f7c11 */ /* 0x000fe2000f8e18ff */
[----:B------:R-:W3:Y:S02]  /*89f0*/  LDTM.x64 R4, tmem[UR4] ;  /* 0x00000004000479ee */ /* 0x000ee40008340000 */
[C---:B---3--:R-:W-:Y:S01]  /*8a00*/  FMUL R0, R68.reuse, R4 ;  /* 0x0000000444007220 */ /* 0x048fe20000400000 */
[C---:B------:R-:W-:Y:S01]  /*8a10*/  FMUL R3, R68.reuse, R5 ;  /* 0x0000000544037220 */ /* 0x040fe20000400000 */
[C---:B------:R-:W-:Y:S01]  /*8a20*/  FMUL R6, R68.reuse, R6 ;  /* 0x0000000644067220 */ /* 0x040fe20000400000 */
[----:B------:R-:W-:Y:S01]  /*8a30*/  FMUL R7, R68, R7 ;  /* 0x0000000744077220 */ /* 0x000fe20000400000 */
[----:B------:R-:W-:Y:S01]  /*8a40*/  FFMA R0, R71, R70, R0 ;  /* 0x0000004647007223 */ /* 0x000fe20000000000 */
[----:B------:R-:W-:Y:S01]  /*8a50*/  LOP3.LUT R70, R85, 0xffff0000, RZ, 0xc0, !PT ;  /* 0xffff000055467812 */ /* 0x000fe200078ec0ff */
[----:B------:R-:W-:Y:S01]  /*8a60*/  FFMA R3, R71, R72, R3 ;  /* 0x0000004847037223 */ /* 0x000fe20000000003 */
[----:B------:R-:W-:Y:S01]  /*8a70*/  SHF.L.U32 R72, R87, 0x10, RZ ;  /* 0x0000001057487819 */ /* 0x000fe200000006ff */
[C---:B------:R-:W-:Y:S01]  /*8a80*/  FFMA R6, R71.reuse, R73, R6 ;  /* 0x0000004947067223 */ /* 0x040fe20000000006 */
[----:B------:R-:W-:Y:S01]  /*8a90*/  SHF.L.U32 R73, R86, 0x10, RZ ;  /* 0x0000001056497819 */ /* 0x000fe200000006ff */
[----:B------:R-:W-:Y:S01]  /*8aa0*/  FFMA R7, R71, R70, R7 ;  /* 0x0000004647077223 */ /* 0x000fe20000000007 */
[----:B------:R-:W-:Y:S01]  /*8ab0*/  F2FP.BF16.F32.PACK_AB R100, R3, R0 ;  /* 0x000000000364723e */ /* 0x000fe200000010ff */
[----:B------:R-:W-:Y:S01]  /*8ac0*/  FMUL R4, R68, R8 ;  /* 0x0000000844047220 */ /* 0x000fe20000400000 */
[----:B------:R-:W-:Y:S01]  /*8ad0*/  LOP3.LUT R70, R86, 0xffff0000, RZ, 0xc0, !PT ;  /* 0xffff000056467812 */ /* 0x000fe200078ec0ff */
[C---:B------:R-:W-:Y:S01]  /*8ae0*/  FMUL R0, R68.reuse, R9 ;  /* 0x0000000944007220 */ /* 0x040fe20000400000 */
[----:B------:R-:W-:Y:S01]  /*8af0*/  F2FP.BF16.F32.PACK_AB R101, R7, R6 ;  /* 0x000000060765723e */ /* 0x000fe200000010ff */
[----:B------:R-:W-:Y:S01]  /*8b00*/  FMUL R3, R68, R10 ;  /* 0x0000000a44037220 */ /* 0x000fe20000400000 */
[C---:B------:R-:W-:Y:S01]  /*8b10*/  FFMA R4, R71.reuse, R73, R4 ;  /* 0x0000004947047223 */ /* 0x040fe20000000004 */
[----:B------:R-:W-:Y:S01]  /*8b20*/  SHF.L.U32 R73, R82, 0x10, RZ ;  /* 0x0000001052497819 */ /* 0x000fe200000006ff */
[----:B------:R-:W-:Y:S01]  /*8b30*/  FMUL R5, R68, R11 ;  /* 0x0000000b44057220 */ /* 0x000fe20000400000 */
[C---:B------:R-:W-:Y:S01]  /*8b40*/  FFMA R0, R71.reuse, R70, R0 ;  /* 0x0000004647007223 */ /* 0x040fe20000000000 */
[C---:B------:R-:W-:Y:S01]  /*8b50*/  SHF.L.U32 R70, R80.reuse, 0x10, RZ ;  /* 0x0000001050467819 */ /* 0x040fe200000006ff */
[C---:B------:R-:W-:Y:S01]  /*8b60*/  FFMA R3, R71.reuse, R72, R3 ;  /* 0x0000004847037223 */ /* 0x040fe20000000003 */
[----:B------:R-:W-:Y:S01]  /*8b70*/  LOP3.LUT R72, R80, 0xffff0000, RZ, 0xc0, !PT ;  /* 0xffff000050487812 */ /* 0x000fe200078ec0ff */
[----:B------:R-:W-:Y:S01]  /*8b80*/  FMUL R6, R68, R12 ;  /* 0x0000000c44067220 */ /* 0x000fe20000400000 */
[----:B------:R-:W-:Y:S01]  /*8b90*/  F2FP.BF16.F32.PACK_AB R102, R0, R4 ;  /* 0x000000040066723e */ /* 0x000fe200000010ff */
[C---:B------:R-:W-:Y:S01]  /*8ba0*/  FFMA R5, R71.reuse, R74, R5 ;  /* 0x0000004a47057223 */ /* 0x040fe20000000005 */
[C---:B------:R-:W-:Y:S01]  /*8bb0*/  FMUL R7, R68.reuse, R13 ;  /* 0x0000000d44077220 */ /* 0x040fe20000400000 */
[----:B------:R-:W-:Y:S01]  /*8bc0*/  FFMA R6, R71, R70, R6 ;  /* 0x0000004647067223 */ /* 0x000fe20000000006 */
[----:B------:R-:W-:Y:S01]  /*8bd0*/  SHF.L.U32 R70, R81, 0x10, RZ ;  /* 0x0000001051467819 */ /* 0x000fe200000006ff */
[C---:B------:R-:W-:Y:S01]  /*8be0*/  FMUL R0, R68.reuse, R14 ;  /* 0x0000000e44007220 */ /* 0x040fe20000400000 */
[----:B------:R-:W-:Y:S01]  /*8bf0*/  F2FP.BF16.F32.PACK_AB R103, R5, R3 ;  /* 0x000000030567723e */ /* 0x000fe200000010ff */
[----:B------:R-:W-:Y:S01]  /*8c00*/  FFMA R7, R71, R72, R7 ;  /* 0x0000004847077223 */ /* 0x000fe20000000007 */
[----:B------:R-:W-:Y:S01]  /*8c10*/  LOP3.LUT R72, R81, 0xffff0000, RZ, 0xc0, !PT ;  /* 0xffff000051487812 */ /* 0x000fe200078ec0ff */
[C---:B------:R-:W-:Y:S01]  /*8c20*/  FMUL R3, R68.reuse, R15 ;  /* 0x0000000f44037220 */ /* 0x040fe20000400000 */
[----:B------:R-:W-:Y:S01]  /*8c30*/  FMUL R4, R68, R16 ;  /* 0x0000001044047220 */ /* 0x000fe20000400000 */
[C---:B------:R-:W-:Y:S01]  /*8c40*/  FFMA R0, R71.reuse, R70, R0 ;  /* 0x0000004647007223 */ /* 0x040fe20000000000 */
[----:B------:R-:W-:Y:S01]  /*8c50*/  LOP3.LUT R70, R82, 0xffff0000, RZ, 0xc0, !PT ;  /* 0xffff000052467812 */ /* 0x000fe200078ec0ff */
[----:B------:R-:W-:Y:S01]  /*8c60*/  FFMA R3, R71, R72, R3 ;  /* 0x0000004847037223 */ /* 0x000fe20000000003 */
[----:B------:R-:W-:Y:S01]  /*8c70*/  F2FP.BF16.F32.PACK_AB R108, R7, R6 ;  /* 0x00000006076c723e */ /* 0x000fe200000010ff */
[----:B------:R-:W-:Y:S01]  /*8c80*/  FFMA R4, R71, R73, R4 ;  /* 0x0000004947047223 */ /* 0x000fe20000000004 */
[C---:B------:R-:W-:Y:S01]  /*8c90*/  SHF.L.U32 R73, R83.reuse, 0x10, RZ ;  /* 0x0000001053497819 */ /* 0x040fe200000006ff */
[C---:B------:R-:W-:Y:S01]  /*8ca0*/  FMUL R5, R68.reuse, R17 ;  /* 0x0000001144057220 */ /* 0x040fe20000400000 */
[----:B------:R-:W-:Y:S01]  /*8cb0*/  LOP3.LUT R72, R83, 0xffff0000, RZ, 0xc0, !PT ;  /* 0xffff000053487812 */ /* 0x000fe200078ec0ff */
[C---:B------:R-:W-:Y:S01]  /*8cc0*/  FMUL R6, R68.reuse, R18 ;  /* 0x0000001244067220 */ /* 0x040fe20000400000 */
[----:B------:R-:W-:Y:S01]  /*8cd0*/  F2FP.BF16.F32.PACK_AB R109, R3, R0 ;  /* 0x00000000036d723e */ /* 0x000fe200000010ff */
[----:B------:R-:W-:Y:S01]  /*8ce0*/  FMUL R7, R68, R19 ;  /* 0x0000001344077220 */ /* 0x000fe20000400000 */
[C---:B------:R-:W-:Y:S01]  /*8cf0*/  FFMA R5, R71.reuse, R70, R5 ;  /* 0x0000004647057223 */ /* 0x040fe20000000005 */
[C---:B------:R-:W-:Y:S01]  /*8d00*/  SHF.L.U32 R70, R88.reuse, 0x10, RZ ;  /* 0x0000001058467819 */ /* 0x040fe200000006ff */
[----:B------:R-:W-:Y:S01]  /*8d10*/  FFMA R6, R71, R73, R6 ;  /* 0x0000004947067223 */ /* 0x000fe20000000006 */
[----:B------:R-:W-:Y:S01]  /*8d20*/  SHF.L.U32 R73, R91, 0x10, RZ ;  /* 0x000000105b497819 */ /* 0x000fe200000006ff */
        /* <DEDUP_REMOVED lines=8> */
[----:B------:R-:W-:Y:S01]  /*8db0*/  FFMA R3, R71, R72, R3 ;  /* 0x0000004847037223 */ /* 0x000fe20000000003 */
[----:B------:R-:W-:Y:S01]  /*8dc0*/  LOP3.LUT R72, R91, 0xffff0000, RZ, 0xc0, !PT ;  /* 0xffff00005b487812 */ /* 0x000fe200078ec0ff */
[C---:B------:R-:W-:Y:S01]  /*8dd0*/  FMUL R4, R68.reuse, R22 ;  /* 0x0000001644047220 */ /* 0x040fe20000400000 */
[----:B------:R3:W-:Y:S01]  /*8de0*/  STS.128 [R164+UR46+0x4400], R100 ;  /* 0x00440064a4007988 */ /* 0x0007e20008000c2e */
[C---:B------:R-:W-:Y:S01]  /*8df0*/  FMUL R5, R68.reuse, R23 ;  /* 0x0000001744057220 */ /* 0x040fe20000400000 */
[----:B------:R-:W-:Y:S01]  /*8e00*/  F2FP.BF16.F32.PACK_AB R116, R3, R0 ;  /* 0x000000000374723e */ /* 0x000fe200000010ff */
[----:B------:R-:W-:Y:S01]  /*8e10*/  FFMA R4, R71, R70, R4 ;  /* 0x0000004647047223 */ /* 0x000fe20000000004 */
[----:B------:R-:W-:Y:S01]  /*8e20*/  LOP3.LUT R0, R89, 0xffff0000, RZ, 0xc0, !PT ;  /* 0xffff000059007812 */ /* 0x000fe200078ec0ff */
[----:B------:R-:W-:Y:S01]  /*8e30*/  FMUL R6, R68, R24 ;  /* 0x0000001844067220 */ /* 0x000fe20000400000 */
[----:B------:R-:W-:Y:S01]  /*8e40*/  SHF.L.U32 R3, R90, 0x10, RZ ;  /* 0x000000105a037819 */ /* 0x000fe200000006ff */
[----:B------:R-:W-:Y:S01]  /*8e50*/  FMUL R7, R68, R25 ;  /* 0x0000001944077220 */ /* 0x000fe20000400000 */
[----:B------:R-:W-:Y:S01]  /*8e60*/  LOP3.LUT R70, R90, 0xffff0000, RZ, 0xc0, !PT ;  /* 0xffff00005a467812 */ /* 0x000fe200078ec0ff */
        /* <DEDUP_REMOVED lines=21> */
[----:B------:R4:W-:Y:S01]  /*8fc0*/  STS.128 [R163+0x4400], R108 ;  /* 0x0044006ca3007388 */ /* 0x0009e20000000c00 */
[----:B------:R-:W-:Y:S01]  /*8fd0*/  FFMA R11, R71, R70, R11 ;  /* 0x00000046470b7223 */ /* 0x000fe2000000000b */
[----:B------:R-:W-:Y:S01]  /*8fe0*/  LOP3.LUT R70, R99, 0xffff0000, RZ, 0xc0, !PT ;  /* 0xffff000063467812 */ /* 0x000fe200078ec0ff */
[C---:B------:R-:W-:Y:S01]  /*8ff0*/  FFMA R12, R71.reuse, R3, R12 ;  /* 0x00000003470c7223 */ /* 0x040fe2000000000c */
[C---:B------:R-:W-:Y:S01]  /*9000*/  SHF.L.U32 R3, R98.reuse, 0x10, RZ ;  /* 0x0000001062037819 */ /* 0x040fe200000006ff */
[----:B------:R-:W-:Y:S01]  /*9010*/  FFMA R13, R71, R0, R13 ;  /* 0x00000000470d7223 */ /* 0x000fe2000000000d */
[----:B------:R-:W-:Y:S01]  /*9020*/  LOP3.LUT R0, R98, 0xffff0000, RZ, 0xc0, !PT ;  /* 0xffff000062007812 */ /* 0x000fe200078ec0ff */
[C---:B------:R-:W-:Y:S01]  /*9030*/  FMUL R14, R68.reuse, R32 ;  /* 0x00000020440e7220 */ /* 0x040fe20000400000 */
[----:B---3--:R-:W-:Y:S01]  /*9040*/  F2FP.BF16.F32.PACK_AB R100, R11, R10 ;  /* 0x0000000a0b64723e */ /* 0x008fe200000010ff */
[C---:B------:R-:W-:Y:S01]  /*9050*/  FMUL R15, R68.reuse, R33 ;  /* 0x00000021440f7220 */ /* 0x040fe20000400000 */
[----:B------:R-:W-:Y:S01]  /*9060*/  F2FP.BF16.F32.PACK_AB R101, R13, R12 ;  /* 0x0000000c0d65723e */ /* 0x000fe200000010ff */
        /* <DEDUP_REMOVED lines=14> */
[----:B------:R-:W-:Y:S01]  /*9150*/  FMUL R20, R68, R38 ;  /* 0x0000002644147220 */ /* 0x000fe20000400000 */
[----:B------:R-:W-:Y:S01]  /*9160*/  FFMA R18, R71, R0, R18 ;  /* 0x0000000047127223 */ /* 0x000fe20000000012 */
[----:B------:R-:W-:Y:S01]  /*9170*/  LOP3.LUT R0, R105, 0xffff0000, RZ, 0xc0, !PT ;  /* 0xffff000069007812 */ /* 0x000fe200078ec0ff */
[C---:B------:R-:W-:Y:S01]  /*9180*/  FFMA R19, R71.reuse, R70, R19 ;  /* 0x0000004647137223 */ /* 0x040fe20000000013 */
[C---:B------:R-:W-:Y:S01]  /*9190*/  LOP3.LUT R70, R106.reuse, 0xffff0000, RZ, 0xc0, !PT ;  /* 0xffff00006a467812 */ /* 0x040fe200078ec0ff */
[----:B------:R-:W-:Y:S01]  /*91a0*/  FFMA R20, R71, R3, R20 ;  /* 0x0000000347147223 */ /* 0x000fe20000000014 */
[----:B------:R-:W-:Y:S01]  /*91b0*/  SHF.L.U32 R3, R106, 0x10, RZ ;  /* 0x000000106a037819 */ /* 0x000fe200000006ff */
[C---:B------:R-:W-:Y:S01]  /*91c0*/  FMUL R21, R68.reuse, R39 ;  /* 0x0000002744157220 */ /* 0x040fe20000400000 */
[----:B----4-:R-:W-:Y:S01]  /*91d0*/  F2FP.BF16.F32.PACK_AB R108, R19, R18 ;  /* 0x00000012136c723e */ /* 0x010fe200000010ff */
[C---:B------:R-:W-:Y:S01]  /*91e0*/  FMUL R22, R68.reuse, R40 ;  /* 0x0000002844167220 */ /* 0x040fe20000400000 */
[----:B------:R-:W-:Y:S01]  /*91f0*/  STS.128 [R162+0x4400], R116 ;  /* 0x00440074a2007388 */ /* 0x000fe20000000c00 */
[C---:B------:R-:W-:Y:S01]  /*9200*/  FMUL R23, R68.reuse, R41 ;  /* 0x0000002944177220 */ /* 0x040fe20000400000 */
[----:B------:R-:W-:Y:S01]  /*9210*/  FMUL R24, R68, R42 ;  /* 0x0000002a44187220 */ /* 0x000fe20000400000 */
[C---:B------:R-:W-:Y:S01]  /*9220*/  FFMA R21, R71.reuse, R0, R21 ;  /* 0x0000000047157223 */ /* 0x040fe20000000015 */
[----:B------:R-:W-:Y:S01]  /*9230*/  SHF.L.U32 R0, R112, 0x10, RZ ;  /* 0x0000001070007819 */ /* 0x000fe200000006ff */
[----:B------:R-:W-:Y:S01]  /*9240*/  FMUL R25, R68, R43 ;  /* 0x0000002b44197220 */ /* 0x000fe20000400000 */
[----:B------:R-:W-:Y:S01]  /*9250*/  FFMA R22, R71, R3, R22 ;  /* 0x0000000347167223 */ /* 0x000fe20000000016 */
[----:B------:R-:W-:Y:S01]  /*9260*/  SHF.L.U32 R3, R113, 0x10, RZ ;  /* 0x0000001071037819 */ /* 0x000fe200000006ff */
[----:B------:R-:W-:Y:S01]  /*9270*/  FFMA R23, R71, R70, R23 ;  /* 0x0000004647177223 */ /* 0x000fe20000000017 */
[----:B------:R-:W-:Y:S01]  /*9280*/  LOP3.LUT R70, R112, 0xffff0000, RZ, 0xc0, !PT ;  /* 0xffff000070467812 */ /* 0x000fe200078ec0ff */
[C---:B------:R-:W-:Y:S01]  /*9290*/  FMUL R26, R68.reuse, R44 ;  /* 0x0000002c441a7220 */ /* 0x040fe20000400000 */
[----:B------:R-:W-:Y:S01]  /*92a0*/  F2FP.BF16.F32.PACK_AB R109, R21, R20 ;  /* 0x00000014156d723e */ /* 0x000fe200000010ff */
[----:B------:R-:W-:Y:S01]  /*92b0*/  FFMA R24, R71, R73, R24 ;  /* 0x0000004947187223 */ /* 0x000fe20000000018 */
[----:B------:R-:W-:Y:S01]  /*92c0*/  F2FP.BF16.F32.PACK_AB R110, R23, R22 ;  /* 0x00000016176e723e */ /* 0x000fe200000010ff */
[----:B------:R-:W-:Y:S01]  /*92d0*/  FFMA R25, R71, R72, R25 ;  /* 0x0000004847197223 */ /* 0x000fe20000000019 */
[----:B------:R-:W-:Y:S01]  /*92e0*/  SHF.L.U32 R73, R115, 0x10, RZ ;  /* 0x0000001073497819 */ /* 0x000fe200000006ff */
[C---:B------:R-:W-:Y:S01]  /*92f0*/  FMUL R27, R68.reuse, R45 ;  /* 0x0000002d441b7220 */ /* 0x040fe20000400000 */
[----:B------:R-:W-:Y:S01]  /*9300*/  LOP3.LUT R72, R131, 0xffff0000, RZ, 0xc0, !PT ;  /* 0xffff000083487812 */ /* 0x000fe200078ec0ff */
[----:B------:R-:W-:Y:S01]  /*9310*/  FMUL R28, R68, R46 ;  /* 0x0000002e441c7220 */ /* 0x000fe20000400000 */
[----:B------:R-:W-:Y:S01]  /*9320*/  F2FP.BF16.F32.PACK_AB R111, R25, R24 ;  /* 0x00000018196f723e */ /* 0x000fe200000010ff */
[----:B------:R3:W-:Y:S01]  /*9330*/  STS.128 [R161+0x4400], R100 ;  /* 0x00440064a1007388 */ /* 0x0007e20000000c00 */
        /* <DEDUP_REMOVED lines=12> */
[----:B------:R4:W-:Y:S01]  /*9400*/  STS.128 [R147+0x4400], R108 ;  /* 0x0044006c93007388 */ /* 0x0009e20000000c00 */
[----:B------:R-:W-:Y:S01]  /*9410*/  FMUL R33, R68, R51 ;  /* 0x0000003344217220 */ /* 0x000fe20000400000 */
[C---:B------:R-:W-:Y:S01]  /*9420*/  FFMA R30, R71.reuse, R3, R30 ;  /* 0x00000003471e7223 */ /* 0x040fe2000000001e */
[C---:B------:R-:W-:Y:S01]  /*9430*/  SHF.L.U32 R3, R120.reuse, 0x10, RZ ;  /* 0x0000001078037819 */ /* 0x040fe200000006ff */
[C---:B------:R-:W-:Y:S01]  /*9440*/  FFMA R31, R71.reuse, R70, R31 ;  /* 0x00000046471f7223 */ /* 0x040fe2000000001f */
[----:B------:R-:W-:Y:S01]  /*9450*/  LOP3.LUT R70, R120, 0xffff0000, RZ, 0xc0, !PT ;  /* 0xffff000078467812 */ /* 0x000fe200078ec0ff */
[----:B------:R-:W-:Y:S01]  /*9460*/  FFMA R32, R71, R73, R32 ;  /* 0x0000004947207223 */ /* 0x000fe20000000020 */
        /* <DEDUP_REMOVED lines=9> */
[----:B------:R-:W-:Y:S01]  /*9500*/  FFMA R35, R71, R70, R35 ;  /* 0x0000004647237223 */ /* 0x000fe20000000023 */
[----:B------:R-:W-:Y:S01]  /*9510*/  LOP3.LUT R70, R123, 0xffff0000, RZ, 0xc0, !PT ;  /* 0xffff00007b467812 */ /* 0x000fe200078ec0ff */
[----:B------:R-:W-:Y:S01]  /*9520*/  FFMA R36, R71, R73, R36 ;  /* 0x0000004947247223 */ /* 0x000fe20000000024 */
[----:B------:R-:W-:Y:S01]  /*9530*/  SHF.L.U32 R73, R123, 0x10, RZ ;  /* 0x000000107b497819 */ /* 0x000fe200000006ff */
[----:B------:R-:W-:Y:S01]  /*9540*/  FFMA R37, R71, R0, R37 ;  /* 0x0000000047257223 */ /* 0x000fe20000000025 */
[----:B------:R-:W-:Y:S01]  /*9550*/  LOP3.LUT R0, R122, 0xffff0000, RZ, 0xc0, !PT ;  /* 0xffff00007a007812 */ /* 0x000fe200078ec0ff */
[C---:B------:R-:W-:Y:S01]  /*9560*/  FMUL R38, R68.reuse, R56 ;  /* 0x0000003844267220 */ /* 0x040fe20000400000 */
[----:B---3--:R-:W-:Y:S01]  /*9570*/  F2FP.BF16.F32.PACK_AB R100, R27, R26 ;  /* 0x0000001a1b64723e */ /* 0x008fe200000010ff */
[C---:B------:R-:W-:Y:S01]  /*9580*/  FMUL R39, R68.reuse, R57 ;  /* 0x0000003944277220 */ /* 0x040fe20000400000 */
[----:B------:R-:W-:Y:S01]  /*9590*/  F2FP.BF16.F32.PACK_AB R101, R29, R28 ;  /* 0x0000001c1d65723e */ /* 0x000fe200000010ff */
[C---:B------:R-:W-:Y:S01]  /*95a0*/  FMUL R40, R68.reuse, R58 ;  /* 0x0000003a44287220 */ /* 0x040fe20000400000 */
[----:B------:R-:W-:Y:S01]  /*95b0*/  F2FP.BF16.F32.PACK_AB R102, R31, R30 ;  /* 0x0000001e1f66723e */ /* 0x000fe200000010ff */
[----:B------:R-:W-:Y:S01]  /*95c0*/  FMUL R41, R68, R59 ;  /* 0x0000003b44297220 */ /* 0x000fe20000400000 */
[----:B------:R-:W-:Y:S01]  /*95d0*/  F2FP.BF16.F32.PACK_AB R103, R33, R32 ;  /* 0x000000202167723e */ /* 0x000fe200000010ff */
[----:B------:R-:W-:Y:S01]  /*95e0*/  FFMA R38, R71, R3, R38 ;  /* 0x0000000347267223 */ /* 0x000fe20000000026 */
[----:B------:R-:W-:Y:S01]  /*95f0*/  SHF.L.U32 R3, R129, 0x10, RZ ;  /* 0x0000001081037819 */ /* 0x000fe200000006ff */
[----:B------:R-:W-:Y:S01]  /*9600*/  FFMA R39, R71, R0, R39 ;  /* 0x0000000047277223 */ /* 0x000fe20000000027 */
[C---:B------:R-:W-:Y:S01]  /*9610*/  SHF.L.U32 R0, R128.reuse, 0x10, RZ ;  /* 0x0000001080007819 */ /* 0x040fe200000006ff */
[----:B------:R3:W-:Y:S01]  /*9620*/  STS.128 [R160+0x4400], R100 ;  /* 0x00440064a0007388 */ /* 0x0007e20000000c00 */
[----:B----4-:R-:W-:Y:S01]  /*9630*/  F2FP.BF16.F32.PACK_AB R108, R35, R34 ;  /* 0x00000022236c723e */ /* 0x010fe200000010ff */
[----:B------:R-:W-:Y:S01]  /*9640*/  FFMA R40, R71, R73, R40 ;  /* 0x0000004947287223 */ /* 0x000fe20000000028 */
[----:B------:R-:W-:Y:S01]  /*9650*/  SHF.L.U32 R73, R131, 0x10, RZ ;  /* 0x0000001083497819 */ /* 0x000fe200000006ff */
[----:B------:R-:W-:Y:S01]  /*9660*/  FFMA R41, R71, R70, R41 ;  /* 0x0000004647297223 */ /* 0x000fe20000000029 */
[----:B------:R-:W-:Y:S01]  /*9670*/  LOP3.LUT R70, R128, 0xffff0000, RZ, 0xc0, !PT ;  /* 0xffff000080467812 */ /* 0x000fe200078ec0ff */
[C---:B------:R-:W-:Y:S01]  /*9680*/  FMUL R42, R68.reuse, R60 ;  /* 0x0000003c442a7220 */ /* 0x040fe20000400000 */
[----:B------:R-:W-:Y:S01]  /*9690*/  F2FP.BF16.F32.PACK_AB R109, R37, R36 ;  /* 0x00000024256d723e */ /* 0x000fe200000010ff */
[C---:B------:R-:W-:Y:S01]  /*96a0*/  FMUL R43, R68.reuse, R61 ;  /* 0x0000003d442b7220 */ /* 0x040fe20000400000 */
[C---:B------:R-:W-:Y:S01]  /*96b0*/  FMUL R44, R68.reuse, R62 ;  /* 0x0000003e442c7220 */ /* 0x040fe20000400000 */
[----:B------:R-:W-:Y:S01]  /*96c0*/  FFMA R42, R71, R0, R42 ;  /* 0x00000000472a7223 */ /* 0x000fe2000000002a */
[----:B------:R-:W-:Y:S01]  /*96d0*/  LOP3.LUT R0, R129, 0xffff0000, RZ, 0xc0, !PT ;  /* 0xffff000081007812 */ /* 0x000fe200078ec0ff */
[C---:B------:R-:W-:Y:S01]  /*96e0*/  FFMA R43, R71.reuse, R70, R43 ;  /* 0x00000046472b7223 */ /* 0x040fe2000000002b */
[C---:B------:R-:W-:Y:S01]  /*96f0*/  FFMA R44, R71.reuse, R3, R44 ;  /* 0x00000003472c7223 */ /* 0x040fe2000000002c */
[----:B------:R-:W-:Y:S01]  /*9700*/  FMUL R45, R68, R63 ;  /* 0x0000003f442d7220 */ /* 0x000fe20000400000 */
[----:B------:R-:W-:Y:S01]  /*9710*/  SHF.L.U32 R3, R130, 0x10, RZ ;  /* 0x0000001082037819 */ /* 0x000fe200000006ff */
[----:B------:R-:W-:Y:S01]  /*9720*/  FMUL R46, R68, R64 ;  /* 0x00000040442e7220 */ /* 0x000fe20000400000 */
[----:B------:R-:W-:Y:S01]  /*9730*/  LOP3.LUT R70, R130, 0xffff0000, RZ, 0xc0, !PT ;  /* 0xffff000082467812 */ /* 0x000fe200078ec0ff */
[C---:B------:R-:W-:Y:S01]  /*9740*/  FMUL R47, R68.reuse, R65 ;  /* 0x00000041442f7220 */ /* 0x040fe20000400000 */
[C---:B------:R-:W-:Y:S01]  /*9750*/  FMUL R48, R68.reuse, R66 ;  /* 0x0000004244307220 */ /* 0x040fe20000400000 */
[----:B------:R-:W-:Y:S01]  /*9760*/  FFMA R45, R71, R0, R45 ;  /* 0x00000000472d7223 */ /* 0x000fe2000000002d */
[----:B------:R-:W-:Y:S01]  /*9770*/  FMUL R49, R68, R67 ;  /* 0x0000004344317220 */ /* 0x000fe20000400000 */
[----:B------:R-:W-:Y:S01]  /*9780*/  F2FP.BF16.F32.PACK_AB R110, R39, R38 ;  /* 0x00000026276e723e */ /* 0x000fe200000010ff */
[----:B------:R-:W-:Y:S01]  /*9790*/  FFMA R46, R71, R3, R46 ;  /* 0x00000003472e7223 */ /* 0x000fe2000000002e */
[----:B------:R-:W-:Y:S01]  /*97a0*/  F2FP.BF16.F32.PACK_AB R111, R41, R40 ;  /* 0x00000028296f723e */ /* 0x000fe200000010ff */
[C---:B------:R-:W-:Y:S01]  /*97b0*/  FFMA R47, R71.reuse, R70, R47 ;  /* 0x00000046472f7223 */ /* 0x040fe2000000002f */
[C---:B------:R-:W-:Y:S01]  /*97c0*/  FFMA R48, R71.reuse, R73, R48 ;  /* 0x0000004947307223 */ /* 0x040fe20000000030 */
[----:B------:R-:W-:Y:S01]  /*97d0*/  FFMA R49, R71, R72, R49 ;  /* 0x0000004847317223 */ /* 0x000fe20000000031 */
[----:B------:R-:W-:Y:S01]  /*97e0*/  F2FP.BF16.F32.PACK_AB R72, R43, R42 ;  /* 0x0000002a2b48723e */ /* 0x000fe200000010ff */
[----:B------:R3:W-:Y:S01]  /*97f0*/  STS.128 [R159+0x4400], R108 ;  /* 0x0044006c9f007388 */ /* 0x0007e20000000c00 */
[----:B------:R-:W-:Y:S02]  /*9800*/  F2FP.BF16.F32.PACK_AB R73, R45, R44 ;  /* 0x0000002c2d49723e */ /* 0x000fe400000010ff */
[----:B------:R-:W-:Y:S02]  /*9810*/  F2FP.BF16.F32.PACK_AB R74, R47, R46 ;  /* 0x0000002e2f4a723e */ /* 0x000fe400000010ff */
[----:B------:R-:W-:Y:S02]  /*9820*/  F2FP.BF16.F32.PACK_AB R75, R49, R48 ;  /* 0x00000030314b723e */ /* 0x000fe400000010ff */
[----:B------:R-:W-:Y:S02]  /*9830*/  MOV R0, UR52 ;  /* 0x0000003400007c02 */ /* 0x000fe40008000f00 */
[----:B------:R-:W-:Y:S01]  /*9840*/  @P6 SHF.L.U32 R70, R149, 0x1f, RZ ;  /* 0x0000001f95466819 */ /* 0x000fe200000006ff */
[----:B------:R3:W-:Y:S01]  /*9850*/  STS.128 [R158+0x4400], R72 ;  /* 0x004400489e007388 */ /* 0x0007e20000000c00 */
[----:B------:R-:W-:Y:S04]  /*9860*/  @P6 LEA R0, R0, UR46, 0x3 ;  /* 0x0000002e00006c11 */ /* 0x000fe8000f8e18ff */
[----:B------:R-:W-:Y:S01]  /*9870*/  @P6 IADD3 R0, PT, PT, R0, 0x60, RZ ;  /* 0x0000006000006810 */ /* 0x000fe20007ffe0ff */
[----:B------:R-:W-:Y:S01]  /*9880*/  @!PT LDS RZ, [RZ] ;  /* 0x00000000fffff984 */ /* 0x000fe20000000800 */
[----:B------:R-:W-:Y:S01]  /*9890*/  @!PT LDS RZ, [RZ] ;  /* 0x00000000fffff984 */ /* 0x000fe20000000800 */
[----:B------:R-:W-:Y:S01]  /*98a0*/  @!PT LDS RZ, [RZ] ;  /* 0x00000000fffff984 */ /* 0x000fe20000000800 */
[----:B------:R-:W-:Y:S01]  /*98b0*/  @!PT LDS RZ, [RZ] ;  /* 0x00000000fffff984 */ /* 0x000fe20000000800 */
[----:B------:R4:W-:Y:S06]  /*98c0*/  MEMBAR.ALL.CTA ;  /* 0x0000000000007992 */ /* 0x0009ec0000008000 */
[----:B----4-:R-:W4:Y:S01]  /*98d0*/  FENCE.VIEW.ASYNC.S ;  /* 0x00000000000073c6 */ /* 0x010f220000000000 */
[----:B-1----:R-:W-:Y:S01]  /*98e0*/  @P6 PRMT R0, R165, 0x654, R0 ;  /* 0x00000654a5006816 */ /* 0x002fe20000000000 */
[----:B----4-:R-:W-:Y:S06]  /*98f0*/  BAR.SYNC.DEFER_BLOCKING 0x1, 0x80 ;  /* 0x0042000000007b1d */ /* 0x010fec0000010000 */
[----:B------:R-:W-:Y:S05]  /*9900*/  @P0 BRA `(.L_x_127) ;  /* 0x0000000000280947 */ /* 0x000fea0003800000 */
[----:B------:R-:W1:Y:S01]  /*9910*/  LDCU.64 UR6, c[0x0][0x348] ;  /* 0x00006900ff0677ac */ /* 0x000e620008000a00 */
[----:B------:R-:W-:Y:S02]  /*9920*/  UIADD3 UR9, UPT, UPT, UR53, UR39, URZ ;  /* 0x0000002735097290 */ /* 0x000fe4000fffe0ff */
[----:B------:R-:W-:Y:S01]  /*9930*/  UIADD3 UR8, UPT, UPT, UR46, 0x4400, URZ ;  /* 0x000044002e087890 */ /* 0x000fe2000fffe0ff */
[----:B------:R-:W-:Y:S01]  /*9940*/  UMOV UR10, UR50 ;  /* 0x00000032000a7c82 */ /* 0x000fe20008000000 */
[----:B------:R-:W-:Y:S01]  /*9950*/  UMOV UR11, UR44 ;  /* 0x0000002c000b7c82 */ /* 0x000fe20008000000 */
[----:B-1----:R-:W-:Y:S04]  /*9960*/  UIADD3 UR4, UP0, UPT, UR6, 0xa80, URZ ;  /* 0x00000a8006047890 */ /* 0x002fe8000ff1e0ff */
[----:B------:R-:W-:Y:S09]  /*9970*/  UIADD3.X UR5, UPT, UPT, URZ, UR7, URZ, UP0, !UPT ;  /* 0x00000007ff057290 */ /* 0x000ff200087fe4ff */
[----:B------:R1:W-:Y:S01]  /*9980*/  UTMASTG.3D [UR8], [UR4] ;  /* 0x00000008040073b5 */ /* 0x0003e20008010000 */
[----:B------:R0:W-:Y:S01]  /*9990*/  UTMACMDFLUSH ;  /* 0x00000000000079b7 */ /* 0x0001e20000000000 */
[----:B-1----:R-:W-:Y:S04]  /*99a0*/  DEPBAR.LE SB0, 0x1 ;  /* 0x000080400000791a */ /* 0x002fe80000000000 */
.L_x_127:
[----:B------:R-:W-:Y:S05]  /*99b0*/  BSYNC.RECONVERGENT B0 ;  /* 0x0000000000007941 */ /* 0x000fea0003800200 */
.L_x_126:
[----:B------:R-:W-:Y:S01]  /*99c0*/  BAR.SYNC.DEFER_BLOCKING 0x1, 0x80 ;  /* 0x0042000000007b1d */ /* 0x000fe20000010000 */
[----:B------:R-:W-:Y:S02]  /*99d0*/  UIADD3 UR5, UPT, UPT, UR52, 0x1, URZ ;  /* 0x0000000134057890 */ /* 0x000fe4000fffe0ff */
[----:B------:R-:W-:Y:S02]  /*99e0*/  UISETP.NE.AND UP0, UPT, UR38, URZ, UPT ;  /* 0x000000ff2600728c */ /* 0x000fe4000bf05270 */
[----:B------:R-:W-:Y:S04]  /*99f0*/  UISETP.NE.AND UP1, UPT, UR5, 0x4, UPT ;  /* 0x000000040500788c */ /* 0x000fe8000bf25270 */
[----:B------:R-:W-:Y:S01]  /*9a00*/  USEL UR47, UR5, URZ, UP1 ;  /* 0x000000ff052f7287 */ /* 0x000fe20008800000 */
[----:B------:R1:W-:Y:S01]  /*9a10*/  @P6 SYNCS.ARRIVE.TRANS64.RED.A1T0 RZ, [R0+URZ], RZ ;  /* 0x000000ff00ff69a7 */ /* 0x0003e200081004ff */
[----:B------:R-:W-:Y:S01]  /*9a20*/  UMOV UR4, 0x40 ;  /* 0x0000004000047882 */ /* 0x000fe20000000000 */
[----:B------:R-:W-:Y:S01]  /*9a30*/  BSSY B1, `(.L_x_128) ;  /* 0x0000021000017945 */ /* 0x000fe20003800000 */
[----:B------:R-:W-:Y:S01]  /*9a40*/  USEL UR39, UR4, 0x80, !UP0 ;  /* 0x0000008004277887 */ /* 0x000fe2000c000000 */
[----:B------:R-:W4:Y:S02]  /*9a50*/  @P6 SYNCS.PHASECHK.TRANS64.TRYWAIT P0, [R95+URZ+0x40], R70 ;  /* 0x000040465f0065a7 */ /* 0x000f2400080011ff */
[----:B----4-:R-:W-:Y:S01]  /*9a60*/  @P6 SEL R79, RZ, 0x1, !P0 ;  /* 0x00000001ff4f6807 */ /* 0x010fe20004000000 */
[----:B-1----:R-:W-:Y:S08]  /*9a70*/  @!P6 BRA `(.L_x_129) ;  /* 0x000000000070e947 */ /* 0x002ff00003800000 */
        /* <DEDUP_REMOVED lines=9> */
[----:B------:R-:W-:Y:S04]  /*9b10*/  SHF.L.U32 R6, R149, 0x1f, RZ ;  /* 0x0000001f95067819 */ /* 0x000fe800000006ff */
[----:B------:R-:W1:Y:S02]  /*9b20*/  SYNCS.PHASECHK.TRANS64.TRYWAIT P0, [R95+URZ+0x40], R6 ;  /* 0x000040065f0075a7 */ /* 0x000e6400080011ff */
[----:B-1----:R-:W-:Y:S05]  /*9b30*/  @!P0 BRA `(.L_x_132) ;  /* 0x0000003400848947 */ /* 0x002fea0003800000 */
.L_x_131:
[----:B------:R-:W-:Y:S05]  /*9b40*/  BSYNC B0 ;  /* 0x0000000000007941 */ /* 0x000fea0003800000 */
.L_x_130:
[----:B------:R-:W-:Y:S01]  /*9b50*/  ISETP.NE.AND P0, PT, R93, RZ, PT ;  /* 0x000000ff5d00720c */ /* 0x000fe20003f05270 */
[----:B------:R-:W-:Y:S11]  /*9b60*/  VIADD R77, R77, 0x1 ;  /* 0x000000014d4d7836 */ /* 0x000ff60000000000 */
[----:B------:R-:W-:Y:S01]  /*9b70*/  @!UPT UIADD3 URZ, UPT, UPT, URZ, URZ, URZ ;  /* 0x000000fffffff290 */ /* 0x000fe2000fffe0ff */
[----:B------:R4:W2:Y:S01]  /*9b80*/  @P0 LDS.128 R84, [R4+UR46+0x400] ;  /* 0x0004002e04540984 */ /* 0x0008a20008000c00 */
[--C-:B------:R-:W-:Y:S01]  /*9b90*/  @P0 IMAD.IADD R7, R92, 0x1, R3.reuse ;  /* 0x000000015c070824 */ /* 0x100fe200078e0203 */
[C---:B-1----:R-:W-:Y:S01]  /*9ba0*/  @P0 IADD3 R6, PT, PT, R94.reuse, R5, RZ ;  /* 0x000000055e060210 */ /* 0x042fe20007ffe0ff */
[C---:B------:R-:W-:Y:S01]  /*9bb0*/  @P0 IMAD.IADD R8, R94.reuse, 0x1, R3 ;  /* 0x000000015e080824 */ /* 0x040fe200078e0203 */
[----:B------:R4:W1:Y:S02]  /*9bc0*/  @P0 LDS.128 R80, [R0+0x400] ;  /* 0x0004000000500984 */ /* 0x0008640000000c00 */
[----:B------:R-:W-:Y:S02]  /*9bd0*/  @P0 IADD3 R9, PT, PT, R94, R7, RZ ;  /* 0x000000075e090210 */ /* 0x000fe40007ffe0ff */
[----:B------:R4:W1:Y:S04]  /*9be0*/  @P0 LDS.128 R88, [R5+0x400] ;  /* 0x0004000005580984 */ /* 0x0008680000000c00 */
[----:B------:R4:W1:Y:S04]  /*9bf0*/  @P0 LDS.128 R96, [R6+0x400] ;  /* 0x0004000006600984 */ /* 0x0008680000000c00 */
[----:B------:R4:W1:Y:S04]  /*9c00*/  @P0 LDS.128 R104, [R3+0x400] ;  /* 0x0004000003680984 */ /* 0x0008680000000c00 */
[----:B------:R4:W1:Y:S04]  /*9c10*/  @P0 LDS.128 R112, [R8+0x400] ;  /* 0x0004000008700984 */ /* 0x0008680000000c00 */
[----:B------:R4:W1:Y:S04]  /*9c20*/  @P0 LDS.128 R120, [R7+0x400] ;  /* 0x0004000007780984 */ /* 0x0008680000000c00 */
[----:B------:R4:W1:Y:S02]  /*9c30*/  @P0 LDS.128 R128, [R9+0x400] ;  /* 0x0004000009800984 */ /* 0x0008640000000c00 */
.L_x_129:
[----:B------:R-:W-:Y:S05]  /*9c40*/  BSYNC B1 ;  /* 0x0000000000017941 */ /* 0x000fea0003800000 */
.L_x_128:
        /* <DEDUP_REMOVED lines=21> */
.L_x_133:
[----:B--2---:R-:W-:Y:S01]  /*9da0*/  SHF.L.U32 R70, R84, 0x10, RZ ;  /* 0x0000001054467819 */ /* 0x004fe200000006ff */
[----:B------:R-:W-:Y:S05]  /*9db0*/  WARPSYNC.ALL ;  /* 0x0000000000007948 */ /* 0x000fea0003800000 */
[----:B------:R-:W-:Y:S01]  /*9dc0*/  R2UR UR4, R16 ;  /* 0x00000000100472ca */ /* 0x000fe200000e0000 */
[----:B------:R-:W-:Y:S01]  /*9dd0*/  BSSY.RECONVERGENT B0, `(.L_x_134) ;  /* 0x0000103000007945 */ /* 0x000fe20003800200 */
[----:B---3--:R-:W-:Y:S02]  /*9de0*/  LOP3.LUT R72, R87, 0xffff0000, RZ, 0xc0, !PT ;  /* 0xffff000057487812 */ /* 0x008fe400078ec0ff */
[----:B------:R-:W-:Y:S02]  /*9df0*/  ISETP.NE.AND P6, PT, R157, RZ, PT ;  /* 0x000000ff9d00720c */ /* 0x000fe40003fc5270 */
[----:B------:R-:W-:Y:S07]  /*9e00*/  ISETP.NE.AND P0, PT, R152, RZ, PT ;  /* 0x000000ff9800720c */ /* 0x000fee0003f05270 */
[----:B------:R-:W2:Y:S02]  /*9e10*/  LDTM.x64 R4, tmem[UR4] ;  /* 0x00000004000479ee */ /* 0x000ea40008340000 */
[----:B--2---:R-:W-:Y:S01]  /*9e20*/  FMUL R0, R68, R4 ;  /* 0x0000000444007220 */ /* 0x004fe20000400000 */
[----:B------:R-:W-:Y:S01]  /*9e30*/  LOP3.LUT R4, R84, 0xffff0000, RZ, 0xc0, !PT ;  /* 0xffff000054047812 */ /* 0x000fe200078ec0ff */
[C---:B------:R-:W-:Y:S01]  /*9e40*/  FMUL R3, R68.reuse, R5 ;  /* 0x0000000544037220 */ /* 0x040fe20000400000 */
[----:B------:R-:W-:Y:S01]  /*9e50*/  SHF.L.U32 R5, R85, 0x10, RZ ;  /* 0x0000001055057819 */ /* 0x000fe200000006ff */
[----:B------:R-:W-:Y:S01]  /*9e60*/  FFMA R0, R71, R70, R0 ;  /* 0x0000004647007223 */ /* 0x000fe20000000000 */
[----:B------:R-:W-:Y:S01]  /*9e70*/  LOP3.LUT R70, R85, 0xffff0000, RZ, 0xc0, !PT ;  /* 0xffff000055467812 */ /* 0x000fe200078ec0ff */
[C---:B------:R-:W-:Y:S01]  /*9e80*/  FMUL R6, R68.reuse, R6 ;  /* 0x0000000644067220 */ /* 0x040fe20000400000 */
[C---:B------:R-:W-:Y:S01]  /*9e90*/  FFMA R3, R71.reuse, R4, R3 ;  /* 0x0000000447037223 */ /* 0x040fe20000000003 */
[C---:B------:R-:W-:Y:S01]  /*9ea0*/  FMUL R7, R68.reuse, R7 ;  /* 0x0000000744077220 */ /* 0x040fe20000400000 */
[----:B------:R-:W-:Y:S01]  /*9eb0*/  FMUL R4, R68, R8 ;  /* 0x0000000844047220 */ /* 0x000fe20000400000 */
[C---:B------:R-:W-:Y:S01]  /*9ec0*/  LOP3.LUT R8, R86.reuse, 0xffff0000, RZ, 0xc0, !PT ;  /* 0xffff000056087812 */ /* 0x040fe200078ec0ff */
[C---:B------:R-:W-:Y:S01]  /*9ed0*/  FFMA R6, R71.reuse, R5, R6 ;  /* 0x0000000547067223 */ /* 0x040fe20000000006 */
[----:B------:R-:W-:Y:S01]  /*9ee0*/  SHF.L.U32 R5, R86, 0x10, RZ ;  /* 0x0000001056057819 */ /* 0x000fe200000006ff */
[----:B------:R-:W-:Y:S01]  /*9ef0*/  FFMA R7, R71, R70, R7 ;  /* 0x0000004647077223 */ /* 0x000fe20000000007 */
[----:B------:R-:W-:Y:S01]  /*9f00*/  F2FP.BF16.F32.PACK_AB R100, R3, R0 ;  /* 0x000000000364723e */ /* 0x000fe200000010ff */
[----:B------:R-:W-:Y:S01]  /*9f10*/  FMUL R0, R68, R9 ;  /* 0x0000000944007220 */ /* 0x000fe20000400000 */
[----:B------:R-:W-:Y:S01]  /*9f20*/  SHF.L.U32 R70, R87, 0x10, RZ ;  /* 0x0000001057467819 */ /* 0x000fe200000006ff */
[----:B------:R-:W-:Y:S01]  /*9f30*/  FFMA R4, R71, R5, R4 ;  /* 0x0000000547047223 */ /* 0x000fe20000000004 */
[----:B------:R-:W-:Y:S01]  /*9f40*/  F2FP.BF16.F32.PACK_AB R101, R7, R6 ;  /* 0x000000060765723e */ /* 0x000fe200000010ff */
[C---:B------:R-:W-:Y:S01]  /*9f50*/  FFMA R0, R71.reuse, R8, R0 ;  /* 0x0000000847007223 */ /* 0x040fe20000000000 */
[----:B-1----:R-:W-:Y:S01]  /*9f60*/  SHF.L.U32 R8, R80, 0x10, RZ ;  /* 0x0000001050087819 */ /* 0x002fe200000006ff */
[----:B------:R-:W-:Y:S01]  /*9f70*/  FMUL R3, R68, R10 ;  /* 0x0000000a44037220 */ /* 0x000fe20000400000 */
[----:B------:R-:W-:Y:S01]  /*9f80*/  LOP3.LUT R10, R80, 0xffff0000, RZ, 0xc0, !PT ;  /* 0xffff0000500a7812 */ /* 0x000fe200078ec0ff */
[----:B------:R-:W-:Y:S01]  /*9f90*/  FMUL R5, R68, R11 ;  /* 0x0000000b44057220 */ /* 0x000fe20000400000 */
[----:B------:R-:W-:Y:S01]  /*9fa0*/  F2FP.BF16.F32.PACK_AB R102, R0, R4 ;  /* 0x000000040066723e */ /* 0x000fe200000010ff */
[C---:B------:R-:W-:Y:S01]  /*9fb0*/  FMUL R6, R68.reuse, R12 ;  /* 0x0000000c44067220 */ /* 0x040fe20000400000 */
[C---:B------:R-:W-:Y:S01]  /*9fc0*/  FMUL R7, R68.reuse, R13 ;  /* 0x0000000d44077220 */ /* 0x040fe20000400000 */
[----:B------:R-:W-:Y:S01]  /*9fd0*/  FFMA R3, R71, R70, R3 ;  /* 0x0000004647037223 */ /* 0x000fe20000000003 */
[----:B------:R-:W-:Y:S01]  /*9fe0*/  SHF.L.U32 R70, R81, 0x10, RZ ;  /* 0x0000001051467819 */ /* 0x000fe200000006ff */
[C---:B------:R-:W-:Y:S01]  /*9ff0*/  FFMA R5, R71.reuse, R72, R5 ;  /* 0x0000004847057223 */ /* 0x040fe20000000005 */
[C---:B------:R-:W-:Y:S01]  /*a000*/  FFMA R6, R71.reuse, R8, R6 ;  /* 0x0000000847067223 */ /* 0x040fe20000000006 */
[C---:B------:R-:W-:Y:S01]  /*a010*/  FMUL R0, R68.reuse, R14 ;  /* 0x0000000e44007220 */ /* 0x040fe20000400000 */
[----:B------:R-:W-:Y:S01]  /*a020*/  FFMA R7, R71, R10, R7 ;  /* 0x0000000a47077223 */ /* 0x000fe20000000007 */
[C---:B------:R-:W-:Y:S01]  /*a030*/  FMUL R14, R68.reuse, R24 ;  /* 0x00000018440e7220 */ /* 0x040fe20000400000 */
[----:B------:R-:W-:Y:S01]  /*a040*/  F2FP.BF16.F32.PACK_AB R103, R5, R3 ;  /* 0x000000030567723e */ /* 0x000fe200000010ff */
[C---:B------:R-:W-:Y:S01]  /*a050*/  FMUL R24, R68.reuse, R34 ;  /* 0x0000002244187220 */ /* 0x040fe20000400000 */
[C---:B------:R-:W-:Y:S01]  /*a060*/  FMUL R34, R68.reuse, R44 ;  /* 0x0000002c44227220 */ /* 0x040fe20000400000 */
[C---:B------:R-:W-:Y:S01]  /*a070*/  FMUL R44, R68.reuse, R54 ;  /* 0x00000036442c7220 */ /* 0x040fe20000400000 */
[C---:B------:R-:W-:Y:S01]  /*a080*/  FMUL R54, R68.reuse, R64 ;  /* 0x0000004044367220 */ /* 0x040fe20000400000 */
[----:B------:R-:W-:Y:S01]  /*a090*/  F2FP.BF16.F32.PACK_AB R64, R7, R6 ;  /* 0x000000060740723e */ /* 0x000fe200000010ff */
[----:B------:R-:W-:Y:S01]  /*a0a0*/  STS.128 [R164+UR46+0x8400], R100 ;  /* 0x00840064a4007988 */ /* 0x000fe20008000c2e */
[----:B------:R-:W-:Y:S01]  /*a0b0*/  LOP3.LUT R6, R81, 0xffff0000, RZ, 0xc0, !PT ;  /* 0xffff000051067812 */ /* 0x000fe200078ec0ff */
[----:B------:R-:W-:Y:S01]  /*a0c0*/  FMUL R3, R68, R15 ;  /* 0x0000000f44037220 */ /* 0x000fe20000400000 */
[----:B------:R-:W-:Y:S01]  /*a0d0*/  SHF.L.U32 R7, R82, 0x10, RZ ;  /* 0x0000001052077819 */ /* 0x000fe200000006ff */
[C---:B------:R-:W-:Y:S01]  /*a0e0*/  FMUL R8, R68.reuse, R18 ;  /* 0x0000001244087220 */ /* 0x040fe20000400000 */
[C---:B------:R-:W-:Y:S01]  /*a0f0*/  FFMA R0, R71.reuse, R70, R0 ;  /* 0x0000004647007223 */ /* 0x040fe20000000000 */
[C---:B------:R-:W-:Y:S01]  /*a100*/  FMUL R9, R68.reuse, R19 ;  /* 0x0000001344097220 */ /* 0x040fe20000400000 */
[----:B------:R-:W-:Y:S01]  /*a110*/  FMUL R18, R68, R28 ;  /* 0x0000001c44127220 */ /* 0x000fe20000400000 */
[----:B------:R-:W-:Y:S01]  /*a120*/  FFMA R3, R71, R6, R3 ;  /* 0x0000000647037223 */ /* 0x000fe20000000003 */
[----:B------:R-:W-:Y:S01]  /*a130*/  LOP3.LUT R6, R88, 0xffff0000, RZ, 0xc0, !PT ;  /* 0xffff000058067812 */ /* 0x000fe200078ec0ff */
[C---:B------:R-:W-:Y:S01]  /*a140*/  FMUL R10, R68.reuse, R20 ;  /* 0x00000014440a7220 */ /* 0x040fe20000400000 */
        /* <DEDUP_REMOVED lines=10> */
[----:B------:R-:W-:Y:S01]  /*a1f0*/  FMUL R48, R68, R58 ;  /* 0x0000003a44307220 */ /* 0x000fe20000400000 */
[----:B------:R-:W-:Y:S01]  /*a200*/  LOP3.LUT R58, R82, 0xffff0000, RZ, 0xc0, !PT ;  /* 0xffff0000523a7812 */ /* 0x000fe200078ec0ff */
[C---:B------:R-:W-:Y:S01]  /*a210*/  FMUL R4, R68.reuse, R16 ;  /* 0x0000001044047220 */ /* 0x040fe20000400000 */
[C---:B------:R-:W-:Y:S01]  /*a220*/  FMUL R40, R68.reuse, R50 ;  /* 0x0000003244287220 */ /* 0x040fe20000400000 */
[C---:B------:R-:W-:Y:S01]  /*a230*/  FMUL R45, R68.reuse, R55 ;  /* 0x00000037442d7220 */ /* 0x040fe20000400000 */
[C---:B------:R-:W-:Y:S01]  /*a240*/  FMUL R49, R68.reuse, R59 ;  /* 0x0000003b44317220 */ /* 0x040fe20000400000 */
[----:B------:R-:W-:Y:S01]  /*a250*/  SHF.L.U32 R59, R83, 0x10, RZ ;  /* 0x00000010533b7819 */ /* 0x000fe200000006ff */
[C---:B------:R-:W-:Y:S01]  /*a260*/  FMUL R55, R68.reuse, R65 ;  /* 0x0000004144377220 */ /* 0x040fe20000400000 */
[----:B------:R-:W-:Y:S01]  /*a270*/  F2FP.BF16.F32.PACK_AB R65, R3, R0 ;  /* 0x000000000341723e */ /* 0x000fe200000010ff */
[----:B------:R-:W-:Y:S01]  /*a280*/  FMUL R5, R68, R17 ;  /* 0x0000001144057220 */ /* 0x000fe20000400000 */
[----:B------:R-:W-:Y:S01]  /*a290*/  SHF.L.U32 R0, R88, 0x10, RZ ;  /* 0x0000001058007819 */ /* 0x000fe200000006ff */
[C---:B------:R-:W-:Y:S01]  /*a2a0*/  FMUL R50, R68.reuse, R60 ;  /* 0x0000003c44327220 */ /* 0x040fe20000400000 */
[----:B------:R-:W-:Y:S01]  /*a2b0*/  LOP3.LUT R60, R83, 0xffff0000, RZ, 0xc0, !PT ;  /* 0xffff0000533c7812 */ /* 0x000fe200078ec0ff */
[----:B------:R-:W-:Y:S01]  /*a2c0*/  FFMA R4, R71, R7, R4 ;  /* 0x0000000747047223 */ /* 0x000fe20000000004 */
[----:B------:R-:W-:Y:S01]  /*a2d0*/  SHF.L.U32 R3, R89, 0x10, RZ ;  /* 0x0000001059037819 */ /* 0x000fe200000006ff */
[C---:B------:R-:W-:Y:S01]  /*a2e0*/  FFMA R5, R71.reuse, R58, R5 ;  /* 0x0000003a47057223 */ /* 0x040fe20000000005 */
[C---:B------:R-:W-:Y:S01]  /*a2f0*/  FFMA R8, R71.reuse, R59, R8 ;  /* 0x0000003b47087223 */ /* 0x040fe20000000008 */
[C---:B------:R-:W-:Y:S01]  /*a300*/  FFMA R9, R71.reuse, R60, R9 ;  /* 0x0000003c47097223 */ /* 0x040fe20000000009 */
[----:B------:R-:W-:Y:S01]  /*a310*/  FFMA R10, R71, R0, R10 ;  /* 0x00000000470a7223 */ /* 0x000fe2000000000a */
[----:B------:R-:W-:Y:S01]  /*a320*/  LOP3.LUT R0, R89, 0xffff0000, RZ, 0xc0, !PT ;  /* 0xffff000059007812 */ /* 0x000fe200078ec0ff */
[C---:B------:R-:W-:Y:S01]  /*a330*/  FMUL R11, R68.reuse, R21 ;  /* 0x00000015440b7220 */ /* 0x040fe20000400000 */
[C---:B------:R-:W-:Y:S01]  /*a340*/  FMUL R12, R68.reuse, R22 ;  /* 0x00000016440c7220 */ /* 0x040fe20000400000 */
[C---:B------:R-:W-:Y:S01]  /*a350*/  FMUL R13, R68.reuse, R23 ;  /* 0x00000017440d7220 */ /* 0x040fe20000400000 */
[C---:B------:R-:W-:Y:S01]  /*a360*/  FMUL R16, R68.reuse, R26 ;  /* 0x0000001a44107220 */ /* 0x040fe20000400000 */
[C---:B------:R-:W-:Y:S01]  /*a370*/  FMUL R26, R68.reuse, R36 ;  /* 0x00000024441a7220 */ /* 0x040fe20000400000 */
[----:B------:R-:W-:Y:S01]  /*a380*/  FFMA R11, R71, R6, R11 ;  /* 0x00000006470b7223 */ /* 0x000fe2000000000b */
[----:B------:R-:W-:Y:S01]  /*a390*/  LOP3.LUT R6, R99, 0xffff0000, RZ, 0xc0, !PT ;  /* 0xffff000063067812 */ /* 0x000fe200078ec0ff */
[----:B------:R-:W-:Y:S01]  /*a3a0*/  FMUL R36, R68, R46 ;  /* 0x0000002e44247220 */ /* 0x000fe20000400000 */
[----:B------:R-:W-:Y:S01]  /*a3b0*/  FFMA R12, R71, R3, R12 ;  /* 0x00000003470c7223 */ /* 0x000fe2000000000c */
[----:B------:R-:W-:Y:S01]  /*a3c0*/  SHF.L.U32 R3, R90, 0x10, RZ ;  /* 0x000000105a037819 */ /* 0x000fe200000006ff */
[C---:B------:R-:W-:Y:S01]  /*a3d0*/  FMUL R46, R68.reuse, R56 ;  /* 0x00000038442e7220 */ /* 0x040fe20000400000 */
[----:B------:R-:W-:Y:S01]  /*a3e0*/  FMUL R56, R68, R66 ;  /* 0x0000004244387220 */ /* 0x000fe20000400000 */
[----:B------:R-:W-:Y:S01]  /*a3f0*/  F2FP.BF16.F32.PACK_AB R66, R5, R4 ;  /* 0x000000040542723e */ /* 0x000fe200000010ff */
[C---:B------:R-:W-:Y:S01]  /*a400*/  FFMA R13, R71.reuse, R0, R13 ;  /* 0x00000000470d7223 */ /* 0x040fe2000000000d */
[----:B------:R-:W-:Y:S01]  /*a410*/  LOP3.LUT R0, R90, 0xffff0000, RZ, 0xc0, !PT ;  /* 0xffff00005a007812 */ /* 0x000fe200078ec0ff */
[----:B------:R-:W-:Y:S01]  /*a420*/  FFMA R14, R71, R3, R14 ;  /* 0x00000003470e7223 */ /* 0x000fe2000000000e */
[C---:B------:R-:W-:Y:S01]  /*a430*/  SHF.L.U32 R5, R91.reuse, 0x10, RZ ;  /* 0x000000105b057819 */ /* 0x040fe200000006ff */
[----:B------:R-:W-:Y:S01]  /*a440*/  FMUL R17, R68, R27 ;  /* 0x0000001b44117220 */ /* 0x000fe20000400000 */
[----:B------:R-:W-:Y:S01]  /*a450*/  LOP3.LUT R4, R91, 0xffff0000, RZ, 0xc0, !PT ;  /* 0xffff00005b047812 */ /* 0x000fe200078ec0ff */
[C---:B------:R-:W-:Y:S01]  /*a460*/  FFMA R15, R71.reuse, R0, R15 ;  /* 0x00000000470f7223 */ /* 0x040fe2000000000f */
[C---:B------:R-:W-:Y:S01]  /*a470*/  SHF.L.U32 R0, R96.reuse, 0x10, RZ ;  /* 0x0000001060007819 */ /* 0x040fe200000006ff */
[----:B------:R-:W-:Y:S01]  /*a480*/  FFMA R16, R71, R5, R16 ;  /* 0x0000000547107223 */ /* 0x000fe20000000010 */
[----:B------:R-:W-:Y:S01]  /*a490*/  SHF.L.U32 R3, R97, 0x10, RZ ;  /* 0x0000001061037819 */ /* 0x000fe200000006ff */
[----:B------:R-:W-:Y:S01]  /*a4a0*/  FFMA R17, R71, R4, R17 ;  /* 0x0000000447117223 */ /* 0x000fe20000000011 */
[----:B------:R-:W-:Y:S01]  /*a4b0*/  LOP3.LUT R4, R96, 0xffff0000, RZ, 0xc0, !PT ;  /* 0xffff000060047812 */ /* 0x000fe200078ec0ff */
[C---:B------:R-:W-:Y:S01]  /*a4c0*/  FMUL R27, R68.reuse, R37 ;  /* 0x00000025441b7220 */ /* 0x040fe20000400000 */
[----:B------:R-:W-:Y:S01]  /*a4d0*/  SHF.L.U32 R5, R99, 0x10, RZ ;  /* 0x0000001063057819 */ /* 0x000fe200000006ff */
[C---:B------:R-:W-:Y:S01]  /*a4e0*/  FMUL R37, R68.reuse, R47 ;  /* 0x0000002f44257220 */ /* 0x040fe20000400000 */
[C---:B------:R-:W-:Y:S01]  /*a4f0*/  FMUL R47, R68.reuse, R57 ;  /* 0x00000039442f7220 */ /* 0x040fe20000400000 */
[----:B------:R-:W-:Y:S01]  /*a500*/  FMUL R57, R68, R67 ;  /* 0x0000004344397220 */ /* 0x000fe20000400000 */
[----:B------:R-:W-:Y:S01]  /*a510*/  F2FP.BF16.F32.PACK_AB R67, R9, R8 ;  /* 0x000000080943723e */ /* 0x000fe200000010ff */
[----:B------:R-:W-:Y:S01]  /*a520*/  FFMA R18, R71, R0, R18 ;  /* 0x0000000047127223 */ /* 0x000fe20000000012 */
[----:B------:R-:W-:Y:S01]  /*a530*/  LOP3.LUT R0, R97, 0xffff0000, RZ, 0xc0, !PT ;  /* 0xffff000061007812 */ /* 0x000fe200078ec0ff */
[C---:B------:R-:W-:Y:S01]  /*a540*/  FFMA R19, R71.reuse, R4, R19 ;  /* 0x0000000447137223 */ /* 0x040fe20000000013 */
[C---:B------:R-:W-:Y:S01]  /*a550*/  LOP3.LUT R4, R98.reuse, 0xffff0000, RZ, 0xc0, !PT ;  /* 0xffff000062047812 */ /* 0x040fe200078ec0ff */
[----:B------:R-:W-:Y:S01]  /*a560*/  FFMA R20, R71, R3, R20 ;  /* 0x0000000347147223 */ /* 0x000fe20000000014 */
[----:B------:R-:W-:Y:S01]  /*a570*/  SHF.L.U32 R3, R98, 0x10, RZ ;  /* 0x0000001062037819 */ /* 0x000fe200000006ff */
[C---:B------:R-:W-:Y:S01]  /*a580*/  FMUL R21, R68.reuse, R31 ;  /* 0x0000001f44157220 */ /* 0x040fe20000400000 */
[----:B------:R-:W-:Y:S01]  /*a590*/  F2FP.BF16.F32.PACK_AB R8, R11, R10 ;  /* 0x0000000a0b08723e */ /* 0x000fe200000010ff */
[C---:B------:R-:W-:Y:S01]  /*a5a0*/  FMUL R22, R68.reuse, R32 ;  /* 0x0000002044167220 */ /* 0x040fe20000400000 */
[----:B------:R-:W-:Y:S01]  /*a5b0*/  F2FP.BF16.F32.PACK_AB R9, R13, R12 ;  /* 0x0000000c0d09723e */ /* 0x000fe200000010ff */
[----:B------:R-:W-:Y:S01]  /*a5c0*/  STS.128 [R163+0x8400], R64 ;  /* 0x00840040a3007388 */ /* 0x000fe20000000c00 */
[----:B------:R-:W-:Y:S01]  /*a5d0*/  F2FP.BF16.F32.PACK_AB R10, R15, R14 ;  /* 0x0000000e0f0a723e */ /* 0x000fe200000010ff */
[----:B------:R-:W-:Y:S01]  /*a5e0*/  FMUL R23, R68, R33 ;  /* 0x0000002144177220 */ /* 0x000fe20000400000 */
[----:B------:R-:W-:Y:S01]  /*a5f0*/  F2FP.BF16.F32.PACK_AB R11, R17, R16 ;  /* 0x00000010110b723e */ /* 0x000fe200000010ff */
[----:B------:R-:W-:Y:S01]  /*a600*/  FFMA R21, R71, R0, R21 ;  /* 0x0000000047157223 */ /* 0x000fe20000000015 */
[----:B------:R-:W-:Y:S01]  /*a610*/  F2FP.BF16.F32.PACK_AB R12, R19, R18 ;  /* 0x00000012130c723e */ /* 0x000fe200000010ff */
[C---:B------:R-:W-:Y:S01]  /*a620*/  FFMA R22, R71.reuse, R3, R22 ;  /* 0x0000000347167223 */ /* 0x040fe20000000016 */
[C---:B------:R-:W-:Y:S01]  /*a630*/  SHF.L.U32 R0, R104.reuse, 0x10, RZ ;  /* 0x0000001068007819 */ /* 0x040fe200000006ff */
[----:B------:R-:W-:Y:S01]  /*a640*/  FFMA R23, R71, R4, R23 ;  /* 0x0000000447177223 */ /* 0x000fe20000000017 */
[----:B------:R-:W-:Y:S01]  /*a650*/  F2FP.BF16.F32.PACK_AB R13, R21, R20 ;  /* 0x00000014150d723e */ /* 0x000fe200000010ff */
[C---:B------:R-:W-:Y:S01]  /*a660*/  FFMA R24, R71.reuse, R5, R24 ;  /* 0x0000000547187223 */ /* 0x040fe20000000018 */
[----:B------:R-:W-:Y:S01]  /*a670*/  LOP3.LUT R4, R104, 0xffff0000, RZ, 0xc0, !PT ;  /* 0xffff000068047812 */ /* 0x000fe200078ec0ff */
[----:B------:R-:W-:Y:S01]  /*a680*/  FFMA R25, R71, R6, R25 ;  /* 0x0000000647197223 */ /* 0x000fe20000000019 */
[----:B------:R-:W-:Y:S01]  /*a690*/  F2FP.BF16.F32.PACK_AB R14, R23, R22 ;  /* 0x00000016170e723e */ /* 0x000fe200000010ff */
[----:B------:R1:W-:Y:S01]  /*a6a0*/  STS.128 [R162+0x8400], R8 ;  /* 0x00840008a2007388 */ /* 0x0003e20000000c00 */
[----:B------:R-:W-:Y:S01]  /*a6b0*/  SHF.L.U32 R3, R105, 0x10, RZ ;  /* 0x0000001069037819 */ /* 0x000fe200000006ff */
[----:B------:R-:W-:Y:S01]  /*a6c0*/  FFMA R26, R71, R0, R26 ;  /* 0x00000000471a7223 */ /* 0x000fe2000000001a */
[----:B------:R-:W-:Y:S01]  /*a6d0*/  F2FP.BF16.F32.PACK_AB R15, R25, R24 ;  /* 0x00000018190f723e */ /* 0x000fe200000010ff */
[----:B------:R-:W-:Y:S01]  /*a6e0*/  FFMA R27, R71, R4, R27 ;  /* 0x00000004471b7223 */ /* 0x000fe2000000001b */
[----:B------:R-:W-:Y:S01]  /*a6f0*/  LOP3.LUT R0, R105, 0xffff0000, RZ, 0xc0, !PT ;  /* 0xffff000069007812 */ /* 0x000fe200078ec0ff */
[C---:B------:R-:W-:Y:S01]  /*a700*/  FFMA R28, R71.reuse, R3, R28 ;  /* 0x00000003471c7223 */ /* 0x040fe2000000001c */
[C---:B------:R-:W-:Y:S01]  /*a710*/  SHF.L.U32 R3, R106.reuse, 0x10, RZ ;  /* 0x000000106a037819 */ /* 0x040fe200000006ff */
[----:B------:R2:W-:Y:S01]  /*a720*/  STS.128 [R161+0x8400], R12 ;  /* 0x0084000ca1007388 */ /* 0x0005e20000000c00 */
[----:B------:R-:W-:Y:S01]  /*a730*/  LOP3.LUT R4, R106, 0xffff0000, RZ, 0xc0, !PT ;  /* 0xffff00006a047812 */ /* 0x000fe200078ec0ff */
[----:B------:R-:W-:Y:S01]  /*a740*/  FFMA R29, R71, R0, R29 ;  /* 0x00000000471d7223 */ /* 0x000fe2000000001d */
[C---:B------:R-:W-:Y:S01]  /*a750*/  SHF.L.U32 R5, R107.reuse, 0x10, RZ ;  /* 0x000000106b057819 */ /* 0x040fe200000006ff */
[C---:B------:R-:W-:Y:S01]  /*a760*/  FMUL R31, R68.reuse, R41 ;  /* 0x00000029441f7220 */ /* 0x040fe20000400000 */
[----:B------:R-:W-:Y:S01]  /*a770*/  LOP3.LUT R6, R107, 0xffff0000, RZ, 0xc0, !PT ;  /* 0xffff00006b067812 */ /* 0x000fe200078ec0ff */
[----:B------:R-:W-:Y:S01]  /*a780*/  FMUL R32, R68, R42 ;  /* 0x0000002a44207220 */ /* 0x000fe20000400000 */
[----:B------:R-:W-:Y:S01]  /*a790*/  SHF.L.U32 R0, R112, 0x10, RZ ;  /* 0x0000001070007819 */ /* 0x000fe200000006ff */
[----:B------:R-:W-:Y:S01]  /*a7a0*/  FMUL R33, R68, R43 ;  /* 0x0000002b44217220 */ /* 0x000fe20000400000 */
[----:B------:R-:W-:Y:S01]  /*a7b0*/  LEA R16, R77, UR46, 0x3 ;  /* 0x0000002e4d107c11 */ /* 0x000fe2000f8e18ff */
[----:B------:R-:W-:Y:S01]  /*a7c0*/  FFMA R30, R71, R3, R30 ;  /* 0x00000003471e7223 */ /* 0x000fe2000000001e */
[----:B------:R-:W-:Y:S01]  /*a7d0*/  SHF.L.U32 R3, R113, 0x10, RZ ;  /* 0x0000001071037819 */ /* 0x000fe200000006ff */
[C---:B------:R-:W-:Y:S01]  /*a7e0*/  FFMA R31, R71.reuse, R4, R31 ;  /* 0x00000004471f7223 */ /* 0x040fe2000000001f */
[----:B------:R-:W-:Y:S01]  /*a7f0*/  LOP3.LUT R4, R112, 0xffff0000, RZ, 0xc0, !PT ;  /* 0xffff000070047812 */ /* 0x000fe200078ec0ff */
[----:B------:R-:W-:Y:S01]  /*a800*/  FFMA R32, R71, R5, R32 ;  /* 0x0000000547207223 */ /* 0x000fe20000000020 */
[----:B------:R-:W-:Y:S01]  /*a810*/  SHF.L.U32 R5, R115, 0x10, RZ ;  /* 0x0000001073057819 */ /* 0x000fe200000006ff */
[----:B------:R-:W-:Y:S01]  /*a820*/  FFMA R33, R71, R6, R33 ;  /* 0x0000000647217223 */ /* 0x000fe20000000021 */
[----:B------:R-:W-:Y:S01]  /*a830*/  LOP3.LUT R6, R131, 0xffff0000, RZ, 0xc0, !PT ;  /* 0xffff000083067812 */ /* 0x000fe200078ec0ff */
[----:B------:R-:W-:Y:S01]  /*a840*/  FFMA R34, R71, R0, R34 ;  /* 0x0000000047227223 */ /* 0x000fe20000000022 */
[----:B------:R-:W-:Y:S01]  /*a850*/  LOP3.LUT R0, R113, 0xffff0000, RZ, 0xc0, !PT ;  /* 0xffff000071007812 */ /* 0x000fe200078ec0ff */
[C---:B------:R-:W-:Y:S01]  /*a860*/  FFMA R35, R71.reuse, R4, R35 ;  /* 0x0000000447237223 */ /* 0x040fe20000000023 */
[----:B------:R-:W-:Y:S01]  /*a870*/  LOP3.LUT R4, R120, 0xffff0000, RZ, 0xc0, !PT ;  /* 0xffff000078047812 */ /* 0x000fe200078ec0ff */
[C---:B------:R-:W-:Y:S01]  /*a880*/  FFMA R36, R71.reuse, R3, R36 ;  /* 0x0000000347247223 */ /* 0x040fe20000000024 */
[C---:B------:R-:W-:Y:S01]  /*a890*/  SHF.L.U32 R3, R114.reuse, 0x10, RZ ;  /* 0x0000001072037819 */ /* 0x040fe200000006ff */
[----:B------:R-:W-:Y:S01]  /*a8a0*/  FFMA R37, R71, R0, R37 ;  /* 0x0000000047257223 */ /* 0x000fe20000000025 */
[----:B------:R-:W-:Y:S01]  /*a8b0*/  LOP3.LUT R0, R114, 0xffff0000, RZ, 0xc0, !PT ;  /* 0xffff000072007812 */ /* 0x000fe200078ec0ff */
[----:B------:R-:W-:Y:S01]  /*a8c0*/  FMUL R41, R68, R51 ;  /* 0x0000003344297220 */ /* 0x000fe20000400000 */
[----:B-1----:R-:W-:Y:S01]  /*a8d0*/  F2FP.BF16.F32.PACK_AB R8, R35, R34 ;  /* 0x000000222308723e */ /* 0x002fe200000010ff */
[C---:B------:R-:W-:Y:S01]  /*a8e0*/  FFMA R38, R71.reuse, R3, R38 ;  /* 0x0000000347267223 */ /* 0x040fe20000000026 */
[----:B------:R-:W-:Y:S01]  /*a8f0*/  SHF.L.U32 R3, R120, 0x10, RZ ;  /* 0x0000001078037819 */ /* 0x000fe200000006ff */
[----:B------:R-:W-:Y:S01]  /*a900*/  FFMA R39, R71, R0, R39 ;  /* 0x0000000047277223 */ /* 0x000fe20000000027 */
[----:B--2---:R-:W-:Y:S01]  /*a910*/  F2FP.BF16.F32.PACK_AB R12, R27, R26 ;  /* 0x0000001a1b0c723e */ /* 0x004fe200000010ff */
[----:B------:R-:W-:Y:S01]  /*a920*/  FFMA R40, R71, R5, R40 ;  /* 0x0000000547287223 */ /* 0x000fe20000000028 */
[----:B------:R-:W-:Y:S01]  /*a930*/  F2FP.BF16.F32.PACK_AB R13, R29, R28 ;  /* 0x0000001c1d0d723e */ /* 0x000fe200000010ff */
[C---:B------:R-:W-:Y:S01]  /*a940*/  FMUL R42, R68.reuse, R52 ;  /* 0x00000034442a7220 */ /* 0x040fe20000400000 */
[----:B------:R-:W-:Y:S01]  /*a950*/  F2FP.BF16.F32.PACK_AB R14, R31, R30 ;  /* 0x0000001e1f0e723e */ /* 0x000fe200000010ff */
[C---:B------:R-:W-:Y:S01]  /*a960*/  FMUL R43, R68.reuse, R53 ;  /* 0x00000035442b7220 */ /* 0x040fe20000400000 */
[----:B------:R-:W-:Y:S01]  /*a970*/  F2FP.BF16.F32.PACK_AB R15, R33, R32 ;  /* 0x00000020210f723e */ /* 0x000fe200000010ff */
[C---:B------:R-:W-:Y:S01]  /*a980*/  FMUL R51, R68.reuse, R61 ;  /* 0x0000003d44337220 */ /* 0x040fe20000400000 */
[----:B------:R-:W-:Y:S01]  /*a990*/  LOP3.LUT R0, R115, 0xffff0000, RZ, 0xc0, !PT ;  /* 0xffff000073007812 */ /* 0x000fe200078ec0ff */
[----:B------:R-:W-:Y:S01]  /*a9a0*/  FMUL R52, R68, R62 ;  /* 0x0000003e44347220 */ /* 0x000fe20000400000 */
[----:B------:R-:W-:Y:S01]  /*a9b0*/  SHF.L.U32 R5, R121, 0x10, RZ ;  /* 0x0000001079057819 */ /* 0x000fe200000006ff */
[----:B------:R1:W-:Y:S01]  /*a9c0*/  STS.128 [R147+0x8400], R12 ;  /* 0x0084000c93007388 */ /* 0x0003e20000000c00 */
[----:B------:R-:W-:Y:S01]  /*a9d0*/  F2FP.BF16.F32.PACK_AB R9, R37, R36 ;  /* 0x000000242509723e */ /* 0x000fe200000010ff */
[----:B------:R-:W-:Y:S01]  /*a9e0*/  FFMA R41, R71, R0, R41 ;  /* 0x0000000047297223 */ /* 0x000fe20000000029 */
[----:B------:R-:W-:Y:S01]  /*a9f0*/  LOP3.LUT R0, R121, 0xffff0000, RZ, 0xc0, !PT ;  /* 0xffff000079007812 */ /* 0x000fe200078ec0ff */
[C---:B------:R-:W-:Y:S01]  /*aa00*/  FFMA R42, R71.reuse, R3, R42 ;  /* 0x00000003472a7223 */ /* 0x040fe2000000002a */
[C---:B------:R-:W-:Y:S01]  /*aa10*/  SHF.L.U32 R3, R122.reuse, 0x10, RZ ;  /* 0x000000107a037819 */ /* 0x040fe200000006ff */
[----:B------:R-:W-:Y:S01]  /*aa20*/  FFMA R43, R71, R4, R43 ;  /* 0x00000004472b7223 */ /* 0x000fe2000000002b */
[----:B------:R-:W-:Y:S01]  /*aa30*/  LOP3.LUT R4, R123, 0xffff0000, RZ, 0xc0, !PT ;  /* 0xffff00007b047812 */ /* 0x000fe200078ec0ff */
[----:B------:R-:W-:Y:S01]  /*aa40*/  FFMA R44, R71, R5, R44 ;  /* 0x00000005472c7223 */ /* 0x000fe2000000002c */
[----:B------:R-:W-:Y:S01]  /*aa50*/  SHF.L.U32 R5, R123, 0x10, RZ ;  /* 0x000000107b057819 */ /* 0x000fe200000006ff */
[C---:B------:R-:W-:Y:S01]  /*aa60*/  FFMA R45, R71.reuse, R0, R45 ;  /* 0x00000000472d7223 */ /* 0x040fe2000000002d */
[----:B------:R-:W-:Y:S01]  /*aa70*/  LOP3.LUT R0, R122, 0xffff0000, RZ, 0xc0, !PT ;  /* 0xffff00007a007812 */ /* 0x000fe200078ec0ff */
[----:B------:R-:W-:Y:S01]  /*aa80*/  FFMA R46, R71, R3, R46 ;  /* 0x00000003472e7223 */ /* 0x000fe2000000002e */
[----:B------:R-:W-:Y:S01]  /*aa90*/  SHF.L.U32 R3, R129, 0x10, RZ ;  /* 0x0000001081037819 */ /* 0x000fe200000006ff */
[----:B------:R-:W-:Y:S01]  /*aaa0*/  FMUL R53, R68, R63 ;  /* 0x0000003f44357220 */ /* 0x000fe20000400000 */
        /* <DEDUP_REMOVED lines=8> */
[----:B------:R-:W-:Y:S01]  /*ab30*/  LOP3.LUT R0, R129, 0xffff0000, RZ, 0xc0, !PT ;  /* 0xffff000081007812 */ /* 0x000fe200078ec0ff */
[----:B------:R2:W-:Y:S01]  /*ab40*/  STS.128 [R160+0x8400], R8 ;  /* 0x00840008a0007388 */ /* 0x0005e20000000c00 */
[----:B------:R-:W-:Y:S01]  /*ab50*/  SHF.L.U32 R5, R131, 0x10, RZ ;  /* 0x0000001083057819 */ /* 0x000fe200000006ff */
[C---:B------:R-:W-:Y:S01]  /*ab60*/  FFMA R51, R71.reuse, R4, R51 ;  /* 0x0000000447337223 */ /* 0x040fe20000000033 */
[C---:B------:R-:W-:Y:S01]  /*ab70*/  LOP3.LUT R4, R130.reuse, 0xffff0000, RZ, 0xc0, !PT ;  /* 0xffff000082047812 */ /* 0x040fe200078ec0ff */
[C---:B------:R-:W-:Y:S01]  /*ab80*/  FFMA R52, R71.reuse, R3, R52 ;  /* 0x0000000347347223 */ /* 0x040fe20000000034 */
[----:B------:R-:W-:Y:S01]  /*ab90*/  SHF.L.U32 R3, R130, 0x10, RZ ;  /* 0x0000001082037819 */ /* 0x000fe200000006ff */
[----:B------:R-:W-:Y:S01]  /*aba0*/  FFMA R53, R71, R0, R53 ;  /* 0x0000000047357223 */ /* 0x000fe20000000035 */
[----:B-1----:R-:W-:Y:S02]  /*abb0*/  F2FP.BF16.F32.PACK_AB R12, R43, R42 ;  /* 0x0000002a2b0c723e */ /* 0x002fe400000010ff */
[----:B------:R-:W-:Y:S01]  /*abc0*/  F2FP.BF16.F32.PACK_AB R13, R45, R44 ;  /* 0x0000002c2d0d723e */ /* 0x000fe200000010ff */
[----:B------:R-:W-:Y:S01]  /*abd0*/  FFMA R54, R71, R3, R54 ;  /* 0x0000000347367223 */ /* 0x000fe20000000036 */
[----:B------:R-:W-:Y:S01]  /*abe0*/  F2FP.BF16.F32.PACK_AB R14, R47, R46 ;  /* 0x0000002e2f0e723e */ /* 0x000fe200000010ff */
[----:B------:R-:W-:Y:S01]  /*abf0*/  FFMA R55, R71, R4, R55 ;  /* 0x0000000447377223 */ /* 0x000fe20000000037 */
[----:B------:R-:W-:Y:S01]  /*ac00*/  F2FP.BF16.F32.PACK_AB R15, R49, R48 ;  /* 0x00000030310f723e */ /* 0x000fe200000010ff */
[C---:B------:R-:W-:Y:S01]  /*ac10*/  FFMA R56, R71.reuse, R5, R56 ;  /* 0x0000000547387223 */ /* 0x040fe20000000038 */
[----:B------:R-:W-:Y:S01]  /*ac20*/  FFMA R57, R71, R6, R57 ;  /* 0x0000000647397223 */ /* 0x000fe20000000039 */
[----:B------:R-:W-:Y:S02]  /*ac30*/  F2FP.BF16.F32.PACK_AB R4, R51, R50 ;  /* 0x000000323304723e */ /* 0x000fe400000010ff */
        /* <DEDUP_REMOVED lines=14> */
[----:B-1----:R-:W1:Y:S01]  /*ad20*/  FENCE.VIEW.ASYNC.S ;  /* 0x00000000000073c6 */ /* 0x002e620000000000 */
[----:B------:R-:W-:Y:S01]  /*ad30*/  @P6 PRMT R0, R165, 0x654, R0 ;  /* 0x00000654a5006816 */ /* 0x000fe20000000000 */
[----:B-1----:R-:W-:Y:S06]  /*ad40*/  BAR.SYNC.DEFER_BLOCKING 0x1, 0x80 ;  /* 0x0042000000007b1d */ /* 0x002fec0000010000 */
        /* <DEDUP_REMOVED lines=11> */
.L_x_135:
[----:B------:R-:W-:Y:S05]  /*ae00*/  BSYNC.RECONVERGENT B0 ;  /* 0x0000000000007941 */ /* 0x000fea0003800200 */
.L_x_134:
[----:B------:R-:W-:Y:S01]  /*ae10*/  BAR.SYNC.DEFER_BLOCKING 0x1, 0x80 ;  /* 0x0042000000007b1d */ /* 0x000fe20000010000 */
[----:B------:R-:W-:Y:S02]  /*ae20*/  UIADD3 UR4, UPT, UPT, UR47, 0x1, URZ ;  /* 0x000000012f047890 */ /* 0x000fe4000fffe0ff */
[----:B------:R-:W-:Y:S02]  /*ae30*/  UISETP.NE.AND UP0, UPT, UR38, URZ, UPT ;  /* 0x000000ff2600728c */ /* 0x000fe4000bf05270 */
[----:B------:R-:W-:Y:S02]  /*ae40*/  UISETP.NE.AND UP1, UPT, UR4, 0x4, UPT ;  /* 0x000000040400788c */ /* 0x000fe4000bf25270 */
[----:B------:R-:W-:Y:S02]  /*ae50*/  USEL UR39, URZ, 0xc0, !UP0 ;  /* 0x000000c0ff277887 */ /* 0x000fe4000c000000 */
[----:B------:R-:W-:Y:S01]  /*ae60*/  USEL UR52, UR4, URZ, UP1 ;  /* 0x000000ff04347287 */ /* 0x000fe20008800000 */
[----:B------:R1:W-:Y:S01]  /*ae70*/  @P6 SYNCS.ARRIVE.TRANS64.RED.A1T0 RZ, [R0+URZ], RZ ;  /* 0x000000ff00ff69a7 */ /* 0x0003e200081004ff */
[----:B------:R-:W-:Y:S01]  /*ae80*/  BSSY B1, `(.L_x_136) ;  /* 0x000001f000017945 */ /* 0x000fe20003800000 */
[----:B------:R-:W3:Y:S02]  /*ae90*/  @P6 SYNCS.PHASECHK.TRANS64.TRYWAIT P0, [R16+URZ+0x40], R3 ;  /* 0x00004003100065a7 */ /* 0x000ee400080011ff */
[----:B---3--:R-:W-:Y:S01]  /*aea0*/  @P6 SEL R79, RZ, 0x1, !P0 ;  /* 0x00000001ff4f6807 */ /* 0x008fe20004000000 */
[----:B-1----:R-:W-:Y:S06]  /*aeb0*/  @!P6 BRA `(.L_x_137) ;  /* 0x00000000006ce947 */ /* 0x002fec0003800000 */
[----:B------:R-:W-:Y:S01]  /*aec0*/  ISETP.NE.AND P1, PT, R93, RZ, PT ;  /* 0x000000ff5d00720c */ /* 0x000fe20003f25270 */
[----:B------:R-:W-:Y:S01]  /*aed0*/  BSSY B0, `(.L_x_138) ;  /* 0x000000b000007945 */ /* 0x000fe20003800000 */
[----:B------:R-:W-:Y:S11]  /*aee0*/  ISETP.NE.AND P0, PT, R79, RZ, PT ;  /* 0x000000ff4f00720c */ /* 0x000ff60003f05270 */
[----:B------:R-:W-:Y:S05]  /*aef0*/  @P1 IMAD R77, R77, 0x4000, R164 ;  /* 0x000040004d4d1824 */ /* 0x000fea00078e02a4 */
[----:B------:R-:W-:Y:S04]  /*af00*/  @P1 IADD3 R3, PT, PT, R77, UR46, RZ ;  /* 0x0000002e4d031c10 */ /* 0x000fe8000fffe0ff */
[----:B--2---:R-:W-:Y:S01]  /*af10*/  @P1 IADD3 R7, PT, PT, R92, R3, RZ ;  /* 0x000000035c071210 */ /* 0x004fe20007ffe0ff */
[--C-:B------:R-:W-:Y:S02]  /*af20*/  @P1 IMAD.IADD R5, R78, 0x1, R3.reuse ;  /* 0x000000014e051824 */ /* 0x100fe400078e0203 */
[----:B------:R-:W-:Y:S01]  /*af30*/  @P1 IMAD.IADD R0, R94, 0x1, R3 ;  /* 0x000000015e001824 */ /* 0x000fe200078e0203 */
[----:B------:R-:W-:Y:S06]  /*af40*/  @P0 BRA `(.L_x_139) ;  /* 0x00000000000c0947 */ /* 0x000fec0003800000 */
[----:B------:R-:W-:Y:S04]  /*af50*/  SHF.L.U32 R3, R149, 0x1f, RZ ;  /* 0x0000001f95037819 */ /* 0x000fe800000006ff */
[----:B------:R-:W1:Y:S02]  /*af60*/  SYNCS.PHASECHK.TRANS64.TRYWAIT P0, [R16+URZ+0x40], R3 ;  /* 0x00004003100075a7 */ /* 0x000e6400080011ff */
[----:B-1----:R-:W-:Y:S05]  /*af70*/  @!P0 BRA `(.L_x_140) ;  /* 0x0000002000888947 */ /* 0x002fea0003800000 */
.L_x_139:
[----:B------:R-:W-:Y:S05]  /*af80*/  BSYNC B0 ;  /* 0x0000000000007941 */ /* 0x000fea0003800000 */
.L_x_138:
[----:B------:R-:W-:Y:S11]  /*af90*/  ISETP.NE.AND P0, PT, R93, RZ, PT ;  /* 0x000000ff5d00720c */ /* 0x000ff60003f05270 */
[----:B------:R-:W-:Y:S02]  /*afa0*/  @!UPT UIADD3 URZ, UPT, UPT, URZ, URZ, URZ ;  /* 0x000000fffffff290 */ /* 0x000fe4000fffe0ff */
[----:B------:R3:W4:Y:S01]  /*afb0*/  @P0 LDS.128 R84, [R77+UR46+0x400] ;  /* 0x0004002e4d540984 */ /* 0x0007220008000c00 */
[----:B-1----:R-:W-:Y:S01]  /*afc0*/  @P0 IMAD.IADD R3, R92, 0x1, R5 ;  /* 0x000000015c030824 */ /* 0x002fe200078e0205 */
[C---:B------:R-:W-:Y:S01]  /*afd0*/  @P0 IADD3 R6, PT, PT, R94.reuse, R5, RZ ;  /* 0x000000055e060210 */ /* 0x040fe20007ffe0ff */
[C---:B------:R-:W-:Y:S01]  /*afe0*/  @P0 IMAD.IADD R4, R94.reuse, 0x1, R7 ;  /* 0x000000015e040824 */ /* 0x040fe200078e0207 */
[----:B------:R3:W1:Y:S02]  /*aff0*/  @P0 LDS.128 R80, [R0+0x400] ;  /* 0x0004000000500984 */ /* 0x0006640000000c00 */
[----:B------:R-:W-:Y:S02]  /*b000*/  @P0 IADD3 R94, PT, PT, R94, R3, RZ ;  /* 0x000000035e5e0210 */ /* 0x000fe40007ffe0ff */
[----:B------:R3:W2:Y:S04]  /*b010*/  @P0 LDS.128 R88, [R7+0x400] ;  /* 0x0004000007580984 */ /* 0x0006a80000000c00 */
[----:B------:R3:W1:Y:S04]  /*b020*/  @P0 LDS.128 R96, [R4+0x400] ;  /* 0x0004000004600984 */ /* 0x0006680000000c00 */
[----:B------:R3:W1:Y:S04]  /*b030*/  @P0 LDS.128 R104, [R5+0x400] ;  /* 0x0004000005680984 */ /* 0x0006680000000c00 */
[----:B------:R3:W1:Y:S04]  /*b040*/  @P0 LDS.128 R112, [R6+0x400] ;  /* 0x0004000006700984 */ /* 0x0006680000000c00 */
[----:B------:R3:W1:Y:S04]  /*b050*/  @P0 LDS.128 R120, [R3+0x400] ;  /* 0x0004000003780984 */ /* 0x0006680000000c00 */
[----:B------:R3:W1:Y:S02]  /*b060*/  @P0 LDS.128 R128, [R94+0x400] ;  /* 0x000400005e800984 */ /* 0x0006640000000c00 */
.L_x_137:
[----:B------:R-:W-:Y:S05]  /*b070*/  BSYNC B1 ;  /* 0x0000000000017941 */ /* 0x000fea0003800000 */
.L_x_136:
[----:B------:R-:W-:Y:S01]  /*b080*/  VIADD R16, R69, UR39 ;  /* 0x0000002745107c36 */ /* 0x000fe20008000000 */
[----:B------:R-:W-:Y:S04]  /*b090*/  BSSY.RECONVERGENT B6, `(.L_x_141) ;  /* 0x0000015000067945 */ /* 0x000fe80003800200 */
[----:B---3--:R-:W-:Y:S04]  /*b0a0*/  SHF.R.U32.HI R3, RZ, 0x15, R16 ;  /* 0x00000015ff037819 */ /* 0x008fe80000011610 */
[----:B------:R-:W-:Y:S11]  /*b0b0*/  LOP3.LUT P0, RZ, R3, 0x3, R140, 0x48, !PT ;  /* 0x0000000303ff7812 */ /* 0x000ff6000780488c */
[----:B------:R-:W-:Y:S02]  /*b0c0*/  @!UPT UIADD3 URZ, UPT, UPT, URZ, URZ, URZ ;  /* 0x000000fffffff290 */ /* 0x000fe4000fffe0ff */
[----:B------:R-:W-:Y:S05]  /*b0d0*/  @!P0 BRA `(.L_x_142) ;  /* 0x0000000000408947 */ /* 0x000fea0003800000 */
[----:B------:R-:W3:Y:S01]  /*b0e0*/  LDCU.64 UR8, c[0x4][0x70] ;  /* 0x01000e00ff0877ac */ /* 0x000ee20008000a00 */
[----:B--2---:R-:W-:Y:S01]  /*b0f0*/  MOV R15, 0x0 ;  /* 0x00000000000f7802 */ /* 0x004fe20000000f00 */
[----:B------:R-:W-:Y:S02]  /*b100*/  HFMA2 R12, -RZ, RZ, 0, 5.9604644775390625e-08 ;  /* 0x00000001ff0c7431 */ /* 0x000fe400000001ff */
[----:B------:R-:W-:Y:S02]  /*b110*/  IMAD.MOV.U32 R8, RZ, RZ, 0x192 ;  /* 0x00000192ff087424 */ /* 0x000fe400078e00ff */
[----:B------:R-:W-:Y:S01]  /*b120*/  IMAD.MOV.U32 R13, RZ, RZ, RZ ;  /* 0x000000ffff0d7224 */ /* 0x000fe200078e00ff */
[----:B------:R-:W2:Y:S01]  /*b130*/  LDCU.64 UR6, c[0x4][0x78] ;  /* 0x01000f00ff0677ac */ /* 0x000ea20008000a00 */
[----:B------:R-:W1:Y:S01]  /*b140*/  LDC.64 R14, c[0x4][R15] ;  /* 0x010000000f0e7b82 */ /* 0x000e620000000a00 */
[----:B------:R-:W5:Y:S01]  /*b150*/  LDCU.64 UR4, c[0x4][0x10] ;  /* 0x01000200ff0477ac */ /* 0x000f620008000a00 */
[----:B---3--:R-:W-:Y:S01]  /*b160*/  MOV R5, UR9 ;  /* 0x0000000900057c02 */ /* 0x008fe20008000f00 */
[----:B------:R-:W-:Y:S01]  /*b170*/  IMAD.U32 R4, RZ, RZ, UR8 ;  /* 0x00000008ff047e24 */ /* 0x000fe2000f8e00ff */
[----:B--2---:R-:W-:Y:S01]  /*b180*/  MOV R7, UR7 ;  /* 0x0000000700077c02 */ /* 0x004fe20008000f00 */
[----:B------:R-:W-:Y:S01]  /*b190*/  IMAD.U32 R6, RZ, RZ, UR6 ;  /* 0x00000006ff067e24 */ /* 0x000fe2000f8e00ff */
[----:B-----5:R-:W-:Y:S01]  /*b1a0*/  MOV R11, UR5 ;  /* 0x00000005000b7c02 */ /* 0x020fe20008000f00 */
[----:B------:R-:W-:Y:S02]  /*b1b0*/  IMAD.U32 R10, RZ, RZ, UR4 ;  /* 0x00000004ff0a7e24 */ /* 0x000fe4000f8e00ff */
[----:B------:R-:W-:Y:S07]  /*b1c0*/  LEPC R20, `(.L_x_142) ;  /* 0x000000001014794e */ /* 0x000fee0000000000 */
[----:B-1--4-:R-:W-:Y:S05]  /*b1d0*/  CALL.ABS.NOINC R14 ;  /* 0x000000000e007343 */ /* 0x012fea0003c00000 */
.L_x_142:
[----:B------:R-:W-:Y:S05]  /*b1e0*/  BSYNC.RECONVERGENT B6 ;  /* 0x0000000000067941 */ /* 0x000fea0003800200 */
.L_x_141:
[----:B----4-:R-:W-:Y:S01]  /*b1f0*/  SHF.L.U32 R69, R84, 0x10, RZ ;  /* 0x0000001054457819 */ /* 0x010fe200000006ff */
[----:B------:R-:W-:Y:S05]  /*b200*/  WARPSYNC.ALL ;  /* 0x0000000000007948 */ /* 0x000fea0003800000 */
[----:B------:R-:W-:Y:S01]  /*b210*/  R2UR UR4, R16 ;  /* 0x00000000100472ca */ /* 0x000fe200000e0000 */
[----:B------:R-:W-:Y:S01]  /*b220*/  BSSY.RECONVERGENT B0, `(.L_x_143) ;  /* 0x00000fc000007945 */ /* 0x000fe20003800200 */
[----:B------:R-:W-:Y:S02]  /*b230*/  LOP3.LUT R0, R84, 0xffff0000, RZ, 0xc0, !PT ;  /* 0xffff000054007812 */ /* 0x000fe400078ec0ff */
[C---:B------:R-:W-:Y:S02]  /*b240*/  SHF.L.U32 R3, R85.reuse, 0x10, RZ ;  /* 0x0000001055037819 */ /* 0x040fe400000006ff */
[----:B------:R-:W-:Y:S02]  /*b250*/  LOP3.LUT R70, R85, 0xffff0000, RZ, 0xc0, !PT ;  /* 0xffff000055467812 */ /* 0x000fe400078ec0ff */
[C---:B------:R-:W-:Y:S02]  /*b260*/  SHF.L.U32 R72, R86.reuse, 0x10, RZ ;  /* 0x0000001056487819 */ /* 0x040fe400000006ff */
[----:B------:R-:W-:Y:S02]  /*b270*/  LOP3.LUT R74, R86, 0xffff0000, RZ, 0xc0, !PT ;  /* 0xffff0000564a7812 */ /* 0x000fe400078ec0ff */
[C---:B------:R-:W-:Y:S01]  /*b280*/  SHF.L.U32 R73, R87.reuse, 0x10, RZ ;  /* 0x0000001057497819 */ /* 0x040fe200000006ff */
[----:B--2---:R-:W2:Y:S01]  /*b290*/  LDTM.x64 R4, tmem[UR4] ;  /* 0x00000004000479ee */ /* 0x004ea20008340000 */
[----:B------:R-:W-:Y:S02]  /*b2a0*/  LOP3.LUT R76, R87, 0xffff0000, RZ, 0xc0, !PT ;  /* 0xffff0000574c7812 */ /* 0x000fe400078ec0ff */
[C---:B-1----:R-:W-:Y:S02]  /*b2b0*/  SHF.L.U32 R75, R80.reuse, 0x10, RZ ;  /* 0x00000010504b7819 */ /* 0x042fe400000006ff */
[----:B------:R-:W-:Y:S02]  /*b2c0*/  LOP3.LUT R78, R80, 0xffff0000, RZ, 0xc0, !PT ;  /* 0xffff0000504e7812 */ /* 0x000fe400078ec0ff */
[C---:B------:R-:W-:Y:S02]  /*b2d0*/  SHF.L.U32 R77, R81.reuse, 0x10, RZ ;  /* 0x00000010514d7819 */ /* 0x040fe400000006ff */
[----:B------:R-:W-:Y:S02]  /*b2e0*/  LOP3.LUT R80, R81, 0xffff0000, RZ, 0xc0, !PT ;  /* 0xffff000051507812 */ /* 0x000fe400078ec0ff */
[C---:B------:R-:W-:Y:S02]  /*b2f0*/  SHF.L.U32 R79, R82.reuse, 0x10, RZ ;  /* 0x00000010524f7819 */ /* 0x040fe400000006ff */
[----:B------:R-:W-:Y:S02]  /*b300*/  LOP3.LUT R82, R82, 0xffff0000, RZ, 0xc0, !PT ;  /* 0xffff000052527812 */ /* 0x000fe400078ec0ff */
[C---:B------:R-:W-:Y:S02]  /*b310*/  SHF.L.U32 R81, R83.reuse, 0x10, RZ ;  /* 0x0000001053517819 */ /* 0x040fe400000006ff */
[----:B------:R-:W-:Y:S02]  /*b320*/  LOP3.LUT R84, R83, 0xffff0000, RZ, 0xc0, !PT ;  /* 0xffff000053547812 */ /* 0x000fe400078ec0ff */
[C---:B------:R-:W-:Y:S02]  /*b330*/  SHF.L.U32 R83, R88.reuse, 0x10, RZ ;  /* 0x0000001058537819 */ /* 0x040fe400000006ff */
[----:B------:R-:W-:Y:S02]  /*b340*/  LOP3.LUT R86, R88, 0xffff0000, RZ, 0xc0, !PT ;  /* 0xffff000058567812 */ /* 0x000fe400078ec0ff */
[C---:B------:R-:W-:Y:S01]  /*b350*/  SHF.L.U32 R85, R89.reuse, 0x10, RZ ;  /* 0x0000001059557819 */ /* 0x040fe200000006ff */
[C---:B--2---:R-:W-:Y:S01]  /*b360*/  FMUL R4, R68.reuse, R4 ;  /* 0x0000000444047220 */ /* 0x044fe20000400000 */
[----:B------:R-:W-:Y:S01]  /*b370*/  LOP3.LUT R88, R89, 0xffff0000, RZ, 0xc0, !PT ;  /* 0xffff000059587812 */ /* 0x000fe200078ec0ff */
[----:B------:R-:W-:Y:S01]  /*b380*/  FMUL R5, R68, R5 ;  /* 0x0000000544057220 */ /* 0x000fe20000400000 */
[C---:B------:R-:W-:Y:S01]  /*b390*/  SHF.L.U32 R87, R90.reuse, 0x10, RZ ;  /* 0x000000105a577819 */ /* 0x040fe200000006ff */
[C---:B------:R-:W-:Y:S01]  /*b3a0*/  FFMA R4, R71.reuse, R69, R4 ;  /* 0x0000004547047223 */ /* 0x040fe20000000004 */
[----:B------:R-:W-:Y:S01]  /*b3b0*/  LOP3.LUT R90, R90, 0xffff0000, RZ, 0xc0, !PT ;  /* 0xffff00005a5a7812 */ /* 0x000fe200078ec0ff */
[----:B------:R-:W-:Y:S01]  /*b3c0*/  FFMA R5, R71, R0, R5 ;  /* 0x0000000047057223 */ /* 0x000fe20000000005 */
[C---:B------:R-:W-:Y:S01]  /*b3d0*/  SHF.L.U32 R89, R91.reuse, 0x10, RZ ;  /* 0x000000105b597819 */ /* 0x040fe200000006ff */
[C---:B------:R-:W-:Y:S01]  /*b3e0*/  FMUL R6, R68.reuse, R6 ;  /* 0x0000000644067220 */ /* 0x040fe20000400000 */
[----:B------:R-:W-:Y:S01]  /*b3f0*/  LOP3.LUT R92, R91, 0xffff0000, RZ, 0xc0, !PT ;  /* 0xffff00005b5c7812 */ /* 0x000fe200078ec0ff */
[----:B------:R-:W-:Y:S01]  /*b400*/  FMUL R7, R68, R7 ;  /* 0x0000000744077220 */ /* 0x000fe20000400000 */
[----:B------:R-:W-:Y:S01]  /*b410*/  F2FP.BF16.F32.PACK_AB R4, R5, R4 ;  /* 0x000000040504723e */ /* 0x000fe200000010ff */
[C---:B------:R-:W-:Y:S01]  /*b420*/  FFMA R6, R71.reuse, R3, R6 ;  /* 0x0000000347067223 */ /* 0x040fe20000000006 */
[C---:B------:R-:W-:Y:S01]  /*b430*/  SHF.L.U32 R91, R96.reuse, 0x10, RZ ;  /* 0x00000010605b7819 */ /* 0x040fe200000006ff */
[----:B------:R-:W-:Y:S01]  /*b440*/  FFMA R7, R71, R70, R7 ;  /* 0x0000004647077223 */ /* 0x000fe20000000007 */
[----:B------:R-:W-:Y:S01]  /*b450*/  LOP3.LUT R94, R96, 0xffff0000, RZ, 0xc0, !PT ;  /* 0xffff0000605e7812 */ /* 0x000fe200078ec0ff */
[C---:B------:R-:W-:Y:S01]  /*b460*/  FMUL R8, R68.reuse, R8 ;  /* 0x0000000844087220 */ /* 0x040fe20000400000 */
[----:B------:R-:W-:Y:S01]  /*b470*/  SHF.L.U32 R93, R97, 0x10, RZ ;  /* 0x00000010615d7819 */ /* 0x000fe200000006ff */
[----:B------:R-:W-:Y:S01]  /*b480*/  FMUL R9, R68, R9 ;  /* 0x0000000944097220 */ /* 0x000fe20000400000 */
[----:B------:R-:W-:Y:S01]  /*b490*/  F2FP.BF16.F32.PACK_AB R5, R7, R6 ;  /* 0x000000060705723e */ /* 0x000fe200000010ff */
[----:B------:R-:W-:Y:S01]  /*b4a0*/  FFMA R8, R71, R72, R8 ;  /* 0x0000004847087223 */ /* 0x000fe20000000008 */
[----:B------:R-:W-:Y:S01]  /*b4b0*/  LOP3.LUT R96, R97, 0xffff0000, RZ, 0xc0, !PT ;  /* 0xffff000061607812 */ /* 0x000fe200078ec0ff */
[----:B------:R-:W-:Y:S01]  /*b4c0*/  FFMA R9, R71, R74, R9 ;  /* 0x0000004a47097223 */ /* 0x000fe20000000009 */
[----:B------:R-:W-:Y:S01]  /*b4d0*/  SHF.L.U32 R95, R98, 0x10, RZ ;  /* 0x00000010625f7819 */ /* 0x000fe200000006ff */
[----:B------:R-:W-:Y:S01]  /*b4e0*/  FMUL R10, R68, R10 ;  /* 0x0000000a440a7220 */ /* 0x000fe20000400000 */
[----:B------:R-:W-:Y:S01]  /*b4f0*/  LOP3.LUT R98, R98, 0xffff0000, RZ, 0xc0, !PT ;  /* 0xffff000062627812 */ /* 0x000fe200078ec0ff */
[C---:B------:R-:W-:Y:S01]  /*b500*/  FMUL R11, R68.reuse, R11 ;  /* 0x0000000b440b7220 */ /* 0x040fe20000400000 */
[----:B------:R-:W-:Y:S01]  /*b510*/  F2FP.BF16.F32.PACK_AB R6, R9, R8 ;  /* 0x000000080906723e */ /* 0x000fe200000010ff */
[----:B------:R-:W-:Y:S01]  /*b520*/  FFMA R10, R71, R73, R10 ;  /* 0x00000049470a7223 */ /* 0x000fe2000000000a */
[----:B------:R-:W-:Y:S01]  /*b530*/  SHF.L.U32 R97, R99, 0x10, RZ ;  /* 0x0000001063617819 */ /* 0x000fe200000006ff */
[----:B------:R-:W-:Y:S01]  /*b540*/  FFMA R11, R71, R76, R11 ;  /* 0x0000004c470b7223 */ /* 0x000fe2000000000b */
[----:B------:R-:W-:Y:S01]  /*b550*/  LOP3.LUT R100, R99, 0xffff0000, RZ, 0xc0, !PT ;  /* 0xffff000063647812 */ /* 0x000fe200078ec0ff */
[----:B------:R-:W-:Y:S01]  /*b560*/  FMUL R0, R68, R12 ;  /* 0x0000000c44007220 */ /* 0x000fe20000400000 */
[----:B------:R-:W-:Y:S01]  /*b570*/  SHF.L.U32 R99, R104, 0x10, RZ ;  /* 0x0000001068637819 */ /* 0x000fe200000006ff */
[C---:B------:R-:W-:Y:S01]  /*b580*/  FMUL R3, R68.reuse, R13 ;  /* 0x0000000d44037220 */ /* 0x040fe20000400000 */
[----:B------:R-:W-:Y:S01]  /*b590*/  F2FP.BF16.F32.PACK_AB R7, R11, R10 ;  /* 0x0000000a0b07723e */ /* 0x000fe200000010ff */
[----:B------:R-:W-:Y:S01]  /*b5a0*/  FMUL R14, R68, R14 ;  /* 0x0000000e440e7220 */ /* 0x000fe20000400000 */
[----:B------:R-:W-:Y:S01]  /*b5b0*/  LOP3.LUT R102, R104, 0xffff0000, RZ, 0xc0, !PT ;  /* 0xffff000068667812 */ /* 0x000fe200078ec0ff */
[C---:B------:R-:W-:Y:S01]  /*b5c0*/  FMUL R15, R68.reuse, R15 ;  /* 0x0000000f440f7220 */ /* 0x040fe20000400000 */
[----:B------:R-:W-:Y:S01]  /*b5d0*/  SHF.L.U32 R101, R105, 0x10, RZ ;  /* 0x0000001069657819 */ /* 0x000fe200000006ff */
[----:B------:R-:W-:Y:S01]  /*b5e0*/  FFMA R0, R71, R75, R0 ;  /* 0x0000004b47007223 */ /* 0x000fe20000000000 */
[----:B------:R-:W-:Y:S01]  /*b5f0*/  LOP3.LUT R104, R105, 0xffff0000, RZ, 0xc0, !PT ;  /* 0xffff000069687812 */ /* 0x000fe200078ec0ff */
[----:B------:R-:W-:Y:S01]  /*b600*/  FMUL R12, R68, R16 ;  /* 0x00000010440c7220 */ /* 0x000fe20000400000 */
[C---:B------:R-:W-:Y:S01]  /*b610*/  SHF.L.U32 R103, R106.reuse, 0x10, RZ ;  /* 0x000000106a677819 */ /* 0x040fe200000006ff */
[----:B------:R-:W-:Y:S01]  /*b620*/  FFMA R3, R71, R78, R3 ;  /* 0x0000004e47037223 */ /* 0x000fe20000000003 */
[----:B------:R-:W-:Y:S01]  /*b630*/  LOP3.LUT R106, R106, 0xffff0000, RZ, 0xc0, !PT ;  /* 0xffff00006a6a7812 */ /* 0x000fe200078ec0ff */
[C---:B------:R-:W-:Y:S01]  /*b640*/  FMUL R13, R68.reuse, R17 ;  /* 0x00000011440d7220 */ /* 0x040fe20000400000 */
[----:B------:R-:W-:Y:S01]  /*b650*/  SHF.L.U32 R105, R107, 0x10, RZ ;  /* 0x000000106b697819 */ /* 0x000fe200000006ff */
[----:B------:R-:W-:Y:S01]  /*b660*/  FFMA R14, R71, R77, R14 ;  /* 0x0000004d470e7223 */ /* 0x000fe2000000000e */
[----:B------:R-:W-:Y:S01]  /*b670*/  F2FP.BF16.F32.PACK_AB R8, R3, R0 ;  /* 0x000000000308723e */ /* 0x000fe200000010ff */
[----:B------:R-:W-:Y:S01]  /*b680*/  FMUL R18, R68, R18 ;  /* 0x0000001244127220 */ /* 0x000fe20000400000 */
[----:B------:R-:W-:Y:S01]  /*b690*/  LOP3.LUT R108, R107, 0xffff0000, RZ, 0xc0, !PT ;  /* 0xffff00006b6c7812 */ /* 0x000fe200078ec0ff */
[----:B------:R-:W-:Y:S01]  /*b6a0*/  FFMA R15, R71, R80, R15 ;  /* 0x00000050470f7223 */ /* 0x000fe2000000000f */
[----:B------:R-:W-:Y:S01]  /*b6b0*/  SHF.L.U32 R107, R112, 0x10, RZ ;  /* 0x00000010706b7819 */ /* 0x000fe200000006ff */
[----:B------:R-:W-:Y:S01]  /*b6c0*/  FMUL R19, R68, R19 ;  /* 0x0000001344137220 */ /* 0x000fe20000400000 */
[----:B------:R-:W-:Y:S01]  /*b6d0*/  LOP3.LUT R110, R112, 0xffff0000, RZ, 0xc0, !PT ;  /* 0xffff0000706e7812 */ /* 0x000fe200078ec0ff */
[----:B------:R1:W-:Y:S01]  /*b6e0*/  STS.128 [R164+UR46+0xc400], R4 ;  /* 0x00c40004a4007988 */ /* 0x0003e20008000c2e */
[----:B------:R-:W-:Y:S01]  /*b6f0*/  F2FP.BF16.F32.PACK_AB R9, R15, R14 ;  /* 0x0000000e0f09723e */ /* 0x000fe200000010ff */
[C---:B------:R-:W-:Y:S01]  /*b700*/  FFMA R12, R71.reuse, R79, R12 ;  /* 0x0000004f470c7223 */ /* 0x040fe2000000000c */
[C---:B------:R-:W-:Y:S01]  /*b710*/  FFMA R13, R71.reuse, R82, R13 ;  /* 0x00000052470d7223 */ /* 0x040fe2000000000d */
[----:B------:R-:W-:Y:S01]  /*b720*/  FFMA R18, R71, R81, R18 ;  /* 0x0000005147127223 */ /* 0x000fe20000000012 */
[----:B------:R-:W-:Y:S01]  /*b730*/  SHF.L.U32 R109, R113, 0x10, RZ ;  /* 0x00000010716d7819 */ /* 0x000fe200000006ff */
[----:B------:R-:W-:Y:S01]  /*b740*/  FFMA R19, R71, R84, R19 ;  /* 0x0000005447137223 */ /* 0x000fe20000000013 */
[C---:B------:R-:W-:Y:S01]  /*b750*/  FMUL R16, R68.reuse, R20 ;  /* 0x0000001444107220 */ /* 0x040fe20000400000 */
[----:B------:R-:W-:Y:S01]  /*b760*/  F2FP.BF16.F32.PACK_AB R10, R13, R12 ;  /* 0x0000000c0d0a723e */ /* 0x000fe200000010ff */
[C---:B------:R-:W-:Y:S01]  /*b770*/  FMUL R17, R68.reuse, R21 ;  /* 0x0000001544117220 */ /* 0x040fe20000400000 */
[C---:B------:R-:W-:Y:S01]  /*b780*/  FMUL R22, R68.reuse, R22 ;  /* 0x0000001644167220 */ /* 0x040fe20000400000 */
[----:B------:R-:W-:Y:S01]  /*b790*/  F2FP.BF16.F32.PACK_AB R11, R19, R18 ;  /* 0x00000012130b723e */ /* 0x000fe200000010ff */
[C---:B------:R-:W-:Y:S01]  /*b7a0*/  FFMA R16, R71.reuse, R83, R16 ;  /* 0x0000005347107223 */ /* 0x040fe20000000010 */
[----:B------:R-:W-:Y:S01]  /*b7b0*/  FFMA R17, R71, R86, R17 ;  /* 0x0000005647117223 */ /* 0x000fe20000000011 */
[----:B------:R-:W-:Y:S01]  /*b7c0*/  LOP3.LUT R112, R113, 0xffff0000, RZ, 0xc0, !PT ;  /* 0xffff000071707812 */ /* 0x000fe200078ec0ff */
[----:B------:R-:W-:Y:S01]  /*b7d0*/  FFMA R22, R71, R85, R22 ;  /* 0x0000005547167223 */ /* 0x000fe20000000016 */
[----:B------:R1:W-:Y:S01]  /*b7e0*/  STS.128 [R163+0xc400], R8 ;  /* 0x00c40008a3007388 */ /* 0x0003e20000000c00 */
[C---:B------:R-:W-:Y:S01]  /*b7f0*/  FMUL R23, R68.reuse, R23 ;  /* 0x0000001744177220 */ /* 0x040fe20000400000 */
[----:B------:R-:W-:Y:S01]  /*b800*/  F2FP.BF16.F32.PACK_AB R16, R17, R16 ;  /* 0x000000101110723e */ /* 0x000fe200000010ff */
[C---:B------:R-:W-:Y:S01]  /*b810*/  FMUL R20, R68.reuse, R24 ;  /* 0x0000001844147220 */ /* 0x040fe20000400000 */
[----:B------:R-:W-:Y:S01]  /*b820*/  FMUL R21, R68, R25 ;  /* 0x0000001944157220 */ /* 0x000fe20000400000 */
[C---:B------:R-:W-:Y:S01]  /*b830*/  SHF.L.U32 R111, R114.reuse, 0x10, RZ ;  /* 0x00000010726f7819 */ /* 0x040fe200000006ff */
[C---:B------:R-:W-:Y:S01]  /*b840*/  FFMA R23, R71.reuse, R88, R23 ;  /* 0x0000005847177223 */ /* 0x040fe20000000017 */
[C---:B------:R-:W-:Y:S01]  /*b850*/  FFMA R20, R71.reuse, R87, R20 ;  /* 0x0000005747147223 */ /* 0x040fe20000000014 */
[----:B------:R-:W-:Y:S01]  /*b860*/  LOP3.LUT R114, R114, 0xffff0000, RZ, 0xc0, !PT ;  /* 0xffff000072727812 */ /* 0x000fe200078ec0ff */
        /* <DEDUP_REMOVED lines=8> */
[----:B------:R-:W-:Y:S01]  /*b8f0*/  SHF.L.U32 R113, R115, 0x10, RZ ;  /* 0x0000001073717819 */ /* 0x000fe200000006ff */
[----:B------:R-:W-:Y:S01]  /*b900*/  FFMA R24, R71, R91, R24 ;  /* 0x0000005b47187223 */ /* 0x000fe20000000018 */
[C---:B------:R-:W-:Y:S01]  /*b910*/  FMUL R25, R68.reuse, R29 ;  /* 0x0000001d44197220 */ /* 0x040fe20000400000 */
[----:B------:R-:W-:Y:S01]  /*b920*/  LOP3.LUT R116, R115, 0xffff0000, RZ, 0xc0, !PT ;  /* 0xffff000073747812 */ /* 0x000fe200078ec0ff */
[C---:B------:R-:W-:Y:S01]  /*b930*/  FMUL R30, R68.reuse, R30 ;  /* 0x0000001e441e7220 */ /* 0x040fe20000400000 */
[----:B------:R-:W-:Y:S01]  /*b940*/  F2FP.BF16.F32.PACK_AB R19, R27, R26 ;  /* 0x0000001a1b13723e */ /* 0x000fe200000010ff */
[C---:B------:R-:W-:Y:S01]  /*b950*/  FFMA R25, R71.reuse, R94, R25 ;  /* 0x0000005e47197223 */ /* 0x040fe20000000019 */
[----:B------:R-:W-:Y:S01]  /*b960*/  FMUL R31, R68, R31 ;  /* 0x0000001f441f7220 */ /* 0x000fe20000400000 */
[----:B------:R-:W-:Y:S01]  /*b970*/  FFMA R30, R71, R93, R30 ;  /* 0x0000005d471e7223 */ /* 0x000fe2000000001e */
[----:B------:R-:W-:Y:S01]  /*b980*/  SHF.L.U32 R115, R120, 0x10, RZ ;  /* 0x0000001078737819 */ /* 0x000fe200000006ff */
[----:B------:R1:W-:Y:S01]  /*b990*/  STS.128 [R162+0xc400], R16 ;  /* 0x00c40010a2007388 */ /* 0x0003e20000000c00 */
[----:B------:R-:W-:Y:S01]  /*b9a0*/  F2FP.BF16.F32.PACK_AB R24, R25, R24 ;  /* 0x000000181918723e */ /* 0x000fe200000010ff */
[C---:B------:R-:W-:Y:S01]  /*b9b0*/  FFMA R31, R71.reuse, R96, R31 ;  /* 0x00000060471f7223 */ /* 0x040fe2000000001f */
[C---:B------:R-:W-:Y:S01]  /*b9c0*/  FMUL R28, R68.reuse, R32 ;  /* 0x00000020441c7220 */ /* 0x040fe20000400000 */
[C---:B------:R-:W-:Y:S01]  /*b9d0*/  FMUL R29, R68.reuse, R33 ;  /* 0x00000021441d7220 */ /* 0x040fe20000400000 */
[----:B------:R-:W-:Y:S01]  /*b9e0*/  FMUL R34, R68, R34 ;  /* 0x0000002244227220 */ /* 0x000fe20000400000 */
[----:B------:R-:W-:Y:S01]  /*b9f0*/  LOP3.LUT R118, R120, 0xffff0000, RZ, 0xc0, !PT ;  /* 0xffff000078767812 */ /* 0x000fe200078ec0ff */
[----:B------:R-:W-:Y:S01]  /*ba00*/  FFMA R28, R71, R95, R28 ;  /* 0x0000005f471c7223 */ /* 0x000fe2000000001c */
[----:B------:R-:W-:Y:S01]  /*ba10*/  F2FP.BF16.F32.PACK_AB R25, R31, R30 ;  /* 0x0000001e1f19723e */ /* 0x000fe200000010ff */
[C---:B------:R-:W-:Y:S01]  /*ba20*/  FFMA R29, R71.reuse, R98, R29 ;  /* 0x00000062471d7223 */ /* 0x040fe2000000001d */
[----:B------:R-:W-:Y:S01]  /*ba30*/  FFMA R34, R71, R97, R34 ;  /* 0x0000006147227223 */ /* 0x000fe20000000022 */
[C---:B------:R-:W-:Y:S01]  /*ba40*/  FMUL R35, R68.reuse, R35 ;  /* 0x0000002344237220 */ /* 0x040fe20000400000 */
[----:B------:R-:W-:Y:S01]  /*ba50*/  SHF.L.U32 R117, R121, 0x10, RZ ;  /* 0x0000001079757819 */ /* 0x000fe200000006ff */
[C---:B------:R-:W-:Y:S01]  /*ba60*/  FMUL R32, R68.reuse, R36 ;  /* 0x0000002444207220 */ /* 0x040fe20000400000 */
[----:B------:R-:W-:Y:S01]  /*ba70*/  F2FP.BF16.F32.PACK_AB R26, R29, R28 ;  /* 0x0000001c1d1a723e */ /* 0x000fe200000010ff */
[C---:B------:R-:W-:Y:S01]  /*ba80*/  FFMA R35, R71.reuse, R100, R35 ;  /* 0x0000006447237223 */ /* 0x040fe20000000023 */
[C---:B------:R-:W-:Y:S01]  /*ba90*/  FMUL R33, R68.reuse, R37 ;  /* 0x0000002544217220 */ /* 0x040fe20000400000 */
[----:B------:R-:W-:Y:S01]  /*baa0*/  FFMA R32, R71, R99, R32 ;  /* 0x0000006347207223 */ /* 0x000fe20000000020 */
        /* <DEDUP_REMOVED lines=29> */
[C---:B------:R-:W-:Y:S01]  /*bc80*/  FMUL R47, R68.reuse, R47 ;  /* 0x0000002f442f7220 */ /* 0x040fe20000400000 */
[C---:B------:R-:W-:Y:S01]  /*bc90*/  FMUL R44, R68.reuse, R48 ;  /* 0x00000030442c7220 */ /* 0x040fe20000400000 */
[----:B------:R-:W-:Y:S01]  /*bca0*/  FMUL R45, R68, R49 ;  /* 0x00000031442d7220 */ /* 0x000fe20000400000 */
[----:B------:R1:W-:Y:S01]  /*bcb0*/  STS.128 [R147+0xc400], R32 ;  /* 0x00c4002093007388 */ /* 0x0003e20000000c00 */
[C---:B------:R-:W-:Y:S01]  /*bcc0*/  SHF.L.U32 R123, R128.reuse, 0x10, RZ ;  /* 0x00000010807b7819 */ /* 0x040fe200000006ff */
[----:B------:R-:W-:Y:S01]  /*bcd0*/  FFMA R46, R71, R109, R46 ;  /* 0x0000006d472e7223 */ /* 0x000fe2000000002e */
[----:B------:R-:W-:Y:S01]  /*bce0*/  F2FP.BF16.F32.PACK_AB R40, R41, R40 ;  /* 0x000000282928723e */ /* 0x000fe200000010ff */
[C---:B------:R-:W-:Y:S01]  /*bcf0*/  FFMA R47, R71.reuse, R112, R47 ;  /* 0x00000070472f7223 */ /* 0x040fe2000000002f */
[C---:B------:R-:W-:Y:S01]  /*bd00*/  FFMA R44, R71.reuse, R111, R44 ;  /* 0x0000006f472c7223 */ /* 0x040fe2000000002c */
[----:B------:R-:W-:Y:S01]  /*bd10*/  LOP3.LUT R126, R128, 0xffff0000, RZ, 0xc0, !PT ;  /* 0xffff0000807e7812 */ /* 0x000fe200078ec0ff */
[C---:B------:R-:W-:Y:S01]  /*bd20*/  FFMA R45, R71.reuse, R114, R45 ;  /* 0x00000072472d7223 */ /* 0x040fe2000000002d */
[C---:B------:R-:W-:Y:S01]  /*bd30*/  FMUL R50, R68.reuse, R50 ;  /* 0x0000003244327220 */ /* 0x040fe20000400000 */
[C---:B------:R-:W-:Y:S01]  /*bd40*/  FMUL R51, R68.reuse, R51 ;  /* 0x0000003344337220 */ /* 0x040fe20000400000 */
[C---:B------:R-:W-:Y:S01]  /*bd50*/  FMUL R48, R68.reuse, R52 ;  /* 0x0000003444307220 */ /* 0x040fe20000400000 */
[C---:B------:R-:W-:Y:S01]  /*bd60*/  FMUL R49, R68.reuse, R53 ;  /* 0x0000003544317220 */ /* 0x040fe20000400000 */
[C---:B------:R-:W-:Y:S01]  /*bd70*/  FFMA R50, R71.reuse, R113, R50 ;  /* 0x0000007147327223 */ /* 0x040fe20000000032 */
        /* <DEDUP_REMOVED lines=9> */
[----:B------:R-:W-:Y:S01]  /*be10*/  FFMA R55, R71, R120, R55 ;  /* 0x0000007847377223 */ /* 0x000fe20000000037 */
[C---:B------:R-:W-:Y:S01]  /*be20*/  FMUL R59, R68.reuse, R59 ;  /* 0x0000003b443b7220 */ /* 0x040fe20000400000 */
[----:B------:R-:W-:Y:S01]  /*be30*/  F2FP.BF16.F32.PACK_AB R41, R47, R46 ;  /* 0x0000002e2f29723e */ /* 0x000fe200000010ff */
[----:B------:R-:W-:Y:S01]  /*be40*/  FFMA R52, R71, R119, R52 ;  /* 0x0000007747347223 */ /* 0x000fe20000000034 */
[----:B------:R-:W-:Y:S01]  /*be50*/  F2FP.BF16.F32.PACK_AB R42, R45, R44 ;  /* 0x0000002c2d2a723e */ /* 0x000fe200000010ff */
[C---:B------:R-:W-:Y:S01]  /*be60*/  FMUL R56, R68.reuse, R60 ;  /* 0x0000003c44387220 */ /* 0x040fe20000400000 */
[----:B------:R-:W-:Y:S01]  /*be70*/  F2FP.BF16.F32.PACK_AB R43, R51, R50 ;  /* 0x00000032332b723e */ /* 0x000fe200000010ff */
[----:B------:R-:W-:Y:S01]  /*be80*/  FFMA R53, R71, R122, R53 ;  /* 0x0000007a47357223 */ /* 0x000fe20000000035 */
[----:B------:R-:W-:Y:S01]  /*be90*/  SHF.L.U32 R125, R129, 0x10, RZ ;  /* 0x00000010817d7819 */ /* 0x000fe200000006ff */
[C---:B------:R-:W-:Y:S01]  /*bea0*/  FMUL R57, R68.reuse, R61 ;  /* 0x0000003d44397220 */ /* 0x040fe20000400000 */
[----:B------:R-:W-:Y:S01]  /*beb0*/  FFMA R58, R71, R121, R58 ;  /* 0x00000079473a7223 */ /* 0x000fe2000000003a */
[----:B------:R1:W-:Y:S01]  /*bec0*/  STS.128 [R160+0xc400], R40 ;  /* 0x00c40028a0007388 */ /* 0x0003e20000000c00 */
[----:B------:R-:W-:Y:S01]  /*bed0*/  LOP3.LUT R128, R129, 0xffff0000, RZ, 0xc0, !PT ;  /* 0xffff000081807812 */ /* 0x000fe200078ec0ff */
[----:B------:R-:W-:Y:S01]  /*bee0*/  FMUL R62, R68, R62 ;  /* 0x0000003e443e7220 */ /* 0x000fe20000400000 */
[C---:B------:R-:W-:Y:S01]  /*bef0*/  FFMA R59, R71.reuse, R124, R59 ;  /* 0x0000007c473b7223 */ /* 0x040fe2000000003b */
[----:B------:R-:W-:Y:S01]  /*bf00*/  SHF.L.U32 R127, R130, 0x10, RZ ;  /* 0x00000010827f7819 */ /* 0x000fe200000006ff */
[----:B------:R-:W-:Y:S01]  /*bf10*/  FMUL R63, R68, R63 ;  /* 0x0000003f443f7220 */ /* 0x000fe20000400000 */
[C---:B------:R-:W-:Y:S01]  /*bf20*/  FFMA R56, R71.reuse, R123, R56 ;  /* 0x0000007b47387223 */ /* 0x040fe20000000038 */
[----:B------:R-:W-:Y:S01]  /*bf30*/  LOP3.LUT R130, R130, 0xffff0000, RZ, 0xc0, !PT ;  /* 0xffff000082827812 */ /* 0x000fe200078ec0ff */
[C---:B------:R-:W-:Y:S01]  /*bf40*/  FMUL R60, R68.reuse, R64 ;  /* 0x00000040443c7220 */ /* 0x040fe20000400000 */
[----:B------:R-:W-:Y:S01]  /*bf50*/  FFMA R57, R71, R126, R57 ;  /* 0x0000007e47397223 */ /* 0x000fe20000000039 */
[----:B------:R-:W-:Y:S01]  /*bf60*/  SHF.L.U32 R129, R131, 0x10, RZ ;  /* 0x0000001083817819 */ /* 0x000fe200000006ff */
[C---:B------:R-:W-:Y:S01]  /*bf70*/  FMUL R61, R68.reuse, R65 ;  /* 0x00000041443d7220 */ /* 0x040fe20000400000 */
[----:B------:R-:W-:Y:S01]  /*bf80*/  FFMA R62, R71, R125, R62 ;  /* 0x0000007d473e7223 */ /* 0x000fe2000000003e */
[----:B------:R-:W-:Y:S01]  /*bf90*/  LOP3.LUT R132, R131, 0xffff0000, RZ, 0xc0, !PT ;  /* 0xffff000083847812 */ /* 0x000fe200078ec0ff */
[C---:B------:R-:W-:Y:S01]  /*bfa0*/  FMUL R66, R68.reuse, R66 ;  /* 0x0000004244427220 */ /* 0x040fe20000400000 */
[----:B------:R-:W-:Y:S01]  /*bfb0*/  F2FP.BF16.F32.PACK_AB R48, R49, R48 ;  /* 0x000000303130723e */ /* 0x000fe200000010ff */
[----:B------:R-:W-:Y:S01]  /*bfc0*/  FFMA R63, R71, R128, R63 ;  /* 0x00000080473f7223 */ /* 0x000fe2000000003f */
[----:B------:R-:W-:Y:S01]  /*bfd0*/  FMUL R67, R68, R67 ;  /* 0x0000004344437220 */ /* 0x000fe20000400000 */
        /* <DEDUP_REMOVED lines=12> */
[----:B------:R-:W-:Y:S03]  /*c0a0*/  ISETP.NE.AND P0, PT, R152, RZ, PT ;  /* 0x000000ff9800720c */ /* 0x000fe60003f05270 */
[----:B------:R1:W-:Y:S01]  /*c0b0*/  STS.128 [R158+0xc400], R56 ;  /* 0x00c400389e007388 */ /* 0x0003e20000000c00 */
[----:B------:R-:W-:Y:S01]  /*c0c0*/  @!PT LDS RZ, [RZ] ;  /* 0x00000000fffff984 */ /* 0x000fe20000000800 */
[----:B------:R-:W-:Y:S01]  /*c0d0*/  @!PT LDS RZ, [RZ] ;  /* 0x00000000fffff984 */ /* 0x000fe20000000800 */
[----:B------:R-:W-:Y:S01]  /*c0e0*/  @!PT LDS RZ, [RZ] ;  /* 0x00000000fffff984 */ /* 0x000fe20000000800 */
[----:B------:R-:W-:Y:S01]  /*c0f0*/  @!PT LDS RZ, [RZ] ;  /* 0x00000000fffff984 */ /* 0x000fe20000000800 */
[----:B------:R2:W-:Y:S07]  /*c100*/  MEMBAR.ALL.CTA ;  /* 0x0000000000007992 */ /* 0x0005ee0000008000 */
[----:B--2---:R-:W2:Y:S02]  /*c110*/  FENCE.VIEW.ASYNC.S ;  /* 0x00000000000073c6 */ /* 0x004ea40000000000 */
[----:B--2---:R-:W-:Y:S06]  /*c120*/  BAR.SYNC.DEFER_BLOCKING 0x1, 0x80 ;  /* 0x0042000000007b1d */ /* 0x004fec0000010000 */
[----:B------:R-:W-:Y:S05]  /*c130*/  @P0 BRA `(.L_x_144) ;  /* 0x0000000000280947 */ /* 0x000fea0003800000 */
[----:B------:R-:W2:Y:S01]  /*c140*/  LDCU.64 UR6, c[0x0][0x348] ;  /* 0x00006900ff0677ac */ /* 0x000ea20008000a00 */
[----:B------:R-:W-:Y:S02]  /*c150*/  UIADD3 UR9, UPT, UPT, UR53, UR39, URZ ;  /* 0x0000002735097290 */ /* 0x000fe4000fffe0ff */
[----:B------:R-:W-:Y:S01]  /*c160*/  UIADD3 UR8, UPT, UPT, UR46, 0xc400, URZ ;  /* 0x0000c4002e087890 */ /* 0x000fe2000fffe0ff */
[----:B------:R-:W-:Y:S01]  /*c170*/  UMOV UR10, UR50 ;  /* 0x00000032000a7c82 */ /* 0x000fe20008000000 */
[----:B------:R-:W-:Y:S01]  /*c180*/  UMOV UR11, UR44 ;  /* 0x0000002c000b7c82 */ /* 0x000fe20008000000 */
[----:B--2---:R-:W-:Y:S04]  /*c190*/  UIADD3 UR4, UP0, UPT, UR6, 0xa80, URZ ;  /* 0x00000a8006047890 */ /* 0x004fe8000ff1e0ff */
[----:B------:R-:W-:Y:S09]  /*c1a0*/  UIADD3.X UR5, UPT, UPT, URZ, UR7, URZ, UP0, !UPT ;  /* 0x00000007ff057290 */ /* 0x000ff200087fe4ff */
[----:B------:R2:W-:Y:S01]  /*c1b0*/  UTMASTG.3D [UR8], [UR4] ;  /* 0x00000008040073b5 */ /* 0x0005e20008010000 */
[----:B------:R0:W-:Y:S01]  /*c1c0*/  UTMACMDFLUSH ;  /* 0x00000000000079b7 */ /* 0x0001e20000000000 */
[----:B--2---:R-:W-:Y:S04]  /*c1d0*/  DEPBAR.LE SB0, 0x1 ;  /* 0x000080400000791a */ /* 0x004fe80000000000 */
.L_x_144:
[----:B------:R-:W-:Y:S05]  /*c1e0*/  BSYNC.RECONVERGENT B0 ;  /* 0x0000000000007941 */ /* 0x000fea0003800200 */
.L_x_143:
[----:B------:R-:W-:Y:S01]  /*c1f0*/  BAR.SYNC.DEFER_BLOCKING 0x1, 0x80 ;  /* 0x0042000000007b1d */ /* 0x000fe20000010000 */
[----:B------:R-:W-:Y:S09]  /*c200*/  UISETP.NE.AND UP0, UPT, UR54, -0x4, UPT ;  /* 0xfffffffc3600788c */ /* 0x000ff2000bf05270 */
[----:B------:R-:W-:Y:S05]  /*c210*/  BRA.U !UP0, `(.L_x_145) ;  /* 0x0000000108247547 */ /* 0x000fea000b800000 */
[----:B------:R-:W-:Y:S01]  /*c220*/  ISETP.NE.AND P0, PT, R157, RZ, PT ;  /* 0x000000ff9d00720c */ /* 0x000fe20003f05270 */
[----:B------:R-:W-:Y:S01]  /*c230*/  IMAD.U32 R0, RZ, RZ, UR52 ;  /* 0x00000034ff007e24 */ /* 0x000fe2000f8e00ff */
[----:B------:R-:W-:Y:S04]  /*c240*/  UIADD3 UR4, UPT, UPT, UR52, 0x1, URZ ;  /* 0x0000000134047890 */ /* 0x000fe8000fffe0ff */
[----:B------:R-:W-:Y:S04]  /*c250*/  UISETP.NE.AND UP0, UPT, UR4, 0x4, UPT ;  /* 0x000000040400788c */ /* 0x000fe8000bf05270 */
[----:B------:R-:W-:Y:S03]  /*c260*/  USEL UR52, UR4, URZ, UP0 ;  /* 0x000000ff04347287 */ /* 0x000fe60008000000 */
[----:B------:R-:W-:Y:S05]  /*c270*/  @P0 LEA R0, R0, UR46, 0x3 ;  /* 0x0000002e00000c11 */ /* 0x000fea000f8e18ff */
[----:B------:R-:W-:Y:S05]  /*c280*/  @P0 VIADD R0, R0, 0x60 ;  /* 0x0000006000000836 */ /* 0x000fea0000000000 */
[----:B------:R-:W-:Y:S04]  /*c290*/  @P0 PRMT R0, R165, 0x654, R0 ;  /* 0x00000654a5000816 */ /* 0x000fe80000000000 */
[----:B------:R2:W-:Y:S03]  /*c2a0*/  @P0 SYNCS.ARRIVE.TRANS64.RED.A1T0 RZ, [R0+URZ], RZ ;  /* 0x000000ff00ff09a7 */ /* 0x0005e600081004ff */
.L_x_145:
[----:B------:R-:W-:Y:S01]  /*c2b0*/  R2UR UR6, R156 ;  /* 0x000000009c0672ca */ /* 0x000fe200000e0000 */
[----:B------:R-:W-:Y:S01]  /*c2c0*/  UIADD3 UR54, UPT, UPT, UR54, 0x4, URZ ;  /* 0x0000000436367890 */ /* 0x000fe2000fffe0ff */
[----:B------:R-:W-:Y:S01]  /*c2d0*/  R2UR UR5, R141 ;  /* 0x000000008d0572ca */ /* 0x000fe200000e0000 */
[----:B------:R-:W-:Y:S01]  /*c2e0*/  ULOP3.LUT UR38, UR38, 0x1, URZ, 0x3c, !UPT ;  /* 0x0000000126267892 */ /* 0x000fe2000f8e3cff */
[----:B------:R-:W-:Y:S01]  /*c2f0*/  R2UR UR4, R142 ;  /* 0x000000008e0472ca */ /* 0x000fe200000e0000 */
[----:B------:R-:W-:Y:S01]  /*c300*/  UMOV UR44, UR63 ;  /* 0x0000003f002c7c82 */ /* 0x000fe20008000000 */
[C---:B------:R-:W-:Y:S04]  /*c310*/  ISETP.NE.AND P0, PT, R146.reuse, 0x2, PT ;  /* 0x000000029200780c */ /* 0x040fe80003f05270 */
[----:B------:R-:W-:Y:S02]  /*c320*/  SEL R3, RZ, 0x1, P0 ;  /* 0x00000001ff037807 */ /* 0x000fe40000000000 */
[----:B------:R-:W-:Y:S01]  /*c330*/  SEL R146, R146, RZ, P0 ;  /* 0x000000ff92927207 */ /* 0x000fe20000000000 */
[----:B------:R-:W-:Y:S01]  /*c340*/  UISETP.NE.AND UP0, UPT, UR6, URZ, UPT ;  /* 0x000000ff0600728c */ /* 0x000fe2000bf05270 */
[----:B------:R-:W-:Y:S01]  /*c350*/  LOP3.LUT R148, R148, R3, RZ, 0x3c, !PT ;  /* 0x0000000394947212 */ /* 0x000fe200078e3cff */
[----:B------:R-:W-:Y:S02]  /*c360*/  UIADD3 UR16, UPT, UPT, UR36, UR5, URZ ;  /* 0x0000000524107290 */ /* 0x000fe4000fffe0ff */
[----:B------:R-:W-:Y:S05]  /*c370*/  UIADD3 UR20, UPT, UPT, UR37, UR4, URZ ;  /* 0x0000000425147290 */ /* 0x000fea000fffe0ff */
[----:B------:R-:W-:Y:S07]  /*c380*/  BRA.U UP0, `(.L_x_146) ;  /* 0xffffff9d00887547 */ /* 0x000fee000b83ffff */
[----:B------:R-:W3:Y:S01]  /*c390*/  S2UR UR4, SR_CgaCtaId ;  /* 0x00000000000479c3 */ /* 0x000ee20000008800 */
[----:B------:R-:W-:-:S13]  /*c3a0*/  R2UR UR5, R143 ;  /* 0x000000008f0572ca */ /* 0x000fda00000e0000 */
[----:B------:R-:W-:Y:S02]  /*c3b0*/  UISETP.NE.AND UP0, UPT, UR5, URZ, UPT ;  /* 0x000000ff0500728c */ /* 0x000fe4000bf05270 */
[----:B---3--:R-:W-:Y:S02]  /*c3c0*/  ULOP3.LUT UR5, UR4, 0x1, URZ, 0x3c, !UPT ;  /* 0x0000000104057892 */ /* 0x008fe4000f8e3cff */
[----:B------:R-:W-:-:S04]  /*c3d0*/  UIADD3 UR4, UPT, UPT, UR46, 0xe0, URZ ;  /* 0x000000e02e047890 */ /* 0x000fc8000fffe0ff */
[----:B------:R-:W-:-:S09]  /*c3e0*/  UPRMT UR4, UR5, 0x654, UR4 ;  /* 0x0000065405047896 */ /* 0x000fd20008000004 */
[----:B------:R-:W-:Y:S01]  /*c3f0*/  SYNCS.ARRIVE.TRANS64.RED.A1T0 RZ, [UR4], RZ ;  /* 0x000000ffffff79a7 */ /* 0x000fe20008100404 */
[----:B------:R-:W-:Y:S01]  /*c400*/  SYNCS.ARRIVE.TRANS64.A1T0 RZ, [UR46+0xe0], RZ ;  /* 0x0000e0ffffff79a7 */ /* 0x000fe2000810002e */
[----:B------:R-:W-:Y:S05]  /*c410*/  BRA.U !UP0, `(.L_x_147) ;  /* 0x0000000108487547 */ /* 0x000fea000b800000 */
[----:B------:R-:W3:Y:S02]  /*c420*/  LDCU.64 UR4, c[0x0][0xc90] ;  /* 0x00019200ff0477ac */ /* 0x000ee40008000a00 */
[----:B---3--:R-:W-:-:S04]  /*c430*/  UISETP.NE.U32.AND UP0, UPT, UR4, URZ, UPT ;  /* 0x000000ff0400728c */ /* 0x008fc8000bf05070 */
[----:B------:R-:W-:-:S09]  /*c440*/  UISETP.NE.AND.EX UP0, UPT, UR5, URZ, UPT, UP0 ;  /* 0x000000ff0500728c */ /* 0x000fd2000bf05300 */
[----:B------:R-:W-:Y:S05]  /*c450*/  BRA.U UP0, `(.L_x_148) ;  /* 0x00000001000c7547 */ /* 0x000fea000b800000 */
[----:B------:R-:W-:-:S13]  /*c460*/  FSETP.NEU.AND P0, PT, R71, RZ, PT ;  /* 0x000000ff4700720b */ /* 0x000fda0003f0d000 */
[----:B------:R-:W-:Y:S05]  /*c470*/  @!P0 EXIT ;  /* 0x000000000000894d */ /* 0x000fea0003800000 */
[----:B------:R-:W-:Y:S05]  /*c480*/  BRA `(.L_x_147) ;  /* 0x00000000002c7947 */ /* 0x000fea0003800000 */
.L_x_148:
[----:B------:R-:W-:Y:S01]  /*c490*/  ISETP.NE.AND P0, PT, R145, RZ, PT ;  /* 0x000000ff9100720c */ /* 0x000fe20003f05270 */
[----:B------:R-:W-:-:S12]  /*c4a0*/  BSSY.RECONVERGENT B0, `(.L_x_147) ;  /* 0x0000009000007945 */ /* 0x000fd80003800200 */
[----:B------:R-:W-:Y:S05]  /*c4b0*/  @P0 BRA `(.L_x_149) ;  /* 0x0000000000140947 */ /* 0x000fea0003800000 */
[----:B------:R-:W3:Y:S02]  /*c4c0*/  LDCU.64 UR4, c[0x0][0xc88] ;  /* 0x00019100ff0477ac */ /* 0x000ee40008000a00 */
[----:B---3--:R-:W-:-:S04]  /*c4d0*/  ISETP.NE.U32.AND P0, PT, RZ, UR4, PT ;  /* 0x00000004ff007c0c */ /* 0x008fc8000bf05070 */
[----:B------:R-:W-:-:S13]  /*c4e0*/  ISETP.NE.AND.EX P0, PT, RZ, UR5, PT, P0 ;  /* 0x00000005ff007c0c */ /* 0x000fda000bf05300 */
[----:B------:R-:W-:Y:S05]  /*c4f0*/  @!P0 EXIT ;  /* 0x000000000000894d */ /* 0x000fea0003800000 */
[----:B------:R-:W-:Y:S05]  /*c500*/  BRA `(.L_x_150) ;  /* 0x0000000000087947 */ /* 0x000fea0003800000 */
.L_x_149:
[----:B------:R-:W-:-:S13]  /*c510*/  FSETP.NEU.AND P0, PT, R71, RZ, PT ;  /* 0x000000ff4700720b */ /* 0x000fda0003f0d000 */
[----:B------:R-:W-:Y:S05]  /*c520*/  @!P0 EXIT ;  /* 0x000000000000894d */ /* 0x000fea0003800000 */
.L_x_150:
[----:B------:R-:W-:Y:S05]  /*c530*/  BSYNC.RECONVERGENT B0 ;  /* 0x0000000000007941 */ /* 0x000fea0003800200 */
.L_x_147:
[----:B------:R-:W3:Y:S01]  /*c540*/  S2UR UR5, SR_CgaCtaId ;  /* 0x00000000000579c3 */ /* 0x000ee20000008800 */
[----:B------:R-:W-:Y:S01]  /*c550*/  ULEA UR4, UR52, UR46, 0x3 ;  /* 0x0000002e34047291 */ /* 0x000fe2000f8e18ff */
[----:B------:R-:W-:-:S04]  /*c560*/  DEPBAR.LE SB0, 0x0 ;  /* 0x000080000000791a */ /* 0x000fc80000000000 */
[----:B------:R-:W-:-:S04]  /*c570*/  UIADD3 UR4, UPT, UPT, UR4, 0x60, URZ ;  /* 0x0000006004047890 */ /* 0x000fc8000fffe0ff */
[----:B---3--:R-:W-:-:S09]  /*c580*/  UPRMT UR4, UR5, 0x654, UR4 ;  /* 0x0000065405047896 */ /* 0x008fd20008000004 */
[----:B------:R-:W-:Y:S01]  /*c590*/  SYNCS.ARRIVE.TRANS64.RED.A1T0 RZ, [UR4], RZ ;  /* 0x000000ffffff79a7 */ /* 0x000fe20008100404 */
[----:B------:R-:W-:Y:S05]  /*c5a0*/  EXIT ;  /* 0x000000000000794d */ /* 0x000fea0003800000 */
.L_x_24:
[----:B--2---:R2:W3:Y:S02]  /*c5b0*/  SYNCS.PHASECHK.TRANS64.TRYWAIT P0, [R0+URZ+0xd0], R3 ;  /* 0x0000d003000075a7 */ /* 0x0044e400080011ff */
[----:B---3--:R-:W-:Y:S05]  /*c5c0*/  @!P0 NANOSLEEP.SYNCS 0x989680 ;  /* 0x009896800000895d */ /* 0x008fea0003900000 */
[----:B------:R-:W3:Y:S02]  /*c5d0*/  @!P0 SYNCS.PHASECHK.TRANS64 P0, [R0+URZ+0xd0], R3 ;  /* 0x0000d003000085a7 */ /* 0x000ee400080010ff */
[----:B---3--:R-:W-:Y:S05]  /*c5e0*/  @!P0 BRA `(.L_x_24) ;  /* 0xfffffffc00f08947 */ /* 0x008fea000383ffff */
[----:B------:R-:W-:Y:S05]  /*c5f0*/  BRA `(.L_x_151) ;  /* 0xffffff5400707947 */ /* 0x000fea000383ffff */
.L_x_27:
[----:B--2---:R-:W-:-:S07]  /*c600*/  MOV R0, UR5 ;  /* 0x0000000500007c02 */ /* 0x004fce0008000f00 */
.L_x_152:
[----:B--2---:R2:W3:Y:S02]  /*c610*/  SYNCS.PHASECHK.TRANS64.TRYWAIT P0, [R0+URZ+0x20], R3 ;  /* 0x00002003000075a7 */ /* 0x0044e400080011ff */
[----:B---3--:R-:W-:Y:S05]  /*c620*/  @!P0 NANOSLEEP.SYNCS 0x989680 ;  /* 0x009896800000895d */ /* 0x008fea0003900000 */
[----:B------:R-:W3:Y:S02]  /*c630*/  @!P0 SYNCS.PHASECHK.TRANS64 P0, [R0+URZ+0x20], R3 ;  /* 0x00002003000085a7 */ /* 0x000ee400080010ff */
[----:B---3--:R-:W-:Y:S05]  /*c640*/  @!P0 BRA `(.L_x_152) ;  /* 0xfffffffc00f08947 */ /* 0x008fea000383ffff */
[----:B------:R-:W-:Y:S05]  /*c650*/  BRA `(.L_x_26) ;  /* 0xffffff5400d07947 */ /* 0x000fea000383ffff */
.L_x_36:
[----:B-1----:R-:W-:-:S07]  /*c660*/  MOV R0, UR6 ;  /* 0x0000000600007c02 */ /* 0x002fce0008000f00 */
.L_x_153:
[----:B-1----:R1:W2:Y:S02]  /*c670*/  SYNCS.PHASECHK.TRANS64.TRYWAIT P0, [R0+URZ+0x20], R3 ;  /* 0x00002003000075a7 */ /* 0x0022a400080011ff */
[----:B--2---:R-:W-:Y:S05]  /*c680*/  @!P0 NANOSLEEP.SYNCS 0x989680 ;  /* 0x009896800000895d */ /* 0x004fea0003900000 */
[----:B------:R-:W2:Y:S02]  /*c690*/  @!P0 SYNCS.PHASECHK.TRANS64 P0, [R0+URZ+0x20], R3 ;  /* 0x00002003000085a7 */ /* 0x000ea400080010ff */
[----:B--2---:R-:W-:Y:S05]  /*c6a0*/  @!P0 BRA `(.L_x_153) ;  /* 0xfffffffc00f08947 */ /* 0x004fea000383ffff */
[----:B------:R-:W-:Y:S05]  /*c6b0*/  BRA `(.L_x_35) ;  /* 0xffffff5800ec7947 */ /* 0x000fea000383ffff */
.L_x_43:
[----:B-1----:R1:W4:Y:S02]  /*c6c0*/  SYNCS.PHASECHK.TRANS64.TRYWAIT P0, [R3+URZ+0x90], R0 ;  /* 0x00009000030075a7 */ /* 0x00232400080011ff */
[----:B----4-:R-:W-:Y:S05]  /*c6d0*/  @!P0 NANOSLEEP.SYNCS 0x989680 ;  /* 0x009896800000895d */ /* 0x010fea0003900000 */
[----:B------:R-:W4:Y:S02]  /*c6e0*/  @!P0 SYNCS.PHASECHK.TRANS64 P0, [R3+URZ+0x90], R0 ;  /* 0x00009000030085a7 */ /* 0x000f2400080010ff */
[----:B----4-:R-:W-:Y:S05]  /*c6f0*/  @!P0 BRA `(.L_x_43) ;  /* 0xfffffffc00f08947 */ /* 0x010fea000383ffff */
[----:B------:R-:W-:Y:S05]  /*c700*/  BRA `(.L_x_154) ;  /* 0xffffff5c00e47947 */ /* 0x000fea000383ffff */
.L_x_47:
[----:B-1----:R-:W-:-:S07]  /*c710*/  MOV R0, UR4 ;  /* 0x0000000400007c02 */ /* 0x002fce0008000f00 */
.L_x_155:
[----:B-1----:R1:W2:Y:S02]  /*c720*/  SYNCS.PHASECHK.TRANS64.TRYWAIT P0, [R0+URZ], R3 ;  /* 0x00000003000075a7 */ /* 0x0022a400080011ff */
[----:B--2---:R-:W-:Y:S05]  /*c730*/  @!P0 NANOSLEEP.SYNCS 0x989680 ;  /* 0x009896800000895d */ /* 0x004fea0003900000 */
[----:B------:R-:W2:Y:S02]  /*c740*/  @!P0 SYNCS.PHASECHK.TRANS64 P0, [R0+URZ], R3 ;  /* 0x00000003000085a7 */ /* 0x000ea400080010ff */
[----:B--2---:R-:W-:Y:S05]  /*c750*/  @!P0 BRA `(.L_x_155) ;  /* 0xfffffffc00f08947 */ /* 0x004fea000383ffff */
[----:B------:R-:W-:Y:S05]  /*c760*/  BRA `(.L_x_156) ;  /* 0xffffff6400907947 */ /* 0x000fea000383ffff */
.L_x_48:
[----:B------:R-:W-:-:S07]  /*c770*/  MOV R0, UR5 ;  /* 0x0000000500007c02 */ /* 0x000fce0008000f00 */
.L_x_157:
[----:B-1----:R1:W2:Y:S02]  /*c780*/  SYNCS.PHASECHK.TRANS64.TRYWAIT P0, [R0+URZ], R3 ;  /* 0x00000003000075a7 */ /* 0x0022a400080011ff */
[----:B--2---:R-:W-:Y:S05]  /*c790*/  @!P0 NANOSLEEP.SYNCS 0x989680 ;  /* 0x009896800000895d */ /* 0x004fea0003900000 */
[----:B------:R-:W2:Y:S02]  /*c7a0*/  @!P0 SYNCS.PHASECHK.TRANS64 P0, [R0+URZ], R3 ;  /* 0x00000003000085a7 */ /* 0x000ea400080010ff */
[----:B--2---:R-:W-:Y:S05]  /*c7b0*/  @!P0 BRA `(.L_x_157) ;  /* 0xfffffffc00f08947 */ /* 0x004fea000383ffff */
[----:B------:R-:W-:Y:S05]  /*c7c0*/  BRA `(.L_x_158) ;  /* 0xffffff64009c7947 */ /* 0x000fea000383ffff */
.L_x_49:
[----:B------:R-:W-:-:S07]  /*c7d0*/  MOV R0, UR5 ;  /* 0x0000000500007c02 */ /* 0x000fce0008000f00 */
.L_x_159:
[----:B-1----:R1:W2:Y:S02]  /*c7e0*/  SYNCS.PHASECHK.TRANS64.TRYWAIT P0, [R0+URZ], R3 ;  /* 0x00000003000075a7 */ /* 0x0022a400080011ff */
[----:B--2---:R-:W-:Y:S05]  /*c7f0*/  @!P0 NANOSLEEP.SYNCS 0x989680 ;  /* 0x009896800000895d */ /* 0x004fea0003900000 */
[----:B------:R-:W2:Y:S02]  /*c800*/  @!P0 SYNCS.PHASECHK.TRANS64 P0, [R0+URZ], R3 ;  /* 0x00000003000085a7 */ /* 0x000ea400080010ff */
[----:B--2---:R-:W-:Y:S05]  /*c810*/  @!P0 BRA `(.L_x_159) ;  /* 0xfffffffc00f08947 */ /* 0x004fea000383ffff */
[----:B------:R-:W-:Y:S05]  /*c820*/  BRA `(.L_x_160) ;  /* 0xffffff6400a87947 */ /* 0x000fea000383ffff */
.L_x_52:
[----:B-1----:R1:W2:Y:S02]  /*c830*/  SYNCS.PHASECHK.TRANS64.TRYWAIT P0, [R0+URZ+0xc0], R5 ;  /* 0x0000c005000075a7 */ /* 0x0022a400080011ff */
[----:B--2---:R-:W-:Y:S05]  /*c840*/  @!P0 NANOSLEEP.SYNCS 0x989680 ;  /* 0x009896800000895d */ /* 0x004fea0003900000 */
[----:B------:R-:W2:Y:S02]  /*c850*/  @!P0 SYNCS.PHASECHK.TRANS64 P0, [R0+URZ+0xc0], R5 ;  /* 0x0000c005000085a7 */ /* 0x000ea400080010ff */
[----:B--2---:R-:W-:Y:S05]  /*c860*/  @!P0 BRA `(.L_x_52) ;  /* 0xfffffffc00f08947 */ /* 0x004fea000383ffff */
[----:B------:R-:W-:Y:S05]  /*c870*/  BRA `(.L_x_161) ;  /* 0xffffff68000c7947 */ /* 0x000fea000383ffff */
.L_x_53:
[----:B------:R-:W-:-:S07]  /*c880*/  MOV R0, UR4 ;  /* 0x0000000400007c02 */ /* 0x000fce0008000f00 */
.L_x_162:
[----:B-1----:R1:W2:Y:S02]  /*c890*/  SYNCS.PHASECHK.TRANS64.TRYWAIT P0, [R0+URZ+0xa0], R7 ;  /* 0x0000a007000075a7 */ /* 0x0022a400080011ff */
[----:B--2---:R-:W-:Y:S05]  /*c8a0*/  @!P0 NANOSLEEP.SYNCS 0x989680 ;  /* 0x009896800000895d */ /* 0x004fea0003900000 */
[----:B------:R-:W2:Y:S02]  /*c8b0*/  @!P0 SYNCS.PHASECHK.TRANS64 P0, [R0+URZ+0xa0], R7 ;  /* 0x0000a007000085a7 */ /* 0x000ea400080010ff */
[----:B--2---:R-:W-:Y:S05]  /*c8c0*/  @!P0 BRA `(.L_x_162) ;  /* 0xfffffffc00f08947 */ /* 0x004fea000383ffff */
[----:B------:R-:W-:Y:S05]  /*c8d0*/  BRA `(.L_x_163) ;  /* 0xffffff68001c7947 */ /* 0x000fea000383ffff */
.L_x_54:
[----:B-1----:R1:W2:Y:S02]  /*c8e0*/  SYNCS.PHASECHK.TRANS64.TRYWAIT P1, [R0+URZ+0x90], R5 ;  /* 0x00009005000075a7 */ /* 0x0022a400080211ff */
[----:B--2---:R-:W-:Y:S05]  /*c8f0*/  @!P1 NANOSLEEP.SYNCS 0x989680 ;  /* 0x009896800000995d */ /* 0x004fea0003900000 */
[----:B------:R-:W2:Y:S02]  /*c900*/  @!P1 SYNCS.PHASECHK.TRANS64 P1, [R0+URZ+0x90], R5 ;  /* 0x00009005000095a7 */ /* 0x000ea400080210ff */
[----:B--2---:R-:W-:Y:S05]  /*c910*/  @!P1 BRA `(.L_x_54) ;  /* 0xfffffffc00f09947 */ /* 0x004fea000383ffff */
[----:B------:R-:W-:Y:S05]  /*c920*/  BRA `(.L_x_164) ;  /* 0xffffff68004c7947 */ /* 0x000fea000383ffff */
.L_x_57:
[----:B------:R-:W-:-:S07]  /*c930*/  MOV R0, UR4 ;  /* 0x0000000400007c02 */ /* 0x000fce0008000f00 */
.L_x_165:
[----:B-1----:R1:W2:Y:S02]  /*c940*/  SYNCS.PHASECHK.TRANS64.TRYWAIT P0, [R0+URZ+0xa0], R3 ;  /* 0x0000a003000075a7 */ /* 0x0022a400080011ff */
[----:B--2---:R-:W-:Y:S05]  /*c950*/  @!P0 NANOSLEEP.SYNCS 0x989680 ;  /* 0x009896800000895d */ /* 0x004fea0003900000 */
[----:B------:R-:W2:Y:S02]  /*c960*/  @!P0 SYNCS.PHASECHK.TRANS64 P0, [R0+URZ+0xa0], R3 ;  /* 0x0000a003000085a7 */ /* 0x000ea400080010ff */
[----:B--2---:R-:W-:Y:S05]  /*c970*/  @!P0 BRA `(.L_x_165) ;  /* 0xfffffffc00f08947 */ /* 0x004fea000383ffff */
[----:B------:R-:W-:Y:S05]  /*c980*/  BRA `(.L_x_56) ;  /* 0xffffff6800a07947 */ /* 0x000fea000383ffff */
.L_x_66:
[----:B-1----:R-:W-:-:S04]  /*c990*/  MOV R5, UR5 ;  /* 0x0000000500057c02 */ /* 0x002fc80008000f00 */
[----:B------:R1:W2:Y:S03]  /*c9a0*/  SYNCS.PHASECHK.TRANS64.TRYWAIT P0, [R5+URZ+0x8], R6 ;  /* 0x00000806050075a7 */ /* 0x0002a600080011ff */
[----:B--2---:R-:W-:Y:S05]  /*c9b0*/  @!P0 NANOSLEEP.SYNCS 0x989680 ;  /* 0x009896800000895d */ /* 0x004fea0003900000 */
[----:B------:R-:W2:Y:S02]  /*c9c0*/  @!P0 SYNCS.PHASECHK.TRANS64 P0, [R5+URZ+0x8], R6 ;  /* 0x00000806050085a7 */ /* 0x000ea400080010ff */
[----:B--2---:R-:W-:Y:S05]  /*c9d0*/  @!P0 BRA `(.L_x_66) ;  /* 0xfffffffc00ec8947 */ /* 0x004fea000383ffff */
[----:B------:R-:W-:Y:S05]  /*c9e0*/  BRA `(.L_x_65) ;  /* 0xffffff6c00607947 */ /* 0x000fea000383ffff */
.L_x_68:
[----:B------:R-:W-:Y:S01]  /*c9f0*/  BSSY B0, `(.L_x_166) ;  /* 0x0000006000007945 */ /* 0x000fe20003800000 */
[----:B------:R-:W-:-:S07]  /*ca00*/  MOV R15, 0xffffffff ;  /* 0xffffffff000f7802 */ /* 0x000fce0000000f00 */
[----:B-1---5:R-:W-:Y:S05]  /*ca10*/  WARPSYNC.COLLECTIVE R15, `(.L_x_167) ;  /* 0x000000000f0c7348 */ /* 0x022fea0003c00000 */
[----:B------:R-:W-:Y:S02]  /*ca20*/  ELECT P6, UR79, PT ;  /* 0x00000000004f782f */ /* 0x000fe400038c0000 */
[----:B------:R-:W-:Y:S01]  /*ca30*/  MOV R14, UR79 ;  /* 0x0000004f000e7c02 */ /* 0x000fe20008000f00 */
[----:B-1---5:R-:W-:Y:S10]  /*ca40*/  ENDCOLLECTIVE ;  /* 0x000000000000791b */ /* 0x022ff40003800000 */
.L_x_167:
[----:B------:R-:W-:Y:S05]  /*ca50*/  BSYNC B0 ;  /* 0x0000000000007941 */ /* 0x000fea0003800000 */
.L_x_166:
[----:B------:R-:W-:Y:S05]  /*ca60*/  BRA `(.L_x_168) ;  /* 0xffffff6c00907947 */ /* 0x000fea000383ffff */
.L_x_70:
[----:B-1----:R-:W-:-:S04]  /*ca70*/  MOV R3, UR5 ;  /* 0x0000000500037c02 */ /* 0x002fc80008000f00 */
[----:B------:R1:W2:Y:S03]  /*ca80*/  SYNCS.PHASECHK.TRANS64.TRYWAIT P0, [R3+URZ+0x8], R4 ;  /* 0x00000804030075a7 */ /* 0x0002a600080011ff */
[----:B--2---:R-:W-:Y:S05]  /*ca90*/  @!P0 NANOSLEEP.SYNCS 0x989680 ;  /* 0x009896800000895d */ /* 0x004fea0003900000 */
[----:B------:R-:W2:Y:S02]  /*caa0*/  @!P0 SYNCS.PHASECHK.TRANS64 P0, [R3+URZ+0x8], R4 ;  /* 0x00000804030085a7 */ /* 0x000ea400080010ff */
[----:B--2---:R-:W-:Y:S05]  /*cab0*/  @!P0 BRA `(.L_x_70) ;  /* 0xfffffffc00ec8947 */ /* 0x004fea000383ffff */
[----:B------:R-:W-:Y:S05]  /*cac0*/  BRA `(.L_x_69) ;  /* 0xffffff6c00947947 */ /* 0x000fea000383ffff */
.L_x_71:
[----:B-1----:R1:W2:Y:S02]  /*cad0*/  SYNCS.PHASECHK.TRANS64.TRYWAIT P0, [R0+URZ+0x90], R5 ;  /* 0x00009005000075a7 */ /* 0x0022a400080011ff */
[----:B--2---:R-:W-:Y:S05]  /*cae0*/  @!P0 NANOSLEEP.SYNCS 0x989680 ;  /* 0x009896800000895d */ /* 0x004fea0003900000 */
[----:B------:R-:W2:Y:S02]  /*caf0*/  @!P0 SYNCS.PHASECHK.TRANS64 P0, [R0+URZ+0x90], R5 ;  /* 0x00009005000085a7 */ /* 0x000ea400080010ff */
[----:B--2---:R-:W-:Y:S05]  /*cb00*/  @!P0 BRA `(.L_x_71) ;  /* 0xfffffffc00f08947 */ /* 0x004fea000383ffff */
[----:B------:R-:W-:Y:S05]  /*cb10*/  BRA `(.L_x_169) ;  /* 0xffffff7400307947 */ /* 0x000fea000383ffff */
.L_x_75:
[----:B------:R-:W-:-:S07]  /*cb20*/  MOV R0, UR5 ;  /* 0x0000000500007c02 */ /* 0x000fce0008000f00 */
.L_x_170:
[----:B-1----:R1:W2:Y:S02]  /*cb30*/  SYNCS.PHASECHK.TRANS64.TRYWAIT P0, [R0+URZ], R5 ;  /* 0x00000005000075a7 */ /* 0x0022a400080011ff */
[----:B--2---:R-:W-:Y:S05]  /*cb40*/  @!P0 NANOSLEEP.SYNCS 0x989680 ;  /* 0x009896800000895d */ /* 0x004fea0003900000 */
[----:B------:R-:W2:Y:S02]  /*cb50*/  @!P0 SYNCS.PHASECHK.TRANS64 P0, [R0+URZ], R5 ;  /* 0x00000005000085a7 */ /* 0x000ea400080010ff */
[----:B--2---:R-:W-:Y:S05]  /*cb60*/  @!P0 BRA `(.L_x_170) ;  /* 0xfffffffc00f08947 */ /* 0x004fea000383ffff */
[----:B------:R-:W-:Y:S05]  /*cb70*/  BRA `(.L_x_74) ;  /* 0xffffff7400887947 */ /* 0x000fea000383ffff */
.L_x_76:
[----:B------:R-:W-:-:S07]  /*cb80*/  MOV R0, UR33 ;  /* 0x0000002100007c02 */ /* 0x000fce0008000f00 */
.L_x_171:
[----:B-1----:R1:W2:Y:S02]  /*cb90*/  SYNCS.PHASECHK.TRANS64.TRYWAIT P0, [R0+URZ+0xb8], R5 ;  /* 0x0000b805000075a7 */ /* 0x0022a400080011ff */
[----:B--2---:R-:W-:Y:S05]  /*cba0*/  @!P0 NANOSLEEP.SYNCS 0x989680 ;  /* 0x009896800000895d */ /* 0x004fea0003900000 */
[----:B------:R-:W2:Y:S02]  /*cbb0*/  @!P0 SYNCS.PHASECHK.TRANS64 P0, [R0+URZ+0xb8], R5 ;  /* 0x0000b805000085a7 */ /* 0x000ea400080010ff */
[----:B--2---:R-:W-:Y:S05]  /*cbc0*/  @!P0 BRA `(.L_x_171) ;  /* 0xfffffffc00f08947 */ /* 0x004fea000383ffff */
[----:B------:R-:W-:Y:S05]  /*cbd0*/  BRA `(.L_x_172) ;  /* 0xffffff7400d87947 */ /* 0x000fea000383ffff */
.L_x_79:
[----:B------:R-:W-:Y:S07]  /*cbe0*/  MOV R0, UR7 ;  /* 0x0000000700007c02 */ /* 0x000fee0008000f00 */
.L_x_173:
[----:B-1----:R1:W2:Y:S02]  /*cbf0*/  SYNCS.PHASECHK.TRANS64.TRYWAIT P0, [R0+URZ], R5 ;  /* 0x00000005000075a7 */ /* 0x0022a400080011ff */
[----:B--2---:R-:W-:Y:S05]  /*cc00*/  @!P0 NANOSLEEP.SYNCS 0x989680 ;  /* 0x009896800000895d */ /* 0x004fea0003900000 */
[----:B------:R-:W2:Y:S02]  /*cc10*/  @!P0 SYNCS.PHASECHK.TRANS64 P0, [R0+URZ], R5 ;  /* 0x00000005000085a7 */ /* 0x000ea400080010ff */
[----:B--2---:R-:W-:Y:S05]  /*cc20*/  @!P0 BRA `(.L_x_173) ;  /* 0xfffffffc00f08947 */ /* 0x004fea000383ffff */
[----:B------:R-:W-:Y:S05]  /*cc30*/  BRA `(.L_x_78) ;  /* 0xffffff7800507947 */ /* 0x000fea000383ffff */
.L_x_82:
[----:B------:R-:W-:-:S07]  /*cc40*/  MOV R0, UR33 ;  /* 0x0000002100007c02 */ /* 0x000fce0008000f00 */
.L_x_174:
[----:B-1----:R1:W3:Y:S02]  /*cc50*/  SYNCS.PHASECHK.TRANS64.TRYWAIT P0, [R0+URZ+0xe0], R3 ;  /* 0x0000e003000075a7 */ /* 0x0022e400080011ff */
[----:B---3--:R-:W-:Y:S05]  /*cc60*/  @!P0 NANOSLEEP.SYNCS 0x989680 ;  /* 0x009896800000895d */ /* 0x008fea0003900000 */
[----:B------:R-:W3:Y:S02]  /*cc70*/  @!P0 SYNCS.PHASECHK.TRANS64 P0, [R0+URZ+0xe0], R3 ;  /* 0x0000e003000085a7 */ /* 0x000ee400080010ff */
[----:B---3--:R-:W-:Y:S05]  /*cc80*/  @!P0 BRA `(.L_x_174) ;  /* 0xfffffffc00f08947 */ /* 0x008fea000383ffff */
[----:B------:R-:W-:Y:S05]  /*cc90*/  BRA `(.L_x_175) ;  /* 0xffffff7c00547947 */ /* 0x000fea000383ffff */
.L_x_87:
[----:B-1----:R1:W2:Y:S02]  /*cca0*/  SYNCS.PHASECHK.TRANS64.TRYWAIT P0, [R12+URZ+0x90], R9 ;  /* 0x000090090c0075a7 */ /* 0x0022a400080011ff */
[----:B--2---:R-:W-:Y:S05]  /*ccb0*/  @!P0 NANOSLEEP.SYNCS 0x989680 ;  /* 0x009896800000895d */ /* 0x004fea0003900000 */
[----:B------:R-:W2:Y:S02]  /*ccc0*/  @!P0 SYNCS.PHASECHK.TRANS64 P0, [R12+URZ+0x90], R9 ;  /* 0x000090090c0085a7 */ /* 0x000ea400080010ff */
[----:B--2---:R-:W-:Y:S05]  /*ccd0*/  @!P0 BRA `(.L_x_87) ;  /* 0xfffffffc00f08947 */ /* 0x004fea000383ffff */
[----:B------:R-:W-:Y:S05]  /*cce0*/  BRA `(.L_x_176) ;  /* 0xffffff8000887947 */ /* 0x000fea000383ffff */
.L_x_90:
[----:B------:R-:W-:Y:S07]  /*ccf0*/  MOV R0, UR21 ;  /* 0x0000001500007c02 */ /* 0x000fee0008000f00 */
.L_x_177:
[----:B-1----:R1:W2:Y:S02]  /*cd00*/  SYNCS.PHASECHK.TRANS64.TRYWAIT P2, [R0+URZ+0x88], R11 ;  /* 0x0000880b000075a7 */ /* 0x0022a400080411ff */
[----:B--2---:R-:W-:Y:S05]  /*cd10*/  @!P2 NANOSLEEP.SYNCS 0x989680 ;  /* 0x009896800000a95d */ /* 0x004fea0003900000 */
[----:B------:R-:W2:Y:S02]  /*cd20*/  @!P2 SYNCS.PHASECHK.TRANS64 P2, [R0+URZ+0x88], R11 ;  /* 0x0000880b0000a5a7 */ /* 0x000ea400080410ff */
[----:B--2---:R-:W-:Y:S05]  /*cd30*/  @!P2 BRA `(.L_x_177) ;  /* 0xfffffffc00f0a947 */ /* 0x004fea000383ffff */
[----:B------:R-:W-:Y:S05]  /*cd40*/  BRA `(.L_x_89) ;  /* 0xffffff8400f07947 */ /* 0x000fea000383ffff */
.L_x_93:
[----:B-1----:R-:W-:Y:S07]  /*cd50*/  MOV R0, UR21 ;  /* 0x0000001500007c02 */ /* 0x002fee0008000f00 */
.L_x_178:
[----:B-1----:R1:W2:Y:S02]  /*cd60*/  SYNCS.PHASECHK.TRANS64.TRYWAIT P0, [R0+URZ+0x60], R9 ;  /* 0x00006009000075a7 */ /* 0x0022a400080011ff */
[----:B--2---:R-:W-:Y:S05]  /*cd70*/  @!P0 NANOSLEEP.SYNCS 0x989680 ;  /* 0x009896800000895d */ /* 0x004fea0003900000 */
[----:B------:R-:W2:Y:S02]  /*cd80*/  @!P0 SYNCS.PHASECHK.TRANS64 P0, [R0+URZ+0x60], R9 ;  /* 0x00006009000085a7 */ /* 0x000ea400080010ff */
[----:B--2---:R-:W-:Y:S05]  /*cd90*/  @!P0 BRA `(.L_x_178) ;  /* 0xfffffffc00f08947 */ /* 0x004fea000383ffff */
[----:B------:R-:W-:Y:S05]  /*cda0*/  BRA `(.L_x_179) ;  /* 0xffffff8800507947 */ /* 0x000fea000383ffff */
.L_x_94:
[----:B------:R-:W-:Y:S07]  /*cdb0*/  MOV R0, UR21 ;  /* 0x0000001500007c02 */ /* 0x000fee0008000f00 */
.L_x_180:
[----:B-1----:R1:W2:Y:S02]  /*cdc0*/  SYNCS.PHASECHK.TRANS64.TRYWAIT P0, [R0+URZ+0x68], R9 ;  /* 0x00006809000075a7 */ /* 0x0022a400080011ff */
[----:B--2---:R-:W-:Y:S05]  /*cdd0*/  @!P0 NANOSLEEP.SYNCS 0x989680 ;  /* 0x009896800000895d */ /* 0x004fea0003900000 */
[----:B------:R-:W2:Y:S02]  /*cde0*/  @!P0 SYNCS.PHASECHK.TRANS64 P0, [R0+URZ+0x68], R9 ;  /* 0x00006809000085a7 */ /* 0x000ea400080010ff */
[----:B--2---:R-:W-:Y:S05]  /*cdf0*/  @!P0 BRA `(.L_x_180) ;  /* 0xfffffffc00f08947 */ /* 0x004fea000383ffff */
[----:B------:R-:W-:Y:S05]  /*ce00*/  BRA `(.L_x_181) ;  /* 0xffffff8800a47947 */ /* 0x000fea000383ffff */
.L_x_95:
[----:B------:R-:W-:Y:S07]  /*ce10*/  MOV R0, UR21 ;  /* 0x0000001500007c02 */ /* 0x000fee0008000f00 */
.L_x_182:
[----:B-1----:R1:W2:Y:S02]  /*ce20*/  SYNCS.PHASECHK.TRANS64.TRYWAIT P0, [R0+URZ+0x70], R9 ;  /* 0x00007009000075a7 */ /* 0x0022a400080011ff */
[----:B--2---:R-:W-:Y:S05]  /*ce30*/  @!P0 NANOSLEEP.SYNCS 0x989680 ;  /* 0x009896800000895d */ /* 0x004fea0003900000 */
[----:B------:R-:W2:Y:S02]  /*ce40*/  @!P0 SYNCS.PHASECHK.TRANS64 P0, [R0+URZ+0x70], R9 ;  /* 0x00007009000085a7 */ /* 0x000ea400080010ff */
[----:B--2---:R-:W-:Y:S05]  /*ce50*/  @!P0 BRA `(.L_x_182) ;  /* 0xfffffffc00f08947 */ /* 0x004fea000383ffff */
[----:B------:R-:W-:Y:S05]  /*ce60*/  BRA `(.L_x_183) ;  /* 0xffffff8800e87947 */ /* 0x000fea000383ffff */
.L_x_96:
[----:B------:R-:W-:Y:S07]  /*ce70*/  MOV R0, UR21 ;  /* 0x0000001500007c02 */ /* 0x000fee0008000f00 */
.L_x_184:
[----:B-1----:R1:W2:Y:S02]  /*ce80*/  SYNCS.PHASECHK.TRANS64.TRYWAIT P0, [R0+URZ+0x78], R9 ;  /* 0x00007809000075a7 */ /* 0x0022a400080011ff */
[----:B--2---:R-:W-:Y:S05]  /*ce90*/  @!P0 NANOSLEEP.SYNCS 0x989680 ;  /* 0x009896800000895d */ /* 0x004fea0003900000 */
[----:B------:R-:W2:Y:S02]  /*cea0*/  @!P0 SYNCS.PHASECHK.TRANS64 P0, [R0+URZ+0x78], R9 ;  /* 0x00007809000085a7 */ /* 0x000ea400080010ff */
[----:B--2---:R-:W-:Y:S05]  /*ceb0*/  @!P0 BRA `(.L_x_184) ;  /* 0xfffffffc00f08947 */ /* 0x004fea000383ffff */
[----:B------:R-:W-:Y:S05]  /*cec0*/  BRA `(.L_x_185) ;  /* 0xffffff8c002c7947 */ /* 0x000fea000383ffff */
.L_x_98:
[----:B------:R-:W-:-:S07]  /*ced0*/  MOV R0, UR21 ;  /* 0x0000001500007c02 */ /* 0x000fce0008000f00 */
.L_x_186:
[----:B--2---:R2:W3:Y:S02]  /*cee0*/  SYNCS.PHASECHK.TRANS64.TRYWAIT P0, [R0+URZ+0x60], R3 ;  /* 0x00006003000075a7 */ /* 0x0044e400080011ff */
[----:B---3--:R-:W-:Y:S05]  /*cef0*/  @!P0 NANOSLEEP.SYNCS 0x989680 ;  /* 0x009896800000895d */ /* 0x008fea0003900000 */
[----:B------:R-:W3:Y:S02]  /*cf00*/  @!P0 SYNCS.PHASECHK.TRANS64 P0, [R0+URZ+0x60], R3 ;  /* 0x00006003000085a7 */ /* 0x000ee400080010ff */
[----:B---3--:R-:W-:Y:S05]  /*cf10*/  @!P0 BRA `(.L_x_186) ;  /* 0xfffffffc00f08947 */ /* 0x008fea000383ffff */
[----:B------:R-:W-:Y:S05]  /*cf20*/  BRA `(.L_x_187) ;  /* 0xffffff8c00b47947 */ /* 0x000fea000383ffff */
.L_x_99:
[----:B--2---:R-:W-:-:S07]  /*cf30*/  MOV R0, UR21 ;  /* 0x0000001500007c02 */ /* 0x004fce0008000f00 */
.L_x_188:
[----:B--2---:R2:W3:Y:S02]  /*cf40*/  SYNCS.PHASECHK.TRANS64.TRYWAIT P0, [R0+URZ+0x68], R3 ;  /* 0x00006803000075a7 */ /* 0x0044e400080011ff */
[----:B---3--:R-:W-:Y:S05]  /*cf50*/  @!P0 NANOSLEEP.SYNCS 0x989680 ;  /* 0x009896800000895d */ /* 0x008fea0003900000 */
[----:B------:R-:W3:Y:S02]  /*cf60*/  @!P0 SYNCS.PHASECHK.TRANS64 P0, [R0+URZ+0x68], R3 ;  /* 0x00006803000085a7 */ /* 0x000ee400080010ff */
[----:B---3--:R-:W-:Y:S05]  /*cf70*/  @!P0 BRA `(.L_x_188) ;  /* 0xfffffffc00f08947 */ /* 0x008fea000383ffff */
[----:B------:R-:W-:Y:S05]  /*cf80*/  BRA `(.L_x_189) ;  /* 0xffffff8c00a47947 */ /* 0x000fea000383ffff */
.L_x_100:
[----:B--2---:R-:W-:-:S07]  /*cf90*/  MOV R0, UR21 ;  /* 0x0000001500007c02 */ /* 0x004fce0008000f00 */
.L_x_190:
[----:B--2---:R2:W3:Y:S02]  /*cfa0*/  SYNCS.PHASECHK.TRANS64.TRYWAIT P0, [R0+URZ+0x70], R3 ;  /* 0x00007003000075a7 */ /* 0x0044e400080011ff */
[----:B---3--:R-:W-:Y:S05]  /*cfb0*/  @!P0 NANOSLEEP.SYNCS 0x989680 ;  /* 0x009896800000895d */ /* 0x008fea0003900000 */
[----:B------:R-:W3:Y:S02]  /*cfc0*/  @!P0 SYNCS.PHASECHK.TRANS64 P0, [R0+URZ+0x70], R3 ;  /* 0x00007003000085a7 */ /* 0x000ee400080010ff */
[----:B---3--:R-:W-:Y:S05]  /*cfd0*/  @!P0 BRA `(.L_x_190) ;  /* 0xfffffffc00f08947 */ /* 0x008fea000383ffff */
[----:B------:R-:W-:Y:S05]  /*cfe0*/  BRA `(.L_x_191) ;  /* 0xffffff8c00947947 */ /* 0x000fea000383ffff */
.L_x_102:
[----:B--2---:R2:W3:Y:S02]  /*cff0*/  SYNCS.PHASECHK.TRANS64.TRYWAIT P0, [R8+URZ+0x90], R3 ;  /* 0x00009003080075a7 */ /* 0x0044e400080011ff */
[----:B---3--:R-:W-:Y:S05]  /*d000*/  @!P0 NANOSLEEP.SYNCS 0x989680 ;  /* 0x009896800000895d */ /* 0x008fea0003900000 */
[----:B------:R-:W3:Y:S02]  /*d010*/  @!P0 SYNCS.PHASECHK.TRANS64 P0, [R8+URZ+0x90], R3 ;  /* 0x00009003080085a7 */ /* 0x000ee400080010ff */
[----:B---3--:R-:W-:Y:S05]  /*d020*/  @!P0 BRA `(.L_x_102) ;  /* 0xfffffffc00f08947 */ /* 0x008fea000383ffff */
[----:B------:R-:W-:Y:S05]  /*d030*/  BRA `(.L_x_192) ;  /* 0xffffff9000707947 */ /* 0x000fea000383ffff */
.L_x_113:
[----:B-1----:R-:W-:Y:S04]  /*d040*/  MOV R3, UR46 ;  /* 0x0000002e00037c02 */ /* 0x002fe80008000f00 */
[----:B------:R1:W2:Y:S03]  /*d050*/  SYNCS.PHASECHK.TRANS64.TRYWAIT P0, [R3+URZ+0x40], R4 ;  /* 0x00004004030075a7 */ /* 0x0002a600080011ff */
[----:B--2---:R-:W-:Y:S05]  /*d060*/  @!P0 NANOSLEEP.SYNCS 0x989680 ;  /* 0x009896800000895d */ /* 0x004fea0003900000 */
[----:B------:R-:W2:Y:S02]  /*d070*/  @!P0 SYNCS.PHASECHK.TRANS64 P0, [R3+URZ+0x40], R4 ;  /* 0x00004004030085a7 */ /* 0x000ea400080010ff */
[----:B--2---:R-:W-:Y:S05]  /*d080*/  @!P0 BRA `(.L_x_113) ;  /* 0xfffffffc00ec8947 */ /* 0x004fea000383ffff */
[----:B------:R-:W-:Y:S05]  /*d090*/  BRA `(.L_x_112) ;  /* 0xffffffa000607947 */ /* 0x000fea000383ffff */
.L_x_115:
[----:B-1----:R-:W-:Y:S04]  /*d0a0*/  MOV R3, UR46 ;  /* 0x0000002e00037c02 */ /* 0x002fe80008000f00 */
[----:B------:R1:W4:Y:S03]  /*d0b0*/  SYNCS.PHASECHK.TRANS64.TRYWAIT P1, [R3+URZ+0xb0], R0 ;  /* 0x0000b000030075a7 */ /* 0x00032600080211ff */
[----:B----4-:R-:W-:Y:S05]  /*d0c0*/  @!P1 NANOSLEEP.SYNCS 0x989680 ;  /* 0x009896800000995d */ /* 0x010fea0003900000 */
[----:B------:R-:W4:Y:S02]  /*d0d0*/  @!P1 SYNCS.PHASECHK.TRANS64 P1, [R3+URZ+0xb0], R0 ;  /* 0x0000b000030095a7 */ /* 0x000f2400080210ff */
[----:B----4-:R-:W-:Y:S05]  /*d0e0*/  @!P1 BRA `(.L_x_115) ;  /* 0xfffffffc00ec9947 */ /* 0x010fea000383ffff */
[----:B------:R-:W-:Y:S05]  /*d0f0*/  BRA `(.L_x_114) ;  /* 0xffffffa000987947 */ /* 0x000fea000383ffff */
.L_x_124:
[----:B---3--:R3:W4:Y:S02]  /*d100*/  SYNCS.PHASECHK.TRANS64.TRYWAIT P0, [R3+URZ+0x40], R0 ;  /* 0x00004000030075a7 */ /* 0x00872400080011ff */
[----:B----4-:R-:W-:Y:S05]  /*d110*/  @!P0 NANOSLEEP.SYNCS 0x989680 ;  /* 0x009896800000895d */ /* 0x010fea0003900000 */
[----:B------:R-:W4:Y:S02]  /*d120*/  @!P0 SYNCS.PHASECHK.TRANS64 P0, [R3+URZ+0x40], R0 ;  /* 0x00004000030085a7 */ /* 0x000f2400080010ff */
[----:B----4-:R-:W-:Y:S05]  /*d130*/  @!P0 BRA `(.L_x_124) ;  /* 0xfffffffc00f08947 */ /* 0x010fea000383ffff */
[----:B------:R-:W-:Y:S05]  /*d140*/  BRA `(.L_x_123) ;  /* 0xffffffb400647947 */ /* 0x000fea000383ffff */
.L_x_132:
[----:B-1----:R1:W4:Y:S02]  /*d150*/  SYNCS.PHASECHK.TRANS64.TRYWAIT P0, [R95+URZ+0x40], R6 ;  /* 0x000040065f0075a7 */ /* 0x00232400080011ff */
[----:B----4-:R-:W-:Y:S05]  /*d160*/  @!P0 NANOSLEEP.SYNCS 0x989680 ;  /* 0x009896800000895d */ /* 0x010fea0003900000 */
[----:B------:R-:W4:Y:S02]  /*d170*/  @!P0 SYNCS.PHASECHK.TRANS64 P0, [R95+URZ+0x40], R6 ;  /* 0x000040065f0085a7 */ /* 0x000f2400080010ff */
[----:B----4-:R-:W-:Y:S05]  /*d180*/  @!P0 BRA `(.L_x_132) ;  /* 0xfffffffc00f08947 */ /* 0x010fea000383ffff */
[----:B------:R-:W-:Y:S05]  /*d190*/  BRA `(.L_x_131) ;  /* 0xffffffc800687947 */ /* 0x000fea000383ffff */
.L_x_140:
[----:B-1----:R1:W2:Y:S02]  /*d1a0*/  SYNCS.PHASECHK.TRANS64.TRYWAIT P0, [R16+URZ+0x40], R3 ;  /* 0x00004003100075a7 */ /* 0x0022a400080011ff */
[----:B--2---:R-:W-:Y:S05]  /*d1b0*/  @!P0 NANOSLEEP.SYNCS 0x989680 ;  /* 0x009896800000895d */ /* 0x004fea0003900000 */
[----:B------:R-:W2:Y:S02]  /*d1c0*/  @!P0 SYNCS.PHASECHK.TRANS64 P0, [R16+URZ+0x40], R3 ;  /* 0x00004003100085a7 */ /* 0x000ea400080010ff */
[----:B--2---:R-:W-:Y:S05]  /*d1d0*/  @!P0 BRA `(.L_x_140) ;  /* 0xfffffffc00f08947 */ /* 0x004fea000383ffff */
[----:B------:R-:W-:Y:S05]  /*d1e0*/  BRA `(.L_x_139) ;  /* 0xffffffdc00647947 */ /* 0x000fea000383ffff */
        .weak           $__internal_0_$__cuda_sm10x_tcgen05_guardrail_trap_col_being_dealloced_not_returned_by_alloc
        .type           $__internal_0_$__cuda_sm10x_tcgen05_guardrail_trap_col_being_dealloced_not_returned_by_alloc,@function
        .size           $__internal_0_$__cuda_sm10x_tcgen05_guardrail_trap_col_being_dealloced_not_returned_by_alloc,($__internal_1_$__cuda_sm10x_tcgen05_guardrail_trap_phase_invalid_during_alloc - $__internal_0_$__cuda_sm10x_tcgen05_guardrail_trap_col_being_dealloced_not_returned_by_alloc)
$__internal_0_$__cuda_sm10x_tcgen05_guardrail_trap_col_being_dealloced_not_returned_by_alloc:
[----:B------:R-:W-:Y:S05]  /*d1f0*/  BPT.TRAP 0x1 ;  /* 0x000000040000795c */ /* 0x000fea0000300000 */
[----:B------:R-:W-:-:S04]  /*d200*/  HFMA2 R3, -RZ, RZ, 0, 0 ;  /* 0x00000000ff037431 */ /* 0x000fc800000001ff */
[----:B------:R-:W-:Y:S05]  /*d210*/  RET.REL.NODEC R2 `(_ZN7cutlass13device_kernelINS_4gemm6kernel13GemmUniversalIN4cute5tupleIJiiiiEEENS1_10collective13CollectiveMmaINS1_46MainloopSm100TmaUmmaWarpSpecializedBlockScaledILi4ELi2ELi1ENS5_IJNS4_1CILi2EEESB_NSA_ILi1EEEEEEEENS5_IJNSA_ILi256EEESF_NSA_ILi128EEEEEENS5_IJNS_12float_e5m2_tENS_13float_ue8m0_tEEEENS5_IJNS5_IJlSC_lEEENS4_6LayoutINS5_IJNS5_IJNS5_IJNSA_ILi32EEENSA_ILi4EEEEEEiEEESQ_NS5_IJSC_iEEEEEENS5_IJNS5_IJNS5_IJNSA_ILi16EEESO_EEEiEEENS5_IJNS5_IJNSA_ILi0EEESC_EEENSA_ILi512EEEEEENS5_IJSW_iEEEEEEEEEEESK_S13_NS4_8TiledMMAINS4_8MMA_AtomIJNS4_27SM100_MMA_MXF8F6F4_2x1SM_SSISI_SI_fSJ_Li256ELi256ELNS4_4UMMA5MajorE0ELS18_0ELNS17_7ScaleInE0ELS19_0EEEEEENSM_INS5_IJSC_SC_SC_EEENS5_IJSW_SW_SW_EEEEENS5_IJNS4_10UnderscoreES1F_S1F_EEEEENS5_IJNS4_28SM100_TMA_2SM_LOAD_MULTICASTES1I_EEENS5_IJNS4_14ComposedLayoutINS4_7SwizzleILi3ELi4ELi3EEENS4_18smem_ptr_flag_bitsILi8EEENSM_INS5_IJNSA_ILi8EEESG_EEENS5_IJSG_SC_EEEEEEENSM_INS5_IJNS5_IJNS5_IJSP_SC_EEENS5_IJSN_SC_EEEEEESC_NS5_IJSO_SC_EEEEEENS5_IJNS5_IJNS5_IJSU_SY_EEESX_EEESW_NS5_IJSC_SY_EEEEEEEEEEEvNS4_8identityENS5_IJNS4_18SM100_TMA_2SM_LOADES1I_EEENS5_IJS1T_NSM_INS5_IJNS5_IJNS5_IJSP_SB_EEES1V_EEESC_S1X_EEENS5_IJS20_SW_NS5_IJSC_NSA_ILi1024EEEEEEEEEEEEEEvS25_EENS_8epilogue10collective18CollectiveEpilogueINS2H_23Sm100TmaWarpSpecializedILi4ELi2ELi64ELb1ELb0EEEJNS5_IJSG_SF_SG_EEENS5_IJNSM_ISG_SC_EENSM_INSA_ILi64EEESC_EEEEENS_10bfloat16_tESL_S2R_SL_NS2H_6fusion15FusionCallbacksIS2L_NS2S_17LinearCombinationIS2R_fS2R_fLNS_15FloatRoundStyleE2EEES2M_S2Q_JEEENS4_5SM1004TMEM4LOAD26SM100_TMEM_LOAD_32dp32b64xENS4_13SM90_TMA_LOADENS1K_IS1M_NS1N_ILi16EEENSM_INS5_IJS1P_S2O_EEENS5_IJS2O_SC_EEEEEEENS4_39AutoVectorizingCopyWithAssumedAlignmentILi128EEENS4_14SM90_TMA_STOREES37_S39_S39_EEEvvEEEEvNT_6ParamsE) ;  /* 0xffffff2c02787950 */ /* 0x000fea0003c3ffff */
        .weak           $__internal_1_$__cuda_sm10x_tcgen05_guardrail_trap_phase_invalid_during_alloc
        .type           $__internal_1_$__cuda_sm10x_tcgen05_guardrail_trap_phase_invalid_during_alloc,@function
        .size           $__internal_1_$__cuda_sm10x_tcgen05_guardrail_trap_phase_invalid_during_alloc,($__internal_2_$__cuda_sm10x_tcgen05_guardrail_trap_unallocated_columns_being_dealloced - $__internal_1_$__cuda_sm10x_tcgen05_guardrail_trap_phase_invalid_during_alloc)
$__internal_1_$__cuda_sm10x_tcgen05_guardrail_trap_phase_invalid_during_alloc:
[----:B------:R-:W-:Y:S05]  /*d220*/  BPT.TRAP 0x1 ;  /* 0x000000040000795c */ /* 0x000fea0000300000 */
[----:B------:R-:W-:-:S04]  /*d230*/  MOV R5, 0x0 ;  /* 0x0000000000057802 */ /* 0x000fc80000000f00 */
[----:B------:R-:W-:Y:S05]  /*d240*/  RET.REL.NODEC R4 `(_ZN7cutlass13device_kernelINS_4gemm6kernel13GemmUniversalIN4cute5tupleIJiiiiEEENS1_10collective13CollectiveMmaINS1_46MainloopSm100TmaUmmaWarpSpecializedBlockScaledILi4ELi2ELi1ENS5_IJNS4_1CILi2EEESB_NSA_ILi1EEEEEEEENS5_IJNSA_ILi256EEESF_NSA_ILi128EEEEEENS5_IJNS_12float_e5m2_tENS_13float_ue8m0_tEEEENS5_IJNS5_IJlSC_lEEENS4_6LayoutINS5_IJNS5_IJNS5_IJNSA_ILi32EEENSA_ILi4EEEEEEiEEESQ_NS5_IJSC_iEEEEEENS5_IJNS5_IJNS5_IJNSA_ILi16EEESO_EEEiEEENS5_IJNS5_IJNSA_ILi0EEESC_EEENSA_ILi512EEEEEENS5_IJSW_iEEEEEEEEEEESK_S13_NS4_8TiledMMAINS4_8MMA_AtomIJNS4_27SM100_MMA_MXF8F6F4_2x1SM_SSISI_SI_fSJ_Li256ELi256ELNS4_4UMMA5MajorE0ELS18_0ELNS17_7ScaleInE0ELS19_0EEEEEENSM_INS5_IJSC_SC_SC_EEENS5_IJSW_SW_SW_EEEEENS5_IJNS4_10UnderscoreES1F_S1F_EEEEENS5_IJNS4_28SM100_TMA_2SM_LOAD_MULTICASTES1I_EEENS5_IJNS4_14ComposedLayoutINS4_7SwizzleILi3ELi4ELi3EEENS4_18smem_ptr_flag_bitsILi8EEENSM_INS5_IJNSA_ILi8EEESG_EEENS5_IJSG_SC_EEEEEEENSM_INS5_IJNS5_IJNS5_IJSP_SC_EEENS5_IJSN_SC_EEEEEESC_NS5_IJSO_SC_EEEEEENS5_IJNS5_IJNS5_IJSU_SY_EEESX_EEESW_NS5_IJSC_SY_EEEEEEEEEEEvNS4_8identityENS5_IJNS4_18SM100_TMA_2SM_LOADES1I_EEENS5_IJS1T_NSM_INS5_IJNS5_IJNS5_IJSP_SB_EEES1V_EEESC_S1X_EEENS5_IJS20_SW_NS5_IJSC_NSA_ILi1024EEEEEEEEEEEEEEvS25_EENS_8epilogue10collective18CollectiveEpilogueINS2H_23Sm100TmaWarpSpecializedILi4ELi2ELi64ELb1ELb0EEEJNS5_IJSG_SF_SG_EEENS5_IJNSM_ISG_SC_EENSM_INSA_ILi64EEESC_EEEEENS_10bfloat16_tESL_S2R_SL_NS2H_6fusion15FusionCallbacksIS2L_NS2S_17LinearCombinationIS2R_fS2R_fLNS_15FloatRoundStyleE2EEES2M_S2Q_JEEENS4_5SM1004TMEM4LOAD26SM100_TMEM_LOAD_32dp32b64xENS4_13SM90_TMA_LOADENS1K_IS1M_NS1N_ILi16EEENSM_INS5_IJS1P_S2O_EEENS5_IJS2O_SC_EEEEEEENS4_39AutoVectorizingCopyWithAssumedAlignmentILi128EEENS4_14SM90_TMA_STOREES37_S39_S39_EEEvvEEEEvNT_6ParamsE) ;  /* 0xffffff2c046c7950 */ /* 0x000fea0003c3ffff */
        .weak           $__internal_2_$__cuda_sm10x_tcgen05_guardrail_trap_unallocated_columns_being_dealloced
        .type           $__internal_2_$__cuda_sm10x_tcgen05_guardrail_trap_unallocated_columns_being_dealloced,@function
        .size           $__internal_2_$__cuda_sm10x_tcgen05_guardrail_trap_unallocated_columns_being_dealloced,(.L_x_194 - $__internal_2_$__cuda_sm10x_tcgen05_guardrail_trap_unallocated_columns_being_dealloced)
$__internal_2_$__cuda_sm10x_tcgen05_guardrail_trap_unallocated_columns_being_dealloced:
[----:B------:R-:W-:Y:S05]  /*d250*/  BPT.TRAP 0x1 ;  /* 0x000000040000795c */ /* 0x000fea0000300000 */
[----:B------:R-:W-:-:S04]  /*d260*/  HFMA2 R3, -RZ, RZ, 0, 0 ;  /* 0x00000000ff037431 */ /* 0x000fc800000001ff */
[----:B------:R-:W-:Y:S05]  /*d270*/  RET.REL.NODEC R2 `(_ZN7cutlass13device_kernelINS_4gemm6kernel13GemmUniversalIN4cute5tupleIJiiiiEEENS1_10collective13CollectiveMmaINS1_46MainloopSm100TmaUmmaWarpSpecializedBlockScaledILi4ELi2ELi1ENS5_IJNS4_1CILi2EEESB_NSA_ILi1EEEEEEEENS5_IJNSA_ILi256EEESF_NSA_ILi128EEEEEENS5_IJNS_12float_e5m2_tENS_13float_ue8m0_tEEEENS5_IJNS5_IJlSC_lEEENS4_6LayoutINS5_IJNS5_IJNS5_IJNSA_ILi32EEENSA_ILi4EEEEEEiEEESQ_NS5_IJSC_iEEEEEENS5_IJNS5_IJNS5_IJNSA_ILi16EEESO_EEEiEEENS5_IJNS5_IJNSA_ILi0EEESC_EEENSA_ILi512EEEEEENS5_IJSW_iEEEEEEEEEEESK_S13_NS4_8TiledMMAINS4_8MMA_AtomIJNS4_27SM100_MMA_MXF8F6F4_2x1SM_SSISI_SI_fSJ_Li256ELi256ELNS4_4UMMA5MajorE0ELS18_0ELNS17_7ScaleInE0ELS19_0EEEEEENSM_INS5_IJSC_SC_SC_EEENS5_IJSW_SW_SW_EEEEENS5_IJNS4_10UnderscoreES1F_S1F_EEEEENS5_IJNS4_28SM100_TMA_2SM_LOAD_MULTICASTES1I_EEENS5_IJNS4_14ComposedLayoutINS4_7SwizzleILi3ELi4ELi3EEENS4_18smem_ptr_flag_bitsILi8EEENSM_INS5_IJNSA_ILi8EEESG_EEENS5_IJSG_SC_EEEEEEENSM_INS5_IJNS5_IJNS5_IJSP_SC_EEENS5_IJSN_SC_EEEEEESC_NS5_IJSO_SC_EEEEEENS5_IJNS5_IJNS5_IJSU_SY_EEESX_EEESW_NS5_IJSC_SY_EEEEEEEEEEEvNS4_8identityENS5_IJNS4_18SM100_TMA_2SM_LOADES1I_EEENS5_IJS1T_NSM_INS5_IJNS5_IJNS5_IJSP_SB_EEES1V_EEESC_S1X_EEENS5_IJS20_SW_NS5_IJSC_NSA_ILi1024EEEEEEEEEEEEEEvS25_EENS_8epilogue10collective18CollectiveEpilogueINS2H_23Sm100TmaWarpSpecializedILi4ELi2ELi64ELb1ELb0EEEJNS5_IJSG_SF_SG_EEENS5_IJNSM_ISG_SC_EENSM_INSA_ILi64EEESC_EEEEENS_10bfloat16_tESL_S2R_SL_NS2H_6fusion15FusionCallbacksIS2L_NS2S_17LinearCombinationIS2R_fS2R_fLNS_15FloatRoundStyleE2EEES2M_S2Q_JEEENS4_5SM1004TMEM4LOAD26SM100_TMEM_LOAD_32dp32b64xENS4_13SM90_TMA_LOADENS1K_IS1M_NS1N_ILi16EEENSM_INS5_IJS1P_S2O_EEENS5_IJS2O_SC_EEEEEEENS4_39AutoVectorizingCopyWithAssumedAlignmentILi128EEENS4_14SM90_TMA_STOREES37_S39_S39_EEEvvEEEEvNT_6ParamsE) ;  /* 0xffffff2c02607950 */ /* 0x000fea0003c3ffff */
.L_x_193:
[----:B------:R-:W-:-:S00]  /*d280*/  BRA `(.L_x_193) ;  /* 0xfffffffc00fc7947 */ /* 0x000fc0000383ffff */
[----:B------:R-:W-:-:S00]  /*d290*/  NOP ;  /* 0x0000000000007918 */ /* 0x000fc00000000000 */
        /* <DEDUP_REMOVED lines=14> */
.L_x_194:


//--------------------- .nv.global.init           --------------------------
	.section	.nv.global.init,"aw",@progbits
.nv.global.init:
	.type		$str$27,@object
	.size		$str$27,($str$28 - $str$27)
$str$27:
        /*0000*/ 	.byte	0x28, 0x61, 0x64, 0x64, 0x72, 0x65, 0x73, 0x73, 0x20, 0x26, 0x20, 0x6d, 0x61, 0x73, 0x6b, 0x29
        /*0010*/ 	.byte	0x20, 0x3d, 0x3d, 0x20, 0x30, 0x00
	.type		$str$28,@object
	.size		$str$28,($str$26 - $str$28)
$str$28:
        /*0016*/ 	.byte	0x2f, 0x74, 0x6d, 0x70, 0x2f, 0x63, 0x75, 0x74, 0x6c, 0x61, 0x73, 0x73, 0x5f, 0x73, 0x77, 0x65
        /*0026*/ 	.byte	0x65, 0x70, 0x5f, 0x73, 0x72, 0x63, 0x2f, 0x69, 0x6e, 0x63, 0x6c, 0x75, 0x64, 0x65, 0x2f, 0x63
        /*0036*/ 	.byte	0x75, 0x74, 0x65, 0x2f, 0x70, 0x6f, 0x69, 0x6e, 0x74, 0x65, 0x72, 0x5f, 0x66, 0x6c, 0x61, 0x67
        /*0046*/ 	.byte	0x67, 0x65, 0x64, 0x2e, 0x68, 0x70, 0x70, 0x00
	.type		$str$26,@object
	.size		$str$26,($str$25 - $str$26)
$str$26:
        /*004e*/ 	.byte	0x2f, 0x74, 0x6d, 0x70, 0x2f, 0x63, 0x75, 0x74, 0x6c, 0x61, 0x73, 0x73, 0x5f, 0x73, 0x77, 0x65
        /*005e*/ 	.byte	0x65, 0x70, 0x5f, 0x73, 0x72, 0x63, 0x2f, 0x69, 0x6e, 0x63, 0x6c, 0x75, 0x64, 0x65, 0x2f, 0x63
        /*006e*/ 	.byte	0x75, 0x74, 0x65, 0x2f, 0x61, 0x74, 0x6f, 0x6d, 0x2f, 0x63, 0x6f, 0x70, 0x79, 0x5f, 0x74, 0x72
        /*007e*/ 	.byte	0x61, 0x69, 0x74, 0x73, 0x5f, 0x73, 0x6d, 0x31, 0x30, 0x30, 0x2e, 0x68, 0x70, 0x70, 0x00
	.type		$str$25,@object
	.size		$str$25,(__unnamed_1 - $str$25)
$str$25:
        /*008d*/ 	.byte	0x28, 0x28, 0x75, 0x69, 0x6e, 0x74, 0x33, 0x32, 0x5f, 0x74, 0x28, 0x74, 0x68, 0x72, 0x65, 0x61
        /*009d*/ 	.byte	0x64, 0x49, 0x64, 0x78, 0x2e, 0x78, 0x29, 0x20, 0x2f, 0x20, 0x33, 0x32, 0x29, 0x20, 0x25, 0x20
        /*00ad*/ 	.byte	0x34, 0x29, 0x20, 0x3d, 0x3d, 0x20, 0x28, 0x28, 0x28, 0x74, 0x6d, 0x65, 0x6d, 0x5f, 0x61, 0x64
        /*00bd*/ 	.byte	0x64, 0x72, 0x20, 0x3e, 0x3e, 0x20, 0x31, 0x36, 0x29, 0x20, 0x2f, 0x20, 0x33, 0x32, 0x29, 0x20
        /*00cd*/ 	.byte	0x25, 0x20, 0x34, 0x29, 0x00
	.type		__unnamed_1,@object
	.size		__unnamed_1,(__unnamed_2 - __unnamed_1)
__unnamed_1:
        /*00d2*/ 	.byte	0x61, 0x75, 0x74, 0x6f, 0x20, 0x63, 0x75, 0x74, 0x65, 0x3a, 0x3a, 0x61, 0x73, 0x5f, 0x70, 0x6f
        /* <DEDUP_REMOVED lines=24> */
        /*0262*/ 	.byte	0x38, 0x31, 0x39, 0x32, 0x3e, 0x3e, 0x3e, 0x3e, 0x5d, 0x00
	.type		__unnamed_2,@object
	.size		__unnamed_2,(.L_2 - __unnamed_2)
__unnamed_2:
        /* <DEDUP_REMOVED lines=43> */
        /*051c*/ 	.byte	0x74, 0x65, 0x3a, 0x3a, 0x43, 0x3c, 0x30, 0x3e, 0x3e, 0x3e, 0x3e, 0x5d, 0x00
.L_2:


//--------------------- .nv.shared._ZN7cutlass13device_kernelINS_4gemm6kernel13GemmUniversalIN4cute5tupleIJiiiiEEENS1_10collective13CollectiveMmaINS1_46MainloopSm100TmaUmmaWarpSpecializedBlockScaledILi4ELi2ELi1ENS5_IJNS4_1CILi2EEESB_NSA_ILi1EEEEEEEENS5_IJNSA_ILi256EEESF_NSA_ILi128EEEEEENS5_IJNS_12float_e5m2_tENS_13float_ue8m0_tEEEENS5_IJNS5_IJlSC_lEEENS4_6LayoutINS5_IJNS5_IJNS5_IJNSA_ILi32EEENSA_ILi4EEEEEEiEEESQ_NS5_IJSC_iEEEEEENS5_IJNS5_IJNS5_IJNSA_ILi16EEESO_EEEiEEENS5_IJNS5_IJNSA_ILi0EEESC_EEENSA_ILi512EEEEEENS5_IJSW_iEEEEEEEEEEESK_S13_NS4_8TiledMMAINS4_8MMA_AtomIJNS4_27SM100_MMA_MXF8F6F4_2x1SM_SSISI_SI_fSJ_Li256ELi256ELNS4_4UMMA5MajorE0ELS18_0ELNS17_7ScaleInE0ELS19_0EEEEEENSM_INS5_IJSC_SC_SC_EEENS5_IJSW_SW_SW_EEEEENS5_IJNS4_10UnderscoreES1F_S1F_EEEEENS5_IJNS4_28SM100_TMA_2SM_LOAD_MULTICASTES1I_EEENS5_IJNS4_14ComposedLayoutINS4_7SwizzleILi3ELi4ELi3EEENS4_18smem_ptr_flag_bitsILi8EEENSM_INS5_IJNSA_ILi8EEESG_EEENS5_IJSG_SC_EEEEEEENSM_INS5_IJNS5_IJNS5_IJSP_SC_EEENS5_IJSN_SC_EEEEEESC_NS5_IJSO_SC_EEEEEENS5_IJNS5_IJNS5_IJSU_SY_EEESX_EEESW_NS5_IJSC_SY_EEEEEEEEEEEvNS4_8identityENS5_IJNS4_18SM100_TMA_2SM_LOADES1I_EEENS5_IJS1T_NSM_INS5_IJNS5_IJNS5_IJSP_SB_EEES1V_EEESC_S1X_EEENS5_IJS20_SW_NS5_IJSC_NSA_ILi1024EEEEEEEEEEEEEEvS25_EENS_8epilogue10collective18CollectiveEpilogueINS2H_23Sm100TmaWarpSpecializedILi4ELi2ELi64ELb1ELb0EEEJNS5_IJSG_SF_SG_EEENS5_IJNSM_ISG_SC_EENSM_INSA_ILi64EEESC_EEEEENS_10bfloat16_tESL_S2R_SL_NS2H_6fusion15FusionCallbacksIS2L_NS2S_17LinearCombinationIS2R_fS2R_fLNS_15FloatRoundStyleE2EEES2M_S2Q_JEEENS4_5SM1004TMEM4LOAD26SM100_TMEM_LOAD_32dp32b64xENS4_13SM90_TMA_LOADENS1K_IS1M_NS1N_ILi16EEENSM_INS5_IJS1P_S2O_EEENS5_IJS2O_SC_EEEEEEENS4_39AutoVectorizingCopyWithAssumedAlignmentILi128EEENS4_14SM90_TMA_STOREES37_S39_S39_EEEvvEEEEvNT_6ParamsE --------------------------
	.section	.nv.shared._ZN7cutlass13device_kernelINS_4gemm6kernel13GemmUniversalIN4cute5tupleIJiiiiEEENS1_10collective13CollectiveMmaINS1_46MainloopSm100TmaUmmaWarpSpecializedBlockScaledILi4ELi2ELi1ENS5_IJNS4_1CILi2EEESB_NSA_ILi1EEEEEEEENS5_IJNSA_ILi256EEESF_NSA_ILi128EEEEEENS5_IJNS_12float_e5m2_tENS_13float_ue8m0_tEEEENS5_IJNS5_IJlSC_lEEENS4_6LayoutINS5_IJNS5_IJNS5_IJNSA_ILi32EEENSA_ILi4EEEEEEiEEESQ_NS5_IJSC_iEEEEEENS5_IJNS5_IJNS5_IJNSA_ILi16EEESO_EEEiEEENS5_IJNS5_IJNSA_ILi0EEESC_EEENSA_ILi512EEEEEENS5_IJSW_iEEEEEEEEEEESK_S13_NS4_8TiledMMAINS4_8MMA_AtomIJNS4_27SM100_MMA_MXF8F6F4_2x1SM_SSISI_SI_fSJ_Li256ELi256ELNS4_4UMMA5MajorE0ELS18_0ELNS17_7ScaleInE0ELS19_0EEEEEENSM_INS5_IJSC_SC_SC_EEENS5_IJSW_SW_SW_EEEEENS5_IJNS4_10UnderscoreES1F_S1F_EEEEENS5_IJNS4_28SM100_TMA_2SM_LOAD_MULTICASTES1I_EEENS5_IJNS4_14ComposedLayoutINS4_7SwizzleILi3ELi4ELi3EEENS4_18smem_ptr_flag_bitsILi8EEENSM_INS5_IJNSA_ILi8EEESG_EEENS5_IJSG_SC_EEEEEEENSM_INS5_IJNS5_IJNS5_IJSP_SC_EEENS5_IJSN_SC_EEEEEESC_NS5_IJSO_SC_EEEEEENS5_IJNS5_IJNS5_IJSU_SY_EEESX_EEESW_NS5_IJSC_SY_EEEEEEEEEEEvNS4_8identityENS5_IJNS4_18SM100_TMA_2SM_LOADES1I_EEENS5_IJS1T_NSM_INS5_IJNS5_IJNS5_IJSP_SB_EEES1V_EEESC_S1X_EEENS5_IJS20_SW_NS5_IJSC_NSA_ILi1024EEEEEEEEEEEEEEvS25_EENS_8epilogue10collective18CollectiveEpilogueINS2H_23Sm100TmaWarpSpecializedILi4ELi2ELi64ELb1ELb0EEEJNS5_IJSG_SF_SG_EEENS5_IJNSM_ISG_SC_EENSM_INSA_ILi64EEESC_EEEEENS_10bfloat16_tESL_S2R_SL_NS2H_6fusion15FusionCallbacksIS2L_NS2S_17LinearCombinationIS2R_fS2R_fLNS_15FloatRoundStyleE2EEES2M_S2Q_JEEENS4_5SM1004TMEM4LOAD26SM100_TMEM_LOAD_32dp32b64xENS4_13SM90_TMA_LOADENS1K_IS1M_NS1N_ILi16EEENSM_INS5_IJS1P_S2O_EEENS5_IJS2O_SC_EEEEEEENS4_39AutoVectorizingCopyWithAssumedAlignmentILi128EEENS4_14SM90_TMA_STOREES37_S39_S39_EEEvvEEEEvNT_6ParamsE,"aw",@nobits
	.sectionflags	@""
	.align	16
	.zero		1024


//--------------------- .nv.shared.reserved.0     --------------------------
	.section	.nv.shared.reserved.0,"aw",@nobits
	.weak		__nv_reservedSMEM_offset_0_alias
	.size		__nv_reservedSMEM_offset_0_alias, 0, 64
	.other		__nv_reservedSMEM_offset_0_alias,@"STO_CUDA_RESERVED_SHARED STV_DEFAULT"
__nv_reservedSMEM_offset_0_alias:
	.zero		0
.nv.shared.reserved.0:
	.zero		64
	.weak		__nv_reservedSMEM_tcgen05_partition
	.type		__nv_reservedSMEM_tcgen05_partition,@object
	.size		__nv_reservedSMEM_tcgen05_partition,(.L_0 - __nv_reservedSMEM_tcgen05_partition)
__nv_reservedSMEM_tcgen05_partition:
	.zero		32
.L_0:


//--------------------- .nv.global                --------------------------
	.section	.nv.global,"aw",@nobits
.nv.global:
	.type		_ZN40_INTERNAL_55df8f51_4_k_cu_cbe2daa7_203304cute1_E,@object
	.size		_ZN40_INTERNAL_55df8f51_4_k_cu_cbe2daa7_203304cute1_E,(_ZN40_INTERNAL_55df8f51_4_k_cu_cbe2daa7_203304cuda3std3__45__cpo6cbeginE - _ZN40_INTERNAL_55df8f51_4_k_cu_cbe2daa7_203304cute1_E)
_ZN40_INTERNAL_55df8f51_4_k_cu_cbe2daa7_203304cute1_E:
	.zero		1
	.type		_ZN40_INTERNAL_55df8f51_4_k_cu_cbe2daa7_203304cuda3std3__45__cpo6cbeginE,@object
	.size		_ZN40_INTERNAL_55df8f51_4_k_cu_cbe2daa7_203304cuda3std3__45__cpo6cbeginE,(_ZN40_INTERNAL_55df8f51_4_k_cu_cbe2daa7_203304cuda3std3__48in_placeE - _ZN40_INTERNAL_55df8f51_4_k_cu_cbe2daa7_203304cuda3std3__45__cpo6cbeginE)
_ZN40_INTERNAL_55df8f51_4_k_cu_cbe2daa7_203304cuda3std3__45__cpo6cbeginE:
	.zero		1
	.type		_ZN40_INTERNAL_55df8f51_4_k_cu_cbe2daa7_203304cuda3std3__48in_placeE,@object
	.size		_ZN40_INTERNAL_55df8f51_4_k_cu_cbe2daa7_203304cuda3std3__48in_placeE,(_ZN40_INTERNAL_55df8f51_4_k_cu_cbe2daa7_203304cuda3std6ranges3__45__cpo9iter_moveE - _ZN40_INTERNAL_55df8f51_4_k_cu_cbe2daa7_203304cuda3std3__48in_placeE)
_ZN40_INTERNAL_55df8f51_4_k_cu_cbe2daa7_203304cuda3std3__48in_placeE:
	.zero		1
	.type		_ZN40_INTERNAL_55df8f51_4_k_cu_cbe2daa7_203304cuda3std6ranges3__45__cpo9iter_moveE,@object
	.size		_ZN40_INTERNAL_55df8f51_4_k_cu_cbe2daa7_203304cuda3std6ranges3__45__cpo9iter_moveE,(_ZN40_INTERNAL_55df8f51_4_k_cu_cbe2daa7_203304cuda3std3__45__cpo5beginE - _ZN40_INTERNAL_55df8f51_4_k_cu_cbe2daa7_203304cuda3std6ranges3__45__cpo9iter_moveE)
_ZN40_INTERNAL_55df8f51_4_k_cu_cbe2daa7_203304cuda3std6ranges3__45__cpo9iter_moveE:
	.zero		1
	.type		_ZN40_INTERNAL_55df8f51_4_k_cu_cbe2daa7_203304cuda3std3__45__cpo5beginE,@object
	.size		_ZN40_INTERNAL_55df8f51_4_k_cu_cbe2daa7_203304cuda3std3__45__cpo5beginE,(_ZN40_INTERNAL_55df8f51_4_k_cu_cbe2daa7_203304cuda3std3__442_GLOBAL__N__55df8f51_4_k_cu_cbe2daa7_203306ignoreE - _ZN40_INTERNAL_55df8f51_4_k_cu_cbe2daa7_203304cuda3std3__45__cpo5beginE)
_ZN40_INTERNAL_55df8f51_4_k_cu_cbe2daa7_203304cuda3std3__45__cpo5beginE:
	.zero		1
	.type		_ZN40_INTERNAL_55df8f51_4_k_cu_cbe2daa7_203304cuda3std3__442_GLOBAL__N__55df8f51_4_k_cu_cbe2daa7_203306ignoreE,@object
	.size		_ZN40_INTERNAL_55df8f51_4_k_cu_cbe2daa7_203304cuda3std3__442_GLOBAL__N__55df8f51_4_k_cu_cbe2daa7_203306ignoreE,(_ZN40_INTERNAL_55df8f51_4_k_cu_cbe2daa7_203304cute7productE - _ZN40_INTERNAL_55df8f51_4_k_cu_cbe2daa7_203304cuda3std3__442_GLOBAL__N__55df8f51_4_k_cu_cbe2daa7_203306ignoreE)
_ZN40_INTERNAL_55df8f51_4_k_cu_cbe2daa7_203304cuda3std3__442_GLOBAL__N__55df8f51_4_k_cu_cbe2daa7_203306ignoreE:
	.zero		1
	.type		_ZN40_INTERNAL_55df8f51_4_k_cu_cbe2daa7_203304cute7productE,@object
	.size		_ZN40_INTERNAL_55df8f51_4_k_cu_cbe2daa7_203304cute7productE,(_ZN40_INTERNAL_55df8f51_4_k_cu_cbe2daa7_203304cuda3std3__45__cpo3endE - _ZN40_INTERNAL_55df8f51_4_k_cu_cbe2daa7_203304cute7productE)
_ZN40_INTERNAL_55df8f51_4_k_cu_cbe2daa7_203304cute7productE:
	.zero		1
	.type		_ZN40_INTERNAL_55df8f51_4_k_cu_cbe2daa7_203304cuda3std3__45__cpo3endE,@object
	.size		_ZN40_INTERNAL_55df8f51_4_k_cu_cbe2daa7_203304cuda3std3__45__cpo3endE,(_ZN40_INTERNAL_55df8f51_4_k_cu_cbe2daa7_203304cuda3std3__419piecewise_constructE - _ZN40_INTERNAL_55df8f51_4_k_cu_cbe2daa7_203304cuda3std3__45__cpo3endE)
_ZN40_INTERNAL_55df8f51_4_k_cu_cbe2daa7_203304cuda3std3__45__cpo3endE:
	.zero		1
	.type		_ZN40_INTERNAL_55df8f51_4_k_cu_cbe2daa7_203304cuda3std3__419piecewise_constructE,@object
	.size		_ZN40_INTERNAL_55df8f51_4_k_cu_cbe2daa7_203304cuda3std3__419piecewise_constructE,(_ZN40_INTERNAL_55df8f51_4_k_cu_cbe2daa7_203304cuda3std3__45__cpo4cendE - _ZN40_INTERNAL_55df8f51_4_k_cu_cbe2daa7_203304cuda3std3__419piecewise_constructE)
_ZN40_INTERNAL_55df8f51_4_k_cu_cbe2daa7_203304cuda3std3__419piecewise_constructE:
	.zero		1
	.type		_ZN40_INTERNAL_55df8f51_4_k_cu_cbe2daa7_203304cuda3std3__45__cpo4cendE,@object
	.size		_ZN40_INTERNAL_55df8f51_4_k_cu_cbe2daa7_203304cuda3std3__45__cpo4cendE,(_ZN40_INTERNAL_55df8f51_4_k_cu_cbe2daa7_203304cuda3std6ranges3__45__cpo4swapE - _ZN40_INTERNAL_55df8f51_4_k_cu_cbe2daa7_203304cuda3std3__45__cpo4cendE)
_ZN40_INTERNAL_55df8f51_4_k_cu_cbe2daa7_203304cuda3std3__45__cpo4cendE:
	.zero		1
	.type		_ZN40_INTERNAL_55df8f51_4_k_cu_cbe2daa7_203304cuda3std6ranges3__45__cpo4swapE,@object
	.size		_ZN40_INTERNAL_55df8f51_4_k_cu_cbe2daa7_203304cuda3std6ranges3__45__cpo4swapE,(.L_10 - _ZN40_INTERNAL_55df8f51_4_k_cu_cbe2daa7_203304cuda3std6ranges3__45__cpo4swapE)
_ZN40_INTERNAL_55df8f51_4_k_cu_cbe2daa7_203304cuda3std6ranges3__45__cpo4swapE:
	.zero		1
.L_10:


//--------------------- .nv.constant0._ZN7cutlass13device_kernelINS_4gemm6kernel13GemmUniversalIN4cute5tupleIJiiiiEEENS1_10collective13CollectiveMmaINS1_46MainloopSm100TmaUmmaWarpSpecializedBlockScaledILi4ELi2ELi1ENS5_IJNS4_1CILi2EEESB_NSA_ILi1EEEEEEEENS5_IJNSA_ILi256EEESF_NSA_ILi128EEEEEENS5_IJNS_12float_e5m2_tENS_13float_ue8m0_tEEEENS5_IJNS5_IJlSC_lEEENS4_6LayoutINS5_IJNS5_IJNS5_IJNSA_ILi32EEENSA_ILi4EEEEEEiEEESQ_NS5_IJSC_iEEEEEENS5_IJNS5_IJNS5_IJNSA_ILi16EEESO_EEEiEEENS5_IJNS5_IJNSA_ILi0EEESC_EEENSA_ILi512EEEEEENS5_IJSW_iEEEEEEEEEEESK_S13_NS4_8TiledMMAINS4_8MMA_AtomIJNS4_27SM100_MMA_MXF8F6F4_2x1SM_SSISI_SI_fSJ_Li256ELi256ELNS4_4UMMA5MajorE0ELS18_0ELNS17_7ScaleInE0ELS19_0EEEEEENSM_INS5_IJSC_SC_SC_EEENS5_IJSW_SW_SW_EEEEENS5_IJNS4_10UnderscoreES1F_S1F_EEEEENS5_IJNS4_28SM100_TMA_2SM_LOAD_MULTICASTES1I_EEENS5_IJNS4_14ComposedLayoutINS4_7SwizzleILi3ELi4ELi3EEENS4_18smem_ptr_flag_bitsILi8EEENSM_INS5_IJNSA_ILi8EEESG_EEENS5_IJSG_SC_EEEEEEENSM_INS5_IJNS5_IJNS5_IJSP_SC_EEENS5_IJSN_SC_EEEEEESC_NS5_IJSO_SC_EEEEEENS5_IJNS5_IJNS5_IJSU_SY_EEESX_EEESW_NS5_IJSC_SY_EEEEEEEEEEEvNS4_8identityENS5_IJNS4_18SM100_TMA_2SM_LOADES1I_EEENS5_IJS1T_NSM_INS5_IJNS5_IJNS5_IJSP_SB_EEES1V_EEESC_S1X_EEENS5_IJS20_SW_NS5_IJSC_NSA_ILi1024EEEEEEEEEEEEEEvS25_EENS_8epilogue10collective18CollectiveEpilogueINS2H_23Sm100TmaWarpSpecializedILi4ELi2ELi64ELb1ELb0EEEJNS5_IJSG_SF_SG_EEENS5_IJNSM_ISG_SC_EENSM_INSA_ILi64EEESC_EEEEENS_10bfloat16_tESL_S2R_SL_NS2H_6fusion15FusionCallbacksIS2L_NS2S_17LinearCombinationIS2R_fS2R_fLNS_15FloatRoundStyleE2EEES2M_S2Q_JEEENS4_5SM1004TMEM4LOAD26SM100_TMEM_LOAD_32dp32b64xENS4_13SM90_TMA_LOADENS1K_IS1M_NS1N_ILi16EEENSM_INS5_IJS1P_S2O_EEENS5_IJS2O_SC_EEEEEEENS4_39AutoVectorizingCopyWithAssumedAlignmentILi128EEENS4_14SM90_TMA_STOREES37_S39_S39_EEEvvEEEEvNT_6ParamsE --------------------------
	.section	.nv.constant0._ZN7cutlass13device_kernelINS_4gemm6kernel13GemmUniversalIN4cute5tupleIJiiiiEEENS1_10collective13CollectiveMmaINS1_46MainloopSm100TmaUmmaWarpSpecializedBlockScaledILi4ELi2ELi1ENS5_IJNS4_1CILi2EEESB_NSA_ILi1EEEEEEEENS5_IJNSA_ILi256EEESF_NSA_ILi128EEEEEENS5_IJNS_12float_e5m2_tENS_13float_ue8m0_tEEEENS5_IJNS5_IJlSC_lEEENS4_6LayoutINS5_IJNS5_IJNS5_IJNSA_ILi32EEENSA_ILi4EEEEEEiEEESQ_NS5_IJSC_iEEEEEENS5_IJNS5_IJNS5_IJNSA_ILi16EEESO_EEEiEEENS5_IJNS5_IJNSA_ILi0EEESC_EEENSA_ILi512EEEEEENS5_IJSW_iEEEEEEEEEEESK_S13_NS4_8TiledMMAINS4_8MMA_AtomIJNS4_27SM100_MMA_MXF8F6F4_2x1SM_SSISI_SI_fSJ_Li256ELi256ELNS4_4UMMA5MajorE0ELS18_0ELNS17_7ScaleInE0ELS19_0EEEEEENSM_INS5_IJSC_SC_SC_EEENS5_IJSW_SW_SW_EEEEENS5_IJNS4_10UnderscoreES1F_S1F_EEEEENS5_IJNS4_28SM100_TMA_2SM_LOAD_MULTICASTES1I_EEENS5_IJNS4_14ComposedLayoutINS4_7SwizzleILi3ELi4ELi3EEENS4_18smem_ptr_flag_bitsILi8EEENSM_INS5_IJNSA_ILi8EEESG_EEENS5_IJSG_SC_EEEEEEENSM_INS5_IJNS5_IJNS5_IJSP_SC_EEENS5_IJSN_SC_EEEEEESC_NS5_IJSO_SC_EEEEEENS5_IJNS5_IJNS5_IJSU_SY_EEESX_EEESW_NS5_IJSC_SY_EEEEEEEEEEEvNS4_8identityENS5_IJNS4_18SM100_TMA_2SM_LOADES1I_EEENS5_IJS1T_NSM_INS5_IJNS5_IJNS5_IJSP_SB_EEES1V_EEESC_S1X_EEENS5_IJS20_SW_NS5_IJSC_NSA_ILi1024EEEEEEEEEEEEEEvS25_EENS_8epilogue10collective18CollectiveEpilogueINS2H_23Sm100TmaWarpSpecializedILi4ELi2ELi64ELb1ELb0EEEJNS5_IJSG_SF_SG_EEENS5_IJNSM_ISG_SC_EENSM_INSA_ILi64EEESC_EEEEENS_10bfloat16_tESL_S2R_SL_NS2H_6fusion15FusionCallbacksIS2L_NS2S_17LinearCombinationIS2R_fS2R_fLNS_15FloatRoundStyleE2EEES2M_S2Q_JEEENS4_5SM1004TMEM4LOAD26SM100_TMEM_LOAD_32dp32b64xENS4_13SM90_TMA_LOADENS1K_IS1M_NS1N_ILi16EEENSM_INS5_IJS1P_S2O_EEENS5_IJS2O_SC_EEEEEEENS4_39AutoVectorizingCopyWithAssumedAlignmentILi128EEENS4_14SM90_TMA_STOREES37_S39_S39_EEEvvEEEEvNT_6ParamsE,"a",@progbits
	.sectionflags	@""
	.align	4
.nv.constant0._ZN7cutlass13device_kernelINS_4gemm6kernel13GemmUniversalIN4cute5tupleIJiiiiEEENS1_10collective13CollectiveMmaINS1_46MainloopSm100TmaUmmaWarpSpecializedBlockScaledILi4ELi2ELi1ENS5_IJNS4_1CILi2EEESB_NSA_ILi1EEEEEEEENS5_IJNSA_ILi256EEESF_NSA_ILi128EEEEEENS5_IJNS_12float_e5m2_tENS_13float_ue8m0_tEEEENS5_IJNS5_IJlSC_lEEENS4_6LayoutINS5_IJNS5_IJNS5_IJNSA_ILi32EEENSA_ILi4EEEEEEiEEESQ_NS5_IJSC_iEEEEEENS5_IJNS5_IJNS5_IJNSA_ILi16EEESO_EEEiEEENS5_IJNS5_IJNSA_ILi0EEESC_EEENSA_ILi512EEEEEENS5_IJSW_iEEEEEEEEEEESK_S13_NS4_8TiledMMAINS4_8MMA_AtomIJNS4_27SM100_MMA_MXF8F6F4_2x1SM_SSISI_SI_fSJ_Li256ELi256ELNS4_4UMMA5MajorE0ELS18_0ELNS17_7ScaleInE0ELS19_0EEEEEENSM_INS5_IJSC_SC_SC_EEENS5_IJSW_SW_SW_EEEEENS5_IJNS4_10UnderscoreES1F_S1F_EEEEENS5_IJNS4_28SM100_TMA_2SM_LOAD_MULTICASTES1I_EEENS5_IJNS4_14ComposedLayoutINS4_7SwizzleILi3ELi4ELi3EEENS4_18smem_ptr_flag_bitsILi8EEENSM_INS5_IJNSA_ILi8EEESG_EEENS5_IJSG_SC_EEEEEEENSM_INS5_IJNS5_IJNS5_IJSP_SC_EEENS5_IJSN_SC_EEEEEESC_NS5_IJSO_SC_EEEEEENS5_IJNS5_IJNS5_IJSU_SY_EEESX_EEESW_NS5_IJSC_SY_EEEEEEEEEEEvNS4_8identityENS5_IJNS4_18SM100_TMA_2SM_LOADES1I_EEENS5_IJS1T_NSM_INS5_IJNS5_IJNS5_IJSP_SB_EEES1V_EEESC_S1X_EEENS5_IJS20_SW_NS5_IJSC_NSA_ILi1024EEEEEEEEEEEEEEvS25_EENS_8epilogue10collective18CollectiveEpilogueINS2H_23Sm100TmaWarpSpecializedILi4ELi2ELi64ELb1ELb0EEEJNS5_IJSG_SF_SG_EEENS5_IJNSM_ISG_SC_EENSM_INSA_ILi64EEESC_EEEEENS_10bfloat16_tESL_S2R_SL_NS2H_6fusion15FusionCallbacksIS2L_NS2S_17LinearCombinationIS2R_fS2R_fLNS_15FloatRoundStyleE2EEES2M_S2Q_JEEENS4_5SM1004TMEM4LOAD26SM100_TMEM_LOAD_32dp32b64xENS4_13SM90_TMA_LOADENS1K_IS1M_NS1N_ILi16EEENSM_INS5_IJS1P_S2O_EEENS5_IJS2O_SC_EEEEEEENS4_39AutoVectorizingCopyWithAssumedAlignmentILi128EEENS4_14SM90_TMA_STOREES37_S39_S39_EEEvvEEEEvNT_6ParamsE:
	.zero		3968


//--------------------- SYMBOLS --------------------------

	.type		.nv.reservedSmem.offset0,@object
	.size		.nv.reservedSmem.offset0,0x4
	.type		.nv.reservedSmem.cap,@object
	.size		.nv.reservedSmem.cap,0x4
	.type		__assertfail,@function
